def matmul_kernel(
    a_ptr,
    b_ptr,
    c_ptr,
    M,
    N,
    K,
    stride_am,
    stride_ak,
    stride_bk,
    stride_bn,
    stride_cm,
    stride_cn,
    BLOCK_M: tl.constexpr,
    BLOCK_N: tl.constexpr,
    BLOCK_K: tl.constexpr,
    GROUP_M: tl.constexpr,
):
    pid = tl.program_id(axis=0)
    num_pid_m = tl.cdiv(M, BLOCK_M)
    num_pid_n = tl.cdiv(N, BLOCK_N)
    num_pid_in_group = GROUP_M * num_pid_n
    group_id = pid // num_pid_in_group
    first_pid_m = group_id * GROUP_M
    group_size_m = min(num_pid_m - first_pid_m, GROUP_M)
    pid_m = first_pid_m + ((pid % num_pid_in_group) % group_size_m)
    pid_n = (pid % num_pid_in_group) // group_size_m

    offs_am = (pid_m * BLOCK_M + tl.arange(0, BLOCK_M)) % M
    offs_bn = (pid_n * BLOCK_N + tl.arange(0, BLOCK_N)) % N
    offs_k = tl.arange(0, BLOCK_K)
    a_ptrs = a_ptr + offs_am[:, None] * stride_am + offs_k[None, :] * stride_ak
    b_ptrs = b_ptr + offs_k[:, None] * stride_bk + offs_bn[None, :] * stride_bn

    acc = tl.zeros((BLOCK_M, BLOCK_N), dtype=tl.float32)
    for kk in range(0, tl.cdiv(K, BLOCK_K)):
        a = tl.load(a_ptrs, mask=offs_k[None, :] < K - kk * BLOCK_K, other=0.0)
        b = tl.load(b_ptrs, mask=offs_k[:, None] < K - kk * BLOCK_K, other=0.0)
        acc = tl.dot(a, b, acc)
        a_ptrs += BLOCK_K * stride_ak
        b_ptrs += BLOCK_K * stride_bk

    c = acc.to(c_ptr.dtype.element_ty)
    offs_cm = pid_m * BLOCK_M + tl.arange(0, BLOCK_M)
    offs_cn = pid_n * BLOCK_N + tl.arange(0, BLOCK_N)
    c_ptrs = c_ptr + offs_cm[:, None] * stride_cm + offs_cn[None, :] * stride_cn
    mask = (offs_cm[:, None] < M) & (offs_cn[None, :] < N)
    tl.store(c_ptrs, c, mask=mask)

# config = {"BLOCK_K": 128, "BLOCK_M": 256, "BLOCK_N": 512, "GROUP_M": 8, "arch": "sm_100", "dtype": "fp16", "num_ctas": 1, "num_stages": 3, "num_warps": 16}
# arch = sm_100


// ===== COMPILED SASS (sm_100a) =====

	.target	sm_100a

	.elftype	@"ET_EXEC"


//--------------------- .note.nv.tkinfo           --------------------------
	.section	.note.nv.tkinfo,"",@"SHT_NOTE"
	.sectionflags	@"SHF_NOTE_NV_TKINFO"
	.tkinfo
        /*0018*/ 	.word	0x00000081
        /*0030*/ 	.string	""
        /*0030*/ 	.string	"ptxas-blackwell"
        /*0030*/ 	.string	"Cuda compilation tools, release 12.9, V12.9.86"
        /*0030*/ 	.string	"Build cuda_12.9.r12.9/compiler.36037853_0"
        /*0030*/ 	.string	"-v  -suppress-debug-info  -lineinfo  -arch sm_100a "



//--------------------- .note.nv.cuver            --------------------------
	.section	.note.nv.cuver,"",@"SHT_NOTE"
	.sectionflags	@"SHF_NOTE_NV_CUVER"
        /*0018*/ 	.short	0x0001
        /*001a*/ 	.short	0x0064
        /*001c*/ 	.short	0x0001
        /*001e*/ 	.short	0x0000
        /*0020*/ 	.short	0x0001
        /*0022*/ 	.short	0x0000


//--------------------- .nv.info                  --------------------------
	.section	.nv.info,"",@"SHT_CUDA_INFO"
	.align	4


	//----- nvinfo : EIATTR_REGCOUNT
	.align		4
        /*0000*/ 	.byte	0x04, 0x2f
        /*0002*/ 	.short	(.L_1 - .L_0)
	.align		4
.L_0:
        /*0004*/ 	.word	index@(matmul_kernel)
        /*0008*/ 	.word	0x00000020


	//----- nvinfo : EIATTR_FRAME_SIZE
	.align		4
.L_1:
        /*000c*/ 	.byte	0x04, 0x11
        /*000e*/ 	.short	(.L_3 - .L_2)
	.align		4
.L_2:
        /*0010*/ 	.word	index@(matmul_kernel)
        /*0014*/ 	.word	0x00003118


	//----- nvinfo : EIATTR_MIN_STACK_SIZE
	.align		4
.L_3:
        /*0018*/ 	.byte	0x04, 0x12
        /*001a*/ 	.short	(.L_5 - .L_4)
	.align		4
.L_4:
        /*001c*/ 	.word	index@(matmul_kernel)
        /*0020*/ 	.word	0x00003118
.L_5:


//--------------------- .nv.info.matmul_kernel    --------------------------
	.section	.nv.info.matmul_kernel,"",@"SHT_CUDA_INFO"
	.sectionflags	@""
	.align	4


	//----- nvinfo : EIATTR_CUDA_API_VERSION
	.align		4
        /*0000*/ 	.byte	0x04, 0x37
        /*0002*/ 	.short	(.L_7 - .L_6)
.L_6:
        /*0004*/ 	.word	0x00000081


	//----- nvinfo : EIATTR_KPARAM_INFO
	.align		4
.L_7:
        /*0008*/ 	.byte	0x04, 0x17
        /*000a*/ 	.short	(.L_9 - .L_8)
.L_8:
        /*000c*/ 	.word	0x00000000
        /*0010*/ 	.short	0x000d
        /*0012*/ 	.short	0x0048
        /*0014*/ 	.byte	0x00, 0xf4, 0x21, 0x00


	//----- nvinfo : EIATTR_KPARAM_INFO
	.align		4
.L_9:
        /*0018*/ 	.byte	0x04, 0x17
        /*001a*/ 	.short	(.L_11 - .L_10)
.L_10:
        /*001c*/ 	.word	0x00000000
        /*0020*/ 	.short	0x000c
        /*0022*/ 	.short	0x0040
        /*0024*/ 	.byte	0x00, 0xf4, 0x21, 0x00


	//----- nvinfo : EIATTR_KPARAM_INFO
	.align		4
.L_11:
        /*0028*/ 	.byte	0x04, 0x17
        /*002a*/ 	.short	(.L_13 - .L_12)
.L_12:
        /*002c*/ 	.word	0x00000000
        /*0030*/ 	.short	0x000b
        /*0032*/ 	.short	0x0038
        /*0034*/ 	.byte	0x00, 0xf0, 0x11, 0x00


	//----- nvinfo : EIATTR_KPARAM_INFO
	.align		4
.L_13:
        /*0038*/ 	.byte	0x04, 0x17
        /*003a*/ 	.short	(.L_15 - .L_14)
.L_14:
        /*003c*/ 	.word	0x00000000
        /*0040*/ 	.short	0x000a
        /*0042*/ 	.short	0x0034
        /*0044*/ 	.byte	0x00, 0xf0, 0x11, 0x00


	//----- nvinfo : EIATTR_KPARAM_INFO
	.align		4
.L_15:
        /*0048*/ 	.byte	0x04, 0x17
        /*004a*/ 	.short	(.L_17 - .L_16)
.L_16:
        /*004c*/ 	.word	0x00000000
        /*0050*/ 	.short	0x0009
        /*0052*/ 	.short	0x0030
        /*0054*/ 	.byte	0x00, 0xf0, 0x11, 0x00


	//----- nvinfo : EIATTR_KPARAM_INFO
	.align		4
.L_17:
        /*0058*/ 	.byte	0x04, 0x17
        /*005a*/ 	.short	(.L_19 - .L_18)
.L_18:
        /*005c*/ 	.word	0x00000000
        /*0060*/ 	.short	0x0008
        /*0062*/ 	.short	0x002c
        /*0064*/ 	.byte	0x00, 0xf0, 0x11, 0x00


	//----- nvinfo : EIATTR_KPARAM_INFO
	.align		4
.L_19:
        /*0068*/ 	.byte	0x04, 0x17
        /*006a*/ 	.short	(.L_21 - .L_20)
.L_20:
        /*006c*/ 	.word	0x00000000
        /*0070*/ 	.short	0x0007
        /*0072*/ 	.short	0x0028
        /*0074*/ 	.byte	0x00, 0xf0, 0x11, 0x00


	//----- nvinfo : EIATTR_KPARAM_INFO
	.align		4
.L_21:
        /*0078*/ 	.byte	0x04, 0x17
        /*007a*/ 	.short	(.L_23 - .L_22)
.L_22:
        /*007c*/ 	.word	0x00000000
        /*0080*/ 	.short	0x0006
        /*0082*/ 	.short	0x0024
        /*0084*/ 	.byte	0x00, 0xf0, 0x11, 0x00


	//----- nvinfo : EIATTR_KPARAM_INFO
	.align		4
.L_23:
        /*0088*/ 	.byte	0x04, 0x17
        /*008a*/ 	.short	(.L_25 - .L_24)
.L_24:
        /*008c*/ 	.word	0x00000000
        /*0090*/ 	.short	0x0005
        /*0092*/ 	.short	0x0020
        /*0094*/ 	.byte	0x00, 0xf0, 0x11, 0x00


	//----- nvinfo : EIATTR_KPARAM_INFO
	.align		4
.L_25:
        /*0098*/ 	.byte	0x04, 0x17
        /*009a*/ 	.short	(.L_27 - .L_26)
.L_26:
        /*009c*/ 	.word	0x00000000
        /*00a0*/ 	.short	0x0004
        /*00a2*/ 	.short	0x001c
        /*00a4*/ 	.byte	0x00, 0xf0, 0x11, 0x00


	//----- nvinfo : EIATTR_KPARAM_INFO
	.align		4
.L_27:
        /*00a8*/ 	.byte	0x04, 0x17
        /*00aa*/ 	.short	(.L_29 - .L_28)
.L_28:
        /*00ac*/ 	.word	0x00000000
        /*00b0*/ 	.short	0x0003
        /*00b2*/ 	.short	0x0018
        /*00b4*/ 	.byte	0x00, 0xf0, 0x11, 0x00


	//----- nvinfo : EIATTR_KPARAM_INFO
	.align		4
.L_29:
        /*00b8*/ 	.byte	0x04, 0x17
        /*00ba*/ 	.short	(.L_31 - .L_30)
.L_30:
        /*00bc*/ 	.word	0x00000000
        /*00c0*/ 	.short	0x0002
        /*00c2*/ 	.short	0x0010
        /*00c4*/ 	.byte	0x00, 0xf4, 0x21, 0x00


	//----- nvinfo : EIATTR_KPARAM_INFO
	.align		4
.L_31:
        /*00c8*/ 	.byte	0x04, 0x17
        /*00ca*/ 	.short	(.L_33 - .L_32)
.L_32:
        /*00cc*/ 	.word	0x00000000
        /*00d0*/ 	.short	0x0001
        /*00d2*/ 	.short	0x0008
        /*00d4*/ 	.byte	0x00, 0xf4, 0x21, 0x00


	//----- nvinfo : EIATTR_KPARAM_INFO
	.align		4
.L_33:
        /*00d8*/ 	.byte	0x04, 0x17
        /*00da*/ 	.short	(.L_35 - .L_34)
.L_34:
        /*00dc*/ 	.word	0x00000000
        /*00e0*/ 	.short	0x0000
        /*00e2*/ 	.short	0x0000
        /*00e4*/ 	.byte	0x00, 0xf4, 0x21, 0x00


	//----- nvinfo : EIATTR_SPARSE_MMA_MASK
	.align		4
.L_35:
        /*00e8*/ 	.byte	0x03, 0x50
        /*00ea*/ 	.short	0x0000


	//----- nvinfo : EIATTR_MAXREG_COUNT
	.align		4
        /*00ec*/ 	.byte	0x03, 0x1b
        /*00ee*/ 	.short	0x0080


	//----- nvinfo : EIATTR_NUM_BARRIERS
	.align		4
        /*00f0*/ 	.byte	0x02, 0x4c
        /*00f2*/ 	.byte	0x01
	.zero		1


	//----- nvinfo : EIATTR_ANNOTATIONS
	.align		4
        /*00f4*/ 	.byte	0x04, 0x55
        /*00f6*/ 	.short	(.L_37 - .L_36)


	//   ....[0]....
.L_36:
        /*00f8*/ 	.word	0x00000001
        /*00fc*/ 	.byte	0x20, 0x05, 0x00, 0x00, 0x01, 0x00, 0x00, 0x00, 0x30, 0x05, 0x00, 0x00, 0x01, 0x00, 0x00, 0x00
        /* <DEDUP_REMOVED lines=824> */
        /*348c*/ 	.byte	0xc0, 0x04, 0x01, 0x00


	//----- nvinfo : EIATTR_VRC_CTA_INIT_COUNT
	.align		4
.L_37:
        /*3490*/ 	.byte	0x02, 0x4a
	.zero		1
	.zero		1


	//----- nvinfo : EIATTR_EXIT_INSTR_OFFSETS
	.align		4
        /*3494*/ 	.byte	0x04, 0x1c
        /*3496*/ 	.short	(.L_39 - .L_38)


	//   ....[0]....
.L_38:
        /*3498*/ 	.word	0x00046420


	//   ....[1]....
        /*349c*/ 	.word	0x00046450


	//----- nvinfo : EIATTR_REQNTID
	.align		4
.L_39:
        /*34a0*/ 	.byte	0x04, 0x10
        /*34a2*/ 	.short	(.L_41 - .L_40)
.L_40:
        /*34a4*/ 	.word	0x00000200
        /*34a8*/ 	.word	0x00000001
        /*34ac*/ 	.word	0x00000001


	//----- nvinfo : EIATTR_CBANK_PARAM_SIZE
	.align		4
.L_41:
        /*34b0*/ 	.byte	0x03, 0x19
        /*34b2*/ 	.short	0x0050


	//----- nvinfo : EIATTR_PARAM_CBANK
	.align		4
        /*34b4*/ 	.byte	0x04, 0x0a
        /*34b6*/ 	.short	(.L_43 - .L_42)
	.align		4
.L_42:
        /*34b8*/ 	.word	index@(.nv.constant0.matmul_kernel)
        /*34bc*/ 	.short	0x0380
        /*34be*/ 	.short	0x0050


	//----- nvinfo : EIATTR_SW_WAR
	.align		4
.L_43:
        /*34c0*/ 	.byte	0x04, 0x36
        /*34c2*/ 	.short	(.L_45 - .L_44)
.L_44:
        /*34c4*/ 	.word	0x00000008
.L_45:


//--------------------- .nv.compat                --------------------------
	.section	.nv.compat,"",@"SHT_CUDA_COMPAT_INFO"
	.align	4
        /*0000*/ 	.byte	0x02, 0x02, 0x01, 0x00, 0x02, 0x05, 0x05, 0x00, 0x02, 0x03, 0x00, 0x00, 0x02, 0x06, 0x01, 0x00


//--------------------- .nv.callgraph             --------------------------
	.section	.nv.callgraph,"",@"SHT_CUDA_CALLGRAPH"
	.align	4
	.sectionentsize	8
	.align		4
        /*0000*/ 	.word	0x00000000
	.align		4
        /*0004*/ 	.word	0xffffffff
	.align		4
        /*0008*/ 	.word	0x00000000
	.align		4
        /*000c*/ 	.word	0xfffffffe
	.align		4
        /*0010*/ 	.word	0x00000000
	.align		4
        /*0014*/ 	.word	0xfffffffd
	.align		4
        /*0018*/ 	.word	0x00000000
	.align		4
        /*001c*/ 	.word	0xfffffffc


//--------------------- .text.matmul_kernel       --------------------------
	.section	.text.matmul_kernel,"ax",@progbits
	.align	128
        .global         matmul_kernel
        .type           matmul_kernel,@function
        .size           matmul_kernel,(.L_x_4 - matmul_kernel)
        .other          matmul_kernel,@"STO_CUDA_ENTRY STV_DEFAULT"
matmul_kernel:
.text.matmul_kernel:
[----:B------:R-:W0:Y:S08]  /*0000*/  LDC R1, c[0x0][0x37c] ;  /* 0x0000df00ff017b82 */ /* 0x000e300000000800 */
[----:B------:R-:W1:Y:S01]  /*0010*/  LDC.64 R4, c[0x0][0x398] ;  /* 0x0000e600ff047b82 */ /* 0x000e620000000a00 */
[----:B------:R-:W2:Y:S01]  /*0020*/  S2R R14, SR_TID.X ;  /* 0x00000000000e7919 */ /* 0x000ea20000002100 */
[----:B------:R-:W3:Y:S01]  /*0030*/  LDCU UR4, c[0x0][0x3a0] ;  /* 0x00007400ff0477ac */ /* 0x000ee20008000800 */
[----:B0-----:R-:W-:Y:S01]  /*0040*/  VIADD R1, R1, 0xffffcee8 ;  /* 0xffffcee801017836 */ /* 0x001fe20000000000 */
[----:B------:R-:W0:Y:S01]  /*0050*/  LDCU.64 UR12, c[0x0][0x358] ;  /* 0x00006b00ff0c77ac */ /* 0x000e220008000a00 */
[----:B---3--:R-:W-:Y:S01]  /*0060*/  UIADD3 UR4, UPT, UPT, UR4, 0x7f, URZ ;  /* 0x0000007f04047890 */ /* 0x008fe2000fffe0ff */
[----:B-1----:R-:W-:-:S03]  /*0070*/  VIADD R0, R5, 0x1ff ;  /* 0x000001ff05007836 */ /* 0x002fc60000000000 */
[----:B------:R-:W-:Y:S02]  /*0080*/  UISETP.GT.AND UP0, UPT, UR4, 0x7f, UPT ;  /* 0x0000007f0400788c */ /* 0x000fe4000bf04270 */
[----:B------:R-:W-:-:S04]  /*0090*/  SHF.R.S32.HI R3, RZ, 0x1f, R0 ;  /* 0x0000001fff037819 */ /* 0x000fc80000011400 */
[----:B------:R-:W-:-:S04]  /*00a0*/  LEA.HI R3, R3, R0, RZ, 0x9 ;  /* 0x0000000003037211 */ /* 0x000fc800078f48ff */
[----:B------:R-:W-:Y:S02]  /*00b0*/  SHF.R.S32.HI R0, RZ, 0x9, R3 ;  /* 0x00000009ff007819 */ /* 0x000fe40000011403 */
[----:B------:R-:W1:Y:S03]  /*00c0*/  S2R R3, SR_CTAID.X ;  /* 0x0000000000037919 */ /* 0x000e660000002500 */
[----:B------:R-:W-:-:S05]  /*00d0*/  IMAD.SHL.U32 R0, R0, 0x8, RZ ;  /* 0x0000000800007824 */ /* 0x000fca00078e00ff */
[-C--:B------:R-:W-:Y:S02]  /*00e0*/  IABS R9, R0.reuse ;  /* 0x0000000000097213 */ /* 0x080fe40000000000 */
[----:B------:R-:W-:Y:S02]  /*00f0*/  IABS R12, R0 ;  /* 0x00000000000c7213 */ /* 0x000fe40000000000 */
[----:B------:R-:W3:Y:S08]  /*0100*/  I2F.RP R2, R9 ;  /* 0x0000000900027306 */ /* 0x000ef00000209400 */
[----:B---3--:R-:W3:Y:S01]  /*0110*/  MUFU.RCP R2, R2 ;  /* 0x0000000200027308 */ /* 0x008ee20000001000 */
[----:B-1----:R-:W-:Y:S01]  /*0120*/  IABS R10, R3 ;  /* 0x00000003000a7213 */ /* 0x002fe20000000000 */
[----:B---3--:R-:W-:-:S02]  /*0130*/  VIADD R6, R2, 0xffffffe ;  /* 0x0ffffffe02067836 */ /* 0x008fc40000000000 */
[----:B------:R-:W-:-:S04]  /*0140*/  IMAD.MOV R2, RZ, RZ, -R12 ;  /* 0x000000ffff027224 */ /* 0x000fc800078e0a0c */
[----:B------:R1:W3:Y:S02]  /*0150*/  F2I.FTZ.U32.TRUNC.NTZ R7, R6 ;  /* 0x0000000600077305 */ /* 0x0002e4000021f000 */
[----:B-1----:R-:W-:Y:S02]  /*0160*/  IMAD.MOV.U32 R6, RZ, RZ, RZ ;  /* 0x000000ffff067224 */ /* 0x002fe400078e00ff */
[----:B---3--:R-:W-:-:S04]  /*0170*/  IMAD.MOV R8, RZ, RZ, -R7 ;  /* 0x000000ffff087224 */ /* 0x008fc800078e0a07 */
[----:B------:R-:W-:Y:S02]  /*0180*/  IMAD R11, R8, R9, RZ ;  /* 0x00000009080b7224 */ /* 0x000fe400078e02ff */
[----:B------:R-:W-:Y:S02]  /*0190*/  IMAD.MOV.U32 R8, RZ, RZ, R10 ;  /* 0x000000ffff087224 */ /* 0x000fe400078e000a */
[----:B------:R-:W-:-:S06]  /*01a0*/  IMAD.HI.U32 R7, R7, R11, R6 ;  /* 0x0000000b07077227 */ /* 0x000fcc00078e0006 */
[----:B------:R-:W-:-:S04]  /*01b0*/  IMAD.HI.U32 R7, R7, R8, RZ ;  /* 0x0000000807077227 */ /* 0x000fc800078e00ff */
[----:B------:R-:W-:-:S05]  /*01c0*/  IMAD R2, R7, R2, R8 ;  /* 0x0000000207027224 */ /* 0x000fca00078e0208 */
[----:B------:R-:W-:-:S13]  /*01d0*/  ISETP.GT.U32.AND P1, PT, R9, R2, PT ;  /* 0x000000020900720c */ /* 0x000fda0003f24070 */
[----:B------:R-:W-:Y:S02]  /*01e0*/  @!P1 IMAD.IADD R2, R2, 0x1, -R9 ;  /* 0x0000000102029824 */ /* 0x000fe400078e0a09 */
[----:B------:R-:W-:Y:S01]  /*01f0*/  @!P1 VIADD R7, R7, 0x1 ;  /* 0x0000000107079836 */ /* 0x000fe20000000000 */
[----:B------:R-:W-:Y:S02]  /*0200*/  ISETP.NE.AND P1, PT, R0, RZ, PT ;  /* 0x000000ff0000720c */ /* 0x000fe40003f25270 */
[----:B------:R-:W-:Y:S02]  /*0210*/  ISETP.GE.U32.AND P0, PT, R2, R9, PT ;  /* 0x000000090200720c */ /* 0x000fe40003f06070 */
[----:B------:R-:W-:-:S04]  /*0220*/  LOP3.LUT R2, R3, R0, RZ, 0x3c, !PT ;  /* 0x0000000003027212 */ /* 0x000fc800078e3cff */
[----:B------:R-:W-:Y:S01]  /*0230*/  ISETP.GE.AND P2, PT, R2, RZ, PT ;  /* 0x000000ff0200720c */ /* 0x000fe20003f46270 */
[----:B------:R-:W-:-:S06]  /*0240*/  VIADD R2, R4, 0xff ;  /* 0x000000ff04027836 */ /* 0x000fcc0000000000 */
[----:B------:R-:W-:-:S04]  /*0250*/  @P0 VIADD R7, R7, 0x1 ;  /* 0x0000000107070836 */ /* 0x000fc80000000000 */
[----:B------:R-:W-:Y:S01]  /*0260*/  IMAD.MOV.U32 R6, RZ, RZ, R7 ;  /* 0x000000ffff067224 */ /* 0x000fe200078e0007 */
[----:B------:R-:W-:-:S03]  /*0270*/  SHF.R.S32.HI R7, RZ, 0x1f, R2 ;  /* 0x0000001fff077819 */ /* 0x000fc60000011402 */
[----:B------:R-:W-:Y:S01]  /*0280*/  @!P2 IMAD.MOV R6, RZ, RZ, -R6 ;  /* 0x000000ffff06a224 */ /* 0x000fe200078e0a06 */
[----:B------:R-:W-:Y:S02]  /*0290*/  @!P1 LOP3.LUT R6, RZ, R0, RZ, 0x33, !PT ;  /* 0x00000000ff069212 */ /* 0x000fe400078e33ff */
[----:B------:R-:W-:-:S03]  /*02a0*/  LEA.HI R7, R7, R2, RZ, 0x8 ;  /* 0x0000000207077211 */ /* 0x000fc600078f40ff */
[----:B------:R-:W-:Y:S02]  /*02b0*/  IMAD.SHL.U32 R2, R6, 0x8, RZ ;  /* 0x0000000806027824 */ /* 0x000fe400078e00ff */
[----:B------:R-:W-:-:S03]  /*02c0*/  IMAD.MOV R6, RZ, RZ, -R6 ;  /* 0x000000ffff067224 */ /* 0x000fc600078e0a06 */
[----:B------:R-:W-:Y:S01]  /*02d0*/  LEA.HI.SX32 R7, R7, -R2, 0x18 ;  /* 0x8000000207077211 */ /* 0x000fe200078fc2ff */
[----:B------:R-:W-:Y:S02]  /*02e0*/  IMAD R15, R0, R6, R3 ;  /* 0x00000006000f7224 */ /* 0x000fe400078e0203 */
[----:B------:R-:W-:Y:S01]  /*02f0*/  IMAD.MOV.U32 R6, RZ, RZ, RZ ;  /* 0x000000ffff067224 */ /* 0x000fe200078e00ff */
[----:B------:R-:W-:Y:S02]  /*0300*/  VIMNMX R8, PT, PT, R7, 0x8, PT ;  /* 0x0000000807087848 */ /* 0x000fe40003fe0100 */
[----:B------:R-:W-:Y:S02]  /*0310*/  IABS R13, R15 ;  /* 0x0000000f000d7213 */ /* 0x000fe40000000000 */
[----:B------:R-:W-:-:S04]  /*0320*/  IABS R11, R8 ;  /* 0x00000008000b7213 */ /* 0x000fc80000000000 */
[----:B------:R-:W1:Y:S08]  /*0330*/  I2F.RP R9, R11 ;  /* 0x0000000b00097306 */ /* 0x000e700000209400 */
[----:B-1----:R-:W1:Y:S02]  /*0340*/  MUFU.RCP R9, R9 ;  /* 0x0000000900097308 */ /* 0x002e640000001000 */
[----:B-1----:R-:W-:-:S06]  /*0350*/  VIADD R7, R9, 0xffffffe ;  /* 0x0ffffffe09077836 */ /* 0x002fcc0000000000 */
[----:B------:R-:W1:Y:S02]  /*0360*/  F2I.FTZ.U32.TRUNC.NTZ R7, R7 ;  /* 0x0000000700077305 */ /* 0x000e64000021f000 */
[----:B-1----:R-:W-:-:S04]  /*0370*/  IMAD.MOV R10, RZ, RZ, -R7 ;  /* 0x000000ffff0a7224 */ /* 0x002fc800078e0a07 */
[----:B------:R-:W-:-:S04]  /*0380*/  IMAD.MOV.U32 R0, RZ, RZ, R10 ;  /* 0x000000ffff007224 */ /* 0x000fc800078e000a */
[----:B------:R-:W-:Y:S01]  /*0390*/  IMAD R3, R0, R11, RZ ;  /* 0x0000000b00037224 */ /* 0x000fe200078e02ff */
[----:B------:R-:W-:-:S03]  /*03a0*/  IABS R0, R8 ;  /* 0x0000000800007213 */ /* 0x000fc60000000000 */
[----:B------:R-:W-:Y:S01]  /*03b0*/  IMAD.HI.U32 R6, R7, R3, R6 ;  /* 0x0000000307067227 */ /* 0x000fe200078e0006 */
[----:B--2---:R-:W-:-:S03]  /*03c0*/  SHF.R.U32.HI R7, RZ, 0x8, R14 ;  /* 0x00000008ff077819 */ /* 0x004fc6000001160e */
[----:B------:R-:W-:Y:S01]  /*03d0*/  IMAD.MOV R0, RZ, RZ, -R0 ;  /* 0x000000ffff007224 */ /* 0x000fe200078e0a00 */
[----:B------:R-:W-:Y:S01]  /*03e0*/  SGXT.U32 R16, R7, 0x1 ;  /* 0x000000010710781a */ /* 0x000fe20000000000 */
        /* <DEDUP_REMOVED lines=8> */
[----:B------:R-:W-:Y:S02]  /*0470*/  ISETP.GE.AND P2, PT, R0, RZ, PT ;  /* 0x000000ff0000720c */ /* 0x000fe40003f46270 */
[----:B------:R-:W-:-:S05]  /*0480*/  LOP3.LUT R0, R14, 0xff, RZ, 0xc0, !PT ;  /* 0x000000ff0e007812 */ /* 0x000fca00078ec0ff */
[----:B------:R-:W-:-:S06]  /*0490*/  @P0 VIADD R6, R6, 0x1 ;  /* 0x0000000106060836 */ /* 0x000fcc0000000000 */
[----:B------:R-:W-:Y:S01]  /*04a0*/  @!P2 IMAD.MOV R6, RZ, RZ, -R6 ;  /* 0x000000ffff06a224 */ /* 0x000fe200078e0a06 */
[----:B------:R-:W-:-:S05]  /*04b0*/  @!P1 LOP3.LUT R6, RZ, R8, RZ, 0x33, !PT ;  /* 0x00000008ff069212 */ /* 0x000fca00078e33ff */
[----:B------:R-:W-:Y:S02]  /*04c0*/  IMAD.MOV R3, RZ, RZ, -R6 ;  /* 0x000000ffff037224 */ /* 0x000fe400078e0a06 */
[----:B------:R-:W-:Y:S02]  /*04d0*/  IMAD.SHL.U32 R29, R6, 0x200, RZ ;  /* 0x00000200061d7824 */ /* 0x000fe400078e00ff */
[----:B------:R-:W-:-:S04]  /*04e0*/  IMAD R3, R8, R3, R15 ;  /* 0x0000000308037224 */ /* 0x000fc800078e020f */
[----:B------:R-:W-:-:S04]  /*04f0*/  IMAD.IADD R3, R2, 0x1, R3 ;  /* 0x0000000102037824 */ /* 0x000fc800078e0203 */
[----:B------:R-:W-:Y:S01]  /*0500*/  IMAD R28, R3, 0x100, R0 ;  /* 0x00000100031c7824 */ /* 0x000fe200078e0200 */
[----:B------:R-:W-:-:S04]  /*0510*/  LOP3.LUT R0, R16, 0x7e, RZ, 0xfc, !PT ;  /* 0x0000007e10007812 */ /* 0x000fc800078efcff */
[----:B------:R1:W-:Y:S04]  /*0520*/  STL [R1+0xce4], R28 ;  /* 0x000ce41c01007387 */ /* 0x0003e80000100800 */
[----:B------:R1:W-:Y:S01]  /*0530*/  STL [R1+0x6e0], R29 ;  /* 0x0006e01d01007387 */ /* 0x0003e20000100800 */
[----:B0-----:R-:W-:Y:S05]  /*0540*/  BRA.U UP0, `(.L_x_0) ;  /* 0x0000000500dc7547 */ /* 0x001fea000b800000 */
[----:B------:R-:W-:Y:S01]  /*0550*/  IMAD.SHL.U32 R0, R14, 0x100, RZ ;  /* 0x000001000e007824 */ /* 0x000fe200078e00ff */
[----:B------:R-:W-:Y:S02]  /*0560*/  CS2R R24, SRZ ;  /* 0x0000000000187805 */ /* 0x000fe4000001ff00 */
[----:B------:R-:W-:Y:S02]  /*0570*/  CS2R R26, SRZ ;  /* 0x00000000001a7805 */ /* 0x000fe4000001ff00 */
[----:B------:R-:W-:Y:S02]  /*0580*/  CS2R R20, SRZ ;  /* 0x0000000000147805 */ /* 0x000fe4000001ff00 */
[----:B------:R-:W-:Y:S01]  /*0590*/  CS2R R22, SRZ ;  /* 0x0000000000167805 */ /* 0x000fe2000001ff00 */
[----:B------:R0:W-:Y:S01]  /*05a0*/  STL [R1+0xce8], R0 ;  /* 0x000ce80001007387 */ /* 0x0001e20000100800 */
[----:B------:R-:W-:Y:S02]  /*05b0*/  CS2R R16, SRZ ;  /* 0x0000000000107805 */ /* 0x000fe4000001ff00 */
[----:B------:R-:W-:-:S02]  /*05c0*/  CS2R R18, SRZ ;  /* 0x0000000000127805 */ /* 0x000fc4000001ff00 */
[----:B------:R-:W-:Y:S01]  /*05d0*/  CS2R R12, SRZ ;  /* 0x00000000000c7805 */ /* 0x000fe2000001ff00 */
[----:B------:R0:W-:Y:S01]  /*05e0*/  STL [R1], RZ ;  /* 0x000000ff01007387 */ /* 0x0001e20000100800 */
[----:B------:R-:W-:Y:S02]  /*05f0*/  CS2R R14, SRZ ;  /* 0x00000000000e7805 */ /* 0x000fe4000001ff00 */
[----:B------:R-:W-:Y:S02]  /*0600*/  CS2R R8, SRZ ;  /* 0x0000000000087805 */ /* 0x000fe4000001ff00 */
[----:B------:R-:W-:Y:S01]  /*0610*/  CS2R R10, SRZ ;  /* 0x00000000000a7805 */ /* 0x000fe2000001ff00 */
[----:B------:R0:W-:Y:S01]  /*0620*/  STL [R1+0x4], RZ ;  /* 0x000004ff01007387 */ /* 0x0001e20000100800 */
[----:B------:R-:W-:Y:S02]  /*0630*/  CS2R R4, SRZ ;  /* 0x0000000000047805 */ /* 0x000fe4000001ff00 */
[----:B------:R-:W-:Y:S01]  /*0640*/  CS2R R6, SRZ ;  /* 0x0000000000067805 */ /* 0x000fe2000001ff00 */
[----:B------:R0:W-:Y:S04]  /*0650*/  STL [R1+0x8], RZ ;  /* 0x000008ff01007387 */ /* 0x0001e80000100800 */
        /* <DEDUP_REMOVED lines=100> */
[----:B------:R0:W-:Y:S01]  /*0ca0*/  STL [R1+0x1bc], RZ ;  /* 0x0001bcff01007387 */ /* 0x0001e20000100800 */
[----:B------:R-:W-:Y:S05]  /*0cb0*/  BRA `(.L_x_1) ;  /* 0x000003a400007947 */ /* 0x000fea0003800000 */
.L_x_0:
[----:B------:R-:W-:Y:S01]  /*0cc0*/  IABS R0, R4 ;  /* 0x0000000400007213 */ /* 0x000fe20000000000 */
[----:B------:R-:W0:Y:S01]  /*0cd0*/  S2R R15, SR_TID.X ;  /* 0x00000000000f7919 */ /* 0x000e220000002100 */
[----:B------:R-:W-:Y:S01]  /*0ce0*/  IABS R2, R5 ;  /* 0x0000000500027213 */ /* 0x000fe20000000000 */
[----:B------:R-:W2:Y:S01]  /*0cf0*/  LDCU UR6, c[0x0][0x3a8] ;  /* 0x00007500ff0677ac */ /* 0x000ea20008000800 */
[----:B------:R-:W3:Y:S01]  /*0d00*/  I2F.RP R3, R0 ;  /* 0x0000000000037306 */ /* 0x000ee20000209400 */
[----:B------:R-:W-:Y:S02]  /*0d10*/  ISETP.GE.AND P3, PT, R28, RZ, PT ;  /* 0x000000ff1c00720c */ /* 0x000fe40003f66270 */
[----:B------:R-:W-:Y:S01]  /*0d20*/  ISETP.NE.AND P1, PT, R4, RZ, PT ;  /* 0x000000ff0400720c */ /* 0x000fe20003f25270 */
[----:B------:R-:W4:Y:S04]  /*0d30*/  LDCU UR5, c[0x0][0x3ac] ;  /* 0x00007580ff0577ac */ /* 0x000f280008000800 */
[----:B------:R-:W5:Y:S01]  /*0d40*/  I2F.RP R10, R2 ;  /* 0x00000002000a7306 */ /* 0x000f620000209400 */
[----:B------:R-:W1:Y:S01]  /*0d50*/  LDCU.128 UR8, c[0x0][0x380] ;  /* 0x00007000ff0877ac */ /* 0x000e620008000c00 */
[----:B------:R-:W0:Y:S06]  /*0d60*/  LDCU UR7, c[0x0][0x3ac] ;  /* 0x00007580ff0777ac */ /* 0x000e2c0008000800 */
[----:B---3--:R-:W3:Y:S01]  /*0d70*/  MUFU.RCP R3, R3 ;  /* 0x0000000300037308 */ /* 0x008ee20000001000 */
[----:B------:R-:W1:Y:S01]  /*0d80*/  LDCU UR4, c[0x0][0x3a4] ;  /* 0x00007480ff0477ac */ /* 0x000e620008000800 */
[----:B------:R-:W1:Y:S06]  /*0d90*/  LDCU UR14, c[0x0][0x3a0] ;  /* 0x00007400ff0e77ac */ /* 0x000e6c0008000800 */
[----:B-----5:R-:W5:Y:S01]  /*0da0*/  MUFU.RCP R10, R10 ;  /* 0x0000000a000a7308 */ /* 0x020f620000001000 */
[----:B------:R-:W1:Y:S01]  /*0db0*/  LDCU UR16, c[0x0][0x3ac] ;  /* 0x00007580ff1077ac */ /* 0x000e620008000800 */
[----:B0-----:R-:W-:Y:S01]  /*0dc0*/  SHF.R.U32.HI R12, RZ, 0x7, R15 ;  /* 0x00000007ff0c7819 */ /* 0x001fe2000001160f */
[----:B---3--:R-:W-:Y:S01]  /*0dd0*/  VIADD R8, R3, 0xffffffe ;  /* 0x0ffffffe03087836 */ /* 0x008fe20000000000 */
[----:B------:R-:W-:-:S02]  /*0de0*/  IABS R3, R28 ;  /* 0x0000001c00037213 */ /* 0x000fc40000000000 */
[----:B------:R-:W-:Y:S02]  /*0df0*/  SGXT.U32 R12, R12, 0x2 ;  /* 0x000000020c0c781a */ /* 0x000fe40000000000 */
[----:B------:R0:W3:Y:S02]  /*0e00*/  F2I.FTZ.U32.TRUNC.NTZ R9, R8 ;  /* 0x0000000800097305 */ /* 0x0000e4000021f000 */
[----:B------:R-:W-:Y:S01]  /*0e10*/  LOP3.LUT R12, R29, R12, RZ, 0xfc, !PT ;  /* 0x0000000c1d0c7212 */ /* 0x000fe200078efcff */
[----:B-----5:R-:W-:-:S03]  /*0e20*/  VIADD R6, R10, 0xffffffe ;  /* 0x0ffffffe0a067836 */ /* 0x020fc60000000000 */
[----:B------:R-:W-:Y:S02]  /*0e30*/  IABS R24, R12 ;  /* 0x0000000c00187213 */ /* 0x000fe40000000000 */
[----:B------:R5:W1:Y:S01]  /*0e40*/  F2I.FTZ.U32.TRUNC.NTZ R7, R6 ;  /* 0x0000000600077305 */ /* 0x000a62000021f000 */
[----:B0-----:R-:W-:Y:S01]  /*0e50*/  IMAD.MOV.U32 R8, RZ, RZ, RZ ;  /* 0x000000ffff087224 */ /* 0x001fe200078e00ff */
[C---:B------:R-:W-:Y:S02]  /*0e60*/  LOP3.LUT R14, R12.reuse, 0x1f4, RZ, 0xfc, !PT ;  /* 0x000001f40c0e7812 */ /* 0x040fe400078efcff */
[----:B------:R-:W-:Y:S02]  /*0e70*/  LOP3.LUT R13, R12, 0x1f8, RZ, 0xfc, !PT ;  /* 0x000001f80c0d7812 */ /* 0x000fe400078efcff */
[----:B------:R-:W-:Y:S01]  /*0e80*/  IABS R10, R14 ;  /* 0x0000000e000a7213 */ /* 0x000fe20000000000 */
[----:B---3--:R-:W-:Y:S01]  /*0e90*/  IMAD.MOV R11, RZ, RZ, -R9 ;  /* 0x000000ffff0b7224 */ /* 0x008fe200078e0a09 */
[----:B------:R-:W-:Y:S01]  /*0ea0*/  ISETP.GE.AND P4, PT, R13, RZ, PT ;  /* 0x000000ff0d00720c */ /* 0x000fe20003f86270 */
[----:B-----5:R-:W-:Y:S01]  /*0eb0*/  IMAD.MOV.U32 R6, RZ, RZ, RZ ;  /* 0x000000ffff067224 */ /* 0x020fe200078e00ff */
[----:B------:R-:W-:Y:S01]  /*0ec0*/  ISETP.GE.AND P6, PT, R14, RZ, PT ;  /* 0x000000ff0e00720c */ /* 0x000fe20003fc6270 */
[----:B------:R-:W-:Y:S01]  /*0ed0*/  IMAD R11, R11, R0, RZ ;  /* 0x000000000b0b7224 */ /* 0x000fe200078e02ff */
[----:B------:R-:W-:-:S02]  /*0ee0*/  LOP3.LUT R14, R12, 0x1e0, RZ, 0xfc, !PT ;  /* 0x000001e00c0e7812 */ /* 0x000fc400078efcff */
[C---:B------:R-:W-:Y:S01]  /*0ef0*/  LOP3.LUT R17, R12.reuse, 0x1d0, RZ, 0xfc, !PT ;  /* 0x000001d00c117812 */ /* 0x040fe200078efcff */
[----:B------:R-:W-:Y:S01]  /*0f00*/  IMAD.HI.U32 R9, R9, R11, R8 ;  /* 0x0000000b09097227 */ /* 0x000fe200078e0008 */
[----:B------:R-:W-:Y:S02]  /*0f10*/  IABS R8, R13 ;  /* 0x0000000d00087213 */ /* 0x000fe40000000000 */
[----:B------:R-:W-:Y:S01]  /*0f20*/  IABS R20, R14 ;  /* 0x0000000e00147213 */ /* 0x000fe20000000000 */
[----:B------:R-:W-:Y:S01]  /*0f30*/  IMAD.MOV.U32 R11, RZ, RZ, R3 ;  /* 0x000000ffff0b7224 */ /* 0x000fe200078e0003 */
[C---:B------:R-:W-:Y:S01]  /*0f40*/  LOP3.LUT R18, R12.reuse, 0x1cc, RZ, 0xfc, !PT ;  /* 0x000001cc0c127812 */ /* 0x040fe200078efcff */
[----:B-1----:R-:W-:Y:S01]  /*0f50*/  IMAD.MOV R3, RZ, RZ, -R7 ;  /* 0x000000ffff037224 */ /* 0x002fe200078e0a07 */
[----:B------:R-:W-:Y:S01]  /*0f60*/  LOP3.LUT R19, R12, 0x1c8, RZ, 0xfc, !PT ;  /* 0x000001c80c137812 */ /* 0x000fe200078efcff */
[----:B------:R-:W-:-:S04]  /*0f70*/  IMAD.HI.U32 R9, R9, R11, RZ ;  /* 0x0000000b09097227 */ /* 0x000fc800078e00ff */
[----:B------:R-:W-:Y:S02]  /*0f80*/  IMAD.MOV R9, RZ, RZ, -R9 ;  /* 0x000000ffff097224 */ /* 0x000fe400078e0a09 */
[----:B------:R-:W-:Y:S02]  /*0f90*/  IMAD R3, R3, R2, RZ ;  /* 0x0000000203037224 */ /* 0x000fe400078e02ff */
[----:B------:R-:W-:Y:S02]  /*0fa0*/  IMAD R11, R0, R9, R11 ;  /* 0x00000009000b7224 */ /* 0x000fe400078e020b */
[----:B------:R-:W-:Y:S01]  /*0fb0*/  IMAD.HI.U32 R9, R7, R3, R6 ;  /* 0x0000000307097227 */ /* 0x000fe200078e0006 */
[----:B------:R-:W-:Y:S02]  /*0fc0*/  LOP3.LUT R6, R12, 0x1fc, RZ, 0xfc, !PT ;  /* 0x000001fc0c067812 */ /* 0x000fe400078efcff */
[----:B------:R-:W-:Y:S02]  /*0fd0*/  ISETP.GT.U32.AND P0, PT, R0, R11, PT ;  /* 0x0000000b0000720c */ /* 0x000fe40003f04070 */
[----:B------:R-:W-:Y:S01]  /*0fe0*/  IABS R7, R6 ;  /* 0x0000000600077213 */ /* 0x000fe20000000000 */
[----:B------:R-:W-:-:S04]  /*0ff0*/  IMAD.HI.U32 R3, R9, R24, RZ ;  /* 0x0000001809037227 */ /* 0x000fc800078e00ff */
[----:B------:R-:W-:-:S04]  /*1000*/  IMAD.MOV R3, RZ, RZ, -R3 ;  /* 0x000000ffff037224 */ /* 0x000fc800078e0a03 */
[----:B------:R-:W-:Y:S02]  /*1010*/  IMAD R24, R2, R3, R24 ;  /* 0x0000000302187224 */ /* 0x000fe400078e0218 */
[----:B------:R-:W-:Y:S01]  /*1020*/  @!P0 IMAD.IADD R11, R11, 0x1, -R0 ;  /* 0x000000010b0b8824 */ /* 0x000fe200078e0a00 */
[----:B------:R-:W-:Y:S01]  /*1030*/  ISETP.GE.AND P0, PT, R6, RZ, PT ;  /* 0x000000ff0600720c */ /* 0x000fe20003f06270 */
[C---:B------:R-:W-:Y:S01]  /*1040*/  IMAD.HI.U32 R3, R9.reuse, R7, RZ ;  /* 0x0000000709037227 */ /* 0x040fe200078e00ff */
[----:B------:R-:W-:Y:S02]  /*1050*/  ISETP.GT.U32.AND P5, PT, R2, R24, PT ;  /* 0x000000180200720c */ /* 0x000fe40003fa4070 */
[----:B------:R-:W-:Y:S01]  /*1060*/  ISETP.GT.U32.AND P2, PT, R0, R11, PT ;  /* 0x0000000b0000720c */ /* 0x000fe20003f44070 */
[----:B------:R-:W-:Y:S02]  /*1070*/  IMAD.MOV R3, RZ, RZ, -R3 ;  /* 0x000000ffff037224 */ /* 0x000fe400078e0a03 */
[----:B------:R-:W-:-:S04]  /*1080*/  IMAD.HI.U32 R6, R9, R8, RZ ;  /* 0x0000000809067227 */ /* 0x000fc800078e00ff */
[----:B------:R-:W-:Y:S02]  /*1090*/  IMAD R3, R2, R3, R7 ;  /* 0x0000000302037224 */ /* 0x000fe400078e0207 */
[----:B------:R-:W-:-:S04]  /*10a0*/  IMAD.HI.U32 R7, R9, R10, RZ ;  /* 0x0000000a09077227 */ /* 0x000fc800078e00ff */
[----:B------:R-:W-:Y:S01]  /*10b0*/  @!P2 IMAD.IADD R11, R11, 0x1, -R0 ;  /* 0x000000010b0ba824 */ /* 0x000fe200078e0a00 */
[----:B------:R-:W-:Y:S01]  /*10c0*/  ISETP.GT.U32.AND P2, PT, R2, R3, PT ;  /* 0x000000030200720c */ /* 0x000fe20003f44070 */
[----:B------:R-:W-:Y:S02]  /*10d0*/  @!P5 IMAD.IADD R24, R24, 0x1, -R2 ;  /* 0x000000011818d824 */ /* 0x000fe400078e0a02 */
[----:B------:R-:W-:Y:S01]  /*10e0*/  IMAD.MOV.U32 R0, RZ, RZ, R11 ;  /* 0x000000ffff007224 */ /* 0x000fe200078e000b */
[----:B------:R-:W-:Y:S01]  /*10f0*/  LOP3.LUT R11, R12, 0x1ec, RZ, 0xfc, !PT ;  /* 0x000001ec0c0b7812 */ /* 0x000fe200078efcff */
[----:B------:R-:W-:Y:S02]  /*1100*/  IMAD.MOV R7, RZ, RZ, -R7 ;  /* 0x000000ffff077224 */ /* 0x000fe400078e0a07 */
[----:B------:R-:W-:Y:S01]  /*1110*/  @!P3 IMAD.MOV R0, RZ, RZ, -R0 ;  /* 0x000000ffff00b224 */ /* 0x000fe200078e0a00 */
[C---:B------:R-:W-:Y:S01]  /*1120*/  ISETP.GT.U32.AND P3, PT, R2.reuse, R24, PT ;  /* 0x000000180200720c */ /* 0x040fe20003f64070 */
[----:B------:R-:W-:Y:S01]  /*1130*/  IMAD R7, R2, R7, R10 ;  /* 0x0000000702077224 */ /* 0x000fe200078e020a */
[----:B------:R-:W-:Y:S01]  /*1140*/  IABS R25, R11 ;  /* 0x0000000b00197213 */ /* 0x000fe20000000000 */
[----:B------:R-:W-:Y:S01]  /*1150*/  IMAD.MOV R13, RZ, RZ, -R6 ;  /* 0x000000ffff0d7224 */ /* 0x000fe200078e0a06 */
[----:B------:R-:W-:Y:S01]  /*1160*/  @!P1 LOP3.LUT R0, RZ, R4, RZ, 0x33, !PT ;  /* 0x00000004ff009212 */ /* 0x000fe200078e33ff */
[----:B------:R-:W-:Y:S01]  /*1170*/  @!P2 IMAD.IADD R3, R3, 0x1, -R2 ;  /* 0x000000010303a824 */ /* 0x000fe200078e0a02 */
[----:B------:R-:W-:Y:S01]  /*1180*/  ISETP.GE.AND P1, PT, R12, RZ, PT ;  /* 0x000000ff0c00720c */ /* 0x000fe20003f26270 */
[----:B------:R-:W-:Y:S01]  /*1190*/  IMAD R6, R2, R13, R8 ;  /* 0x0000000d02067224 */ /* 0x000fe200078e0208 */
[----:B------:R-:W-:Y:S01]  /*11a0*/  LOP3.LUT R4, R12, 0x1f0, RZ, 0xfc, !PT ;  /* 0x000001f00c047812 */ /* 0x000fe200078efcff */
[----:B------:R-:W-:Y:S01]  /*11b0*/  IMAD.HI.U32 R8, R9, R25, RZ ;  /* 0x0000001909087227 */ /* 0x000fe200078e00ff */
[C---:B------:R-:W-:Y:S01]  /*11c0*/  ISETP.GT.U32.AND P2, PT, R2.reuse, R3, PT ;  /* 0x000000030200720c */ /* 0x040fe20003f44070 */
[----:B------:R-:W-:Y:S01]  /*11d0*/  STL [R1+0xd64], R0 ;  /* 0x000d640001007387 */ /* 0x000fe20000100800 */
[----:B------:R-:W-:Y:S01]  /*11e0*/  ISETP.GT.U32.AND P5, PT, R2, R6, PT ;  /* 0x000000060200720c */ /* 0x000fe20003fa4070 */
[----:B------:R-:W-:Y:S01]  /*11f0*/  @!P3 IMAD.IADD R24, R24, 0x1, -R2 ;  /* 0x000000011818b824 */ /* 0x000fe200078e0a02 */
[----:B------:R-:W-:Y:S01]  /*1200*/  ISETP.GT.U32.AND P3, PT, R2, R7, PT ;  /* 0x000000070200720c */ /* 0x000fe20003f64070 */
[----:B------:R-:W-:Y:S01]  /*1210*/  IMAD.MOV R8, RZ, RZ, -R8 ;  /* 0x000000ffff087224 */ /* 0x000fe200078e0a08 */
[----:B------:R-:W-:-:S02]  /*1220*/  IABS R23, R4 ;  /* 0x0000000400177213 */ /* 0x000fc40000000000 */
[----:B------:R-:W-:Y:S01]  /*1230*/  LOP3.LUT R13, R12, 0x1e8, RZ, 0xfc, !PT ;  /* 0x000001e80c0d7812 */ /* 0x000fe200078efcff */
[----:B------:R-:W-:Y:S01]  /*1240*/  IMAD R25, R2, R8, R25 ;  /* 0x0000000802197224 */ /* 0x000fe200078e0219 */
[----:B------:R-:W-:Y:S01]  /*1250*/  LOP3.LUT R8, R12, 0x1d8, RZ, 0xfc, !PT ;  /* 0x000001d80c087812 */ /* 0x000fe200078efcff */
[----:B------:R-:W-:Y:S01]  /*1260*/  @!P1 IMAD.MOV R24, RZ, RZ, -R24 ;  /* 0x000000ffff189224 */ /* 0x000fe200078e0a18 */
[----:B------:R-:W-:Y:S01]  /*1270*/  ISETP.GE.AND P1, PT, R4, RZ, PT ;  /* 0x000000ff0400720c */ /* 0x000fe20003f26270 */
[----:B------:R-:W-:Y:S01]  /*1280*/  IMAD.HI.U32 R4, R9, R23, RZ ;  /* 0x0000001709047227 */ /* 0x000fe200078e00ff */
[----:B------:R-:W-:-:S03]  /*1290*/  IABS R22, R13 ;  /* 0x0000000d00167213 */ /* 0x000fc60000000000 */
[--C-:B------:R-:W-:Y:S02]  /*12a0*/  @!P3 IMAD.IADD R7, R7, 0x1, -R2.reuse ;  /* 0x000000010707b824 */ /* 0x100fe400078e0a02 */
[--C-:B------:R-:W-:Y:S02]  /*12b0*/  @!P5 IMAD.IADD R6, R6, 0x1, -R2.reuse ;  /* 0x000000010606d824 */ /* 0x100fe400078e0a02 */
[----:B------:R-:W-:Y:S01]  /*12c0*/  @!P2 IMAD.IADD R3, R3, 0x1, -R2 ;  /* 0x000000010303a824 */ /* 0x000fe200078e0a02 */
[C---:B------:R-:W-:Y:S01]  /*12d0*/  ISETP.GT.U32.AND P3, PT, R2.reuse, R7, PT ;  /* 0x000000070200720c */ /* 0x040fe20003f64070 */
[----:B------:R-:W-:Y:S01]  /*12e0*/  IMAD.MOV R4, RZ, RZ, -R4 ;  /* 0x000000ffff047224 */ /* 0x000fe200078e0a04 */
[----:B------:R-:W-:Y:S01]  /*12f0*/  ISETP.GT.U32.AND P5, PT, R2, R6, PT ;  /* 0x000000060200720c */ /* 0x000fe20003fa4070 */
[----:B------:R-:W-:Y:S01]  /*1300*/  IMAD.HI.U32 R10, R9, R22, RZ ;  /* 0x00000016090a7227 */ /* 0x000fe200078e00ff */
[----:B------:R-:W-:-:S03]  /*1310*/  ISETP.GE.AND P2, PT, R11, RZ, PT ;  /* 0x000000ff0b00720c */ /* 0x000fc60003f46270 */
[----:B------:R-:W-:Y:S02]  /*1320*/  IMAD R23, R2, R4, R23 ;  /* 0x0000000402177224 */ /* 0x000fe400078e0217 */
[----:B------:R-:W-:Y:S01]  /*1330*/  IMAD.MOV.U32 R15, RZ, RZ, R3 ;  /* 0x000000ffff0f7224 */ /* 0x000fe200078e0003 */
[C---:B------:R-:W-:Y:S01]  /*1340*/  LOP3.LUT R3, R12.reuse, 0x1e4, RZ, 0xfc, !PT ;  /* 0x000001e40c037812 */ /* 0x040fe200078efcff */
[----:B------:R-:W-:Y:S01]  /*1350*/  IMAD.MOV R11, RZ, RZ, -R10 ;  /* 0x000000ffff0b7224 */ /* 0x000fe200078e0a0a */
[----:B------:R-:W-:Y:S01]  /*1360*/  LOP3.LUT R10, R12, 0x1dc, RZ, 0xfc, !PT ;  /* 0x000001dc0c0a7812 */ /* 0x000fe200078efcff */
[----:B------:R-:W-:Y:S01]  /*1370*/  @!P3 IMAD.IADD R7, R7, 0x1, -R2 ;  /* 0x000000010707b824 */ /* 0x000fe200078e0a02 */
[C---:B------:R-:W-:Y:S01]  /*1380*/  ISETP.GT.U32.AND P3, PT, R2.reuse, R25, PT ;  /* 0x000000190200720c */ /* 0x040fe20003f64070 */
[----:B------:R-:W-:Y:S01]  /*1390*/  @!P0 IMAD.MOV R15, RZ, RZ, -R15 ;  /* 0x000000ffff0f8224 */ /* 0x000fe200078e0a0f */
[C---:B------:R-:W-:Y:S01]  /*13a0*/  ISETP.GT.U32.AND P0, PT, R2.reuse, R23, PT ;  /* 0x000000170200720c */ /* 0x040fe20003f04070 */
[----:B------:R-:W-:Y:S01]  /*13b0*/  IMAD R22, R2, R11, R22 ;  /* 0x0000000b02167224 */ /* 0x000fe200078e0216 */
[----:B------:R-:W-:Y:S01]  /*13c0*/  IABS R21, R3 ;  /* 0x0000000300157213 */ /* 0x000fe20000000000 */
[--C-:B------:R-:W-:Y:S01]  /*13d0*/  @!P5 IMAD.IADD R6, R6, 0x1, -R2.reuse ;  /* 0x000000010606d824 */ /* 0x100fe200078e0a02 */
[----:B------:R-:W-:Y:S01]  /*13e0*/  ISETP.GE.AND P5, PT, R13, RZ, PT ;  /* 0x000000ff0d00720c */ /* 0x000fe20003fa6270 */
[----:B------:R-:W-:Y:S01]  /*13f0*/  @!P6 IMAD.MOV R7, RZ, RZ, -R7 ;  /* 0x000000ffff07e224 */ /* 0x000fe200078e0a07 */
[----:B------:R-:W-:Y:S01]  /*1400*/  ISETP.GT.U32.AND P6, PT, R2, R22, PT ;  /* 0x000000160200720c */ /* 0x000fe20003fc4070 */
[----:B------:R-:W-:Y:S01]  /*1410*/  IMAD.HI.U32 R4, R9, R21, RZ ;  /* 0x0000001509047227 */ /* 0x000fe200078e00ff */
[----:B------:R-:W-:Y:S01]  /*1420*/  IABS R16, R10 ;  /* 0x0000000a00107213 */ /* 0x000fe20000000000 */
[----:B------:R0:W-:Y:S02]  /*1430*/  STL [R1], R15 ;  /* 0x0000000f01007387 */ /* 0x0001e40000100800 */
[----:B------:R-:W-:-:S02]  /*1440*/  @!P3 IMAD.IADD R25, R25, 0x1, -R2 ;  /* 0x000000011919b824 */ /* 0x000fc400078e0a02 */
[----:B------:R-:W-:-:S03]  /*1450*/  IMAD.HI.U32 R13, R9, R20, RZ ;  /* 0x00000014090d7227 */ /* 0x000fc600078e00ff */
[C---:B------:R-:W-:Y:S01]  /*1460*/  ISETP.GT.U32.AND P3, PT, R2.reuse, R25, PT ;  /* 0x000000190200720c */ /* 0x040fe20003f64070 */
[----:B------:R-:W-:Y:S02]  /*1470*/  IMAD.MOV R4, RZ, RZ, -R4 ;  /* 0x000000ffff047224 */ /* 0x000fe400078e0a04 */
[----:B------:R-:W-:Y:S01]  /*1480*/  IMAD.MOV R13, RZ, RZ, -R13 ;  /* 0x000000ffff0d7224 */ /* 0x000fe200078e0a0d */
[----:B0-----:R-:W-:Y:S01]  /*1490*/  IABS R15, R8 ;  /* 0x00000008000f7213 */ /* 0x001fe20000000000 */
[----:B------:R-:W-:Y:S02]  /*14a0*/  @!P0 IMAD.IADD R23, R23, 0x1, -R2 ;  /* 0x0000000117178824 */ /* 0x000fe400078e0a02 */
[----:B------:R-:W-:Y:S01]  /*14b0*/  IMAD R21, R2, R4, R21 ;  /* 0x0000000402157224 */ /* 0x000fe200078e0215 */
[----:B------:R-:W-:Y:S01]  /*14c0*/  LOP3.LUT R4, R12, 0x1d4, RZ, 0xfc, !PT ;  /* 0x000001d40c047812 */ /* 0x000fe200078efcff */
[C---:B------:R-:W-:Y:S01]  /*14d0*/  IMAD R20, R2.reuse, R13, R20 ;  /* 0x0000000d02147224 */ /* 0x040fe200078e0214 */
[----:B------:R-:W-:Y:S01]  /*14e0*/  ISETP.GT.U32.AND P0, PT, R2, R23, PT ;  /* 0x000000170200720c */ /* 0x000fe20003f04070 */
[--C-:B------:R-:W-:Y:S01]  /*14f0*/  @!P6 IMAD.IADD R22, R22, 0x1, -R2.reuse ;  /* 0x000000011616e824 */ /* 0x100fe200078e0a02 */
[----:B------:R-:W-:Y:S01]  /*1500*/  IABS R13, R4 ;  /* 0x00000004000d7213 */ /* 0x000fe20000000000 */
[----:B------:R-:W-:Y:S01]  /*1510*/  @!P3 IMAD.IADD R25, R25, 0x1, -R2 ;  /* 0x000000011919b824 */ /* 0x000fe200078e0a02 */
[C---:B------:R-:W-:Y:S01]  /*1520*/  ISETP.GT.U32.AND P3, PT, R2.reuse, R21, PT ;  /* 0x000000150200720c */ /* 0x040fe20003f64070 */
[----:B------:R-:W-:Y:S01]  /*1530*/  IMAD.HI.U32 R11, R9, R16, RZ ;  /* 0x00000010090b7227 */ /* 0x000fe200078e00ff */
[----:B------:R-:W-:-:S03]  /*1540*/  ISETP.GT.U32.AND P6, PT, R2, R20, PT ;  /* 0x000000140200720c */ /* 0x000fc60003fc4070 */
[----:B------:R-:W-:Y:S02]  /*1550*/  IMAD.MOV R11, RZ, RZ, -R11 ;  /* 0x000000ffff0b7224 */ /* 0x000fe400078e0a0b */
[----:B------:R-:W-:Y:S01]  /*1560*/  @!P4 IMAD.MOV R6, RZ, RZ, -R6 ;  /* 0x000000ffff06c224 */ /* 0x000fe200078e0a06 */
[----:B------:R-:W-:Y:S01]  /*1570*/  ISETP.GE.AND P4, PT, R3, RZ, PT ;  /* 0x000000ff0300720c */ /* 0x000fe20003f86270 */
[----:B------:R-:W-:Y:S01]  /*1580*/  @!P0 IMAD.IADD R23, R23, 0x1, -R2 ;  /* 0x0000000117178824 */ /* 0x000fe200078e0a02 */
[----:B------:R-:W-:Y:S01]  /*1590*/  ISETP.GE.AND P0, PT, R14, RZ, PT ;  /* 0x000000ff0e00720c */ /* 0x000fe20003f06270 */
[C---:B------:R-:W-:Y:S01]  /*15a0*/  IMAD R16, R2.reuse, R11, R16 ;  /* 0x0000000b02107224 */ /* 0x040fe200078e0210 */
[----:B------:R-:W-:Y:S01]  /*15b0*/  IABS R11, R17 ;  /* 0x00000011000b7213 */ /* 0x000fe20000000000 */
[--C-:B------:R-:W-:Y:S01]  /*15c0*/  @!P3 IMAD.IADD R21, R21, 0x1, -R2.reuse ;  /* 0x000000011515b824 */ /* 0x100fe200078e0a02 */
[----:B------:R-:W-:Y:S01]  /*15d0*/  ISETP.GT.U32.AND P3, PT, R2, R22, PT ;  /* 0x000000160200720c */ /* 0x000fe20003f64070 */
[----:B------:R-:W-:Y:S01]  /*15e0*/  @!P6 IMAD.IADD R20, R20, 0x1, -R2 ;  /* 0x000000011414e824 */ /* 0x000fe200078e0a02 */
[----:B------:R-:W-:Y:S01]  /*15f0*/  IABS R14, R18 ;  /* 0x00000012000e7213 */ /* 0x000fe20000000000 */
[----:B------:R-:W-:-:S03]  /*1600*/  IMAD.HI.U32 R3, R9, R15, RZ ;  /* 0x0000000f09037227 */ /* 0x000fc600078e00ff */
[----:B------:R-:W-:Y:S01]  /*1610*/  ISETP.GT.U32.AND P6, PT, R2, R20, PT ;  /* 0x000000140200720c */ /* 0x000fe20003fc4070 */
[----:B------:R-:W-:Y:S02]  /*1620*/  IMAD.MOV.U32 R0, RZ, RZ, R23 ;  /* 0x000000ffff007224 */ /* 0x000fe400078e0017 */
[----:B------:R-:W-:Y:S02]  /*1630*/  IMAD.MOV R3, RZ, RZ, -R3 ;  /* 0x000000ffff037224 */ /* 0x000fe400078e0a03 */
[----:B------:R-:W-:-:S04]  /*1640*/  IMAD.HI.U32 R26, R9, R11, RZ ;  /* 0x0000000b091a7227 */ /* 0x000fc800078e00ff */
[----:B------:R-:W-:Y:S01]  /*1650*/  @!P1 IMAD.MOV R0, RZ, RZ, -R0 ;  /* 0x000000ffff009224 */ /* 0x000fe200078e0a00 */
[----:B------:R-:W-:Y:S01]  /*1660*/  ISETP.GT.U32.AND P1, PT, R2, R21, PT ;  /* 0x000000150200720c */ /* 0x000fe20003f24070 */
[----:B------:R-:W-:-:S03]  /*1670*/  IMAD.HI.U32 R23, R9, R13, RZ ;  /* 0x0000000d09177227 */ /* 0x000fc600078e00ff */
[----:B------:R0:W-:Y:S01]  /*1680*/  STL [R1+0x38], R0 ;  /* 0x0000380001007387 */ /* 0x0001e20000100800 */
[----:B------:R-:W-:Y:S01]  /*1690*/  IMAD R15, R2, R3, R15 ;  /* 0x00000003020f7224 */ /* 0x000fe200078e020f */
[----:B------:R-:W-:Y:S01]  /*16a0*/  IABS R3, R19 ;  /* 0x0000001300037213 */ /* 0x000fe20000000000 */
[----:B------:R-:W-:Y:S02]  /*16b0*/  IMAD.MOV R26, RZ, RZ, -R26 ;  /* 0x000000ffff1a7224 */ /* 0x000fe400078e0a1a */
[----:B------:R-:W-:Y:S02]  /*16c0*/  IMAD.MOV R23, RZ, RZ, -R23 ;  /* 0x000000ffff177224 */ /* 0x000fe400078e0a17 */
[----:B------:R-:W-:Y:S01]  /*16d0*/  @!P3 IMAD.IADD R22, R22, 0x1, -R2 ;  /* 0x000000011616b824 */ /* 0x000fe200078e0a02 */
[C---:B------:R-:W-:Y:S01]  /*16e0*/  ISETP.GT.U32.AND P3, PT, R2.reuse, R15, PT ;  /* 0x0000000f0200720c */ /* 0x040fe20003f64070 */
[----:B------:R-:W-:Y:S02]  /*16f0*/  IMAD R11, R2, R26, R11 ;  /* 0x0000001a020b7224 */ /* 0x000fe400078e020b */
[----:B0-----:R-:W-:-:S02]  /*1700*/  IMAD.MOV.U32 R0, RZ, RZ, R25 ;  /* 0x000000ffff007224 */ /* 0x001fc400078e0019 */
[----:B------:R-:W-:Y:S02]  /*1710*/  IMAD R13, R2, R23, R13 ;  /* 0x00000017020d7224 */ /* 0x000fe400078e020d */
[----:B------:R-:W-:Y:S01]  /*1720*/  @!P6 IMAD.IADD R20, R20, 0x1, -R2 ;  /* 0x000000011414e824 */ /* 0x000fe200078e0a02 */
[C---:B------:R-:W-:Y:S01]  /*1730*/  ISETP.GT.U32.AND P6, PT, R2.reuse, R11, PT ;  /* 0x0000000b0200720c */ /* 0x040fe20003fc4070 */
[----:B------:R-:W-:Y:S01]  /*1740*/  @!P2 IMAD.MOV R0, RZ, RZ, -R0 ;  /* 0x000000ffff00a224 */ /* 0x000fe200078e0a00 */
[C---:B------:R-:W-:Y:S01]  /*1750*/  ISETP.GT.U32.AND P2, PT, R2.reuse, R16, PT ;  /* 0x000000100200720c */ /* 0x040fe20003f44070 */
[--C-:B------:R-:W-:Y:S01]  /*1760*/  @!P1 IMAD.IADD R21, R21, 0x1, -R2.reuse ;  /* 0x0000000115159824 */ /* 0x100fe200078e0a02 */
[----:B------:R-:W-:Y:S01]  /*1770*/  ISETP.GT.U32.AND P1, PT, R2, R13, PT ;  /* 0x0000000d0200720c */ /* 0x000fe20003f24070 */
[----:B------:R-:W-:Y:S01]  /*1780*/  @!P3 IMAD.IADD R15, R15, 0x1, -R2 ;  /* 0x000000010f0fb824 */ /* 0x000fe200078e0a02 */
[----:B------:R0:W-:Y:S01]  /*1790*/  STL [R1+0x1b8], R0 ;  /* 0x0001b80001007387 */ /* 0x0001e20000100800 */
[----:B------:R-:W-:Y:S01]  /*17a0*/  IMAD.MOV.U32 R27, RZ, RZ, R22 ;  /* 0x000000ffff1b7224 */ /* 0x000fe200078e0016 */
[----:B------:R-:W-:Y:S01]  /*17b0*/  ISETP.GE.AND P3, PT, R8, RZ, PT ;  /* 0x000000ff0800720c */ /* 0x000fe20003f66270 */
[----:B------:R-:W-:-:S04]  /*17c0*/  IMAD.HI.U32 R23, R9, R14, RZ ;  /* 0x0000000e09177227 */ /* 0x000fc800078e00ff */
[--C-:B------:R-:W-:Y:S01]  /*17d0*/  @!P6 IMAD.IADD R11, R11, 0x1, -R2.reuse ;  /* 0x000000010b0be824 */ /* 0x100fe200078e0a02 */
[----:B------:R-:W-:Y:S01]  /*17e0*/  ISETP.GT.U32.AND P6, PT, R2, R15, PT ;  /* 0x0000000f0200720c */ /* 0x000fe20003fc4070 */
[----:B------:R-:W-:Y:S02]  /*17f0*/  @!P5 IMAD.MOV R27, RZ, RZ, -R27 ;  /* 0x000000ffff1bd224 */ /* 0x000fe400078e0a1b */
[----:B0-----:R-:W-:Y:S02]  /*1800*/  IMAD.MOV.U32 R0, RZ, RZ, R21 ;  /* 0x000000ffff007224 */ /* 0x001fe400078e0015 */
[----:B------:R-:W-:Y:S01]  /*1810*/  @!P2 IMAD.IADD R16, R16, 0x1, -R2 ;  /* 0x000000011010a824 */ /* 0x000fe200078e0a02 */
[----:B------:R-:W-:Y:S01]  /*1820*/  STL [R1+0x40], R27 ;  /* 0x0000401b01007387 */ /* 0x000fe20000100800 */
[----:B------:R-:W-:Y:S01]  /*1830*/  @!P4 IMAD.MOV R0, RZ, RZ, -R0 ;  /* 0x000000ffff00c224 */ /* 0x000fe200078e0a00 */
[----:B------:R-:W-:Y:S01]  /*1840*/  ISETP.GT.U32.AND P4, PT, R2, R11, PT ;  /* 0x0000000b0200720c */ /* 0x000fe20003f84070 */
[----:B------:R-:W-:Y:S01]  /*1850*/  IMAD.HI.U32 R25, R9, R3, RZ ;  /* 0x0000000309197227 */ /* 0x000fe200078e00ff */
[----:B------:R-:W-:-:S02]  /*1860*/  ISETP.GE.AND P2, PT, R10, RZ, PT ;  /* 0x000000ff0a00720c */ /* 0x000fc40003f46270 */
[----:B------:R0:W-:Y:S01]  /*1870*/  STL [R1+0x48], R0 ;  /* 0x0000480001007387 */ /* 0x0001e20000100800 */
[----:B------:R-:W-:Y:S01]  /*1880*/  @!P1 IMAD.IADD R13, R13, 0x1, -R2 ;  /* 0x000000010d0d9824 */ /* 0x000fe200078e0a02 */
[----:B------:R-:W-:Y:S01]  /*1890*/  ISETP.GT.U32.AND P1, PT, R2, R16, PT ;  /* 0x000000100200720c */ /* 0x000fe20003f24070 */
[----:B------:R-:W-:Y:S01]  /*18a0*/  IMAD.MOV R23, RZ, RZ, -R23 ;  /* 0x000000ffff177224 */ /* 0x000fe200078e0a17 */
[----:B------:R-:W-:Y:S01]  /*18b0*/  LOP3.LUT R10, R12, 0x1c0, RZ, 0xfc, !PT ;  /* 0x000001c00c0a7812 */ /* 0x000fe200078efcff */
[----:B------:R-:W-:Y:S01]  /*18c0*/  IMAD.MOV R25, RZ, RZ, -R25 ;  /* 0x000000ffff197224 */ /* 0x000fe200078e0a19 */
[C---:B------:R-:W-:Y:S01]  /*18d0*/  ISETP.GT.U32.AND P5, PT, R2.reuse, R13, PT ;  /* 0x0000000d0200720c */ /* 0x040fe20003fa4070 */
[----:B------:R-:W-:Y:S01]  /*18e0*/  IMAD R8, R2, R23, R14 ;  /* 0x0000001702087224 */ /* 0x000fe200078e020e */
[----:B------:R-:W-:Y:S01]  /*18f0*/  LOP3.LUT R14, R12, 0x1c4, RZ, 0xfc, !PT ;  /* 0x000001c40c0e7812 */ /* 0x000fe200078efcff */
[C---:B------:R-:W-:Y:S01]  /*1900*/  IMAD R3, R2.reuse, R25, R3 ;  /* 0x0000001902037224 */ /* 0x040fe200078e0203 */
[----:B------:R-:W-:Y:S01]  /*1910*/  IABS R21, R10 ;  /* 0x0000000a00157213 */ /* 0x000fe20000000000 */
[----:B0-----:R-:W-:Y:S01]  /*1920*/  IMAD.MOV.U32 R0, RZ, RZ, R20 ;  /* 0x000000ffff007224 */ /* 0x001fe200078e0014 */
[----:B------:R-:W-:Y:S01]  /*1930*/  IABS R20, R14 ;  /* 0x0000000e00147213 */ /* 0x000fe20000000000 */
[----:B------:R-:W-:Y:S01]  /*1940*/  @!P6 IMAD.IADD R15, R15, 0x1, -R2 ;  /* 0x000000010f0fe824 */ /* 0x000fe200078e0a02 */
[C---:B------:R-:W-:Y:S01]  /*1950*/  ISETP.GT.U32.AND P6, PT, R2.reuse, R3, PT ;  /* 0x000000030200720c */ /* 0x040fe20003fc4070 */
[----:B------:R-:W-:Y:S01]  /*1960*/  @!P0 IMAD.MOV R0, RZ, RZ, -R0 ;  /* 0x000000ffff008224 */ /* 0x000fe200078e0a00 */
[----:B------:R-:W-:Y:S01]  /*1970*/  ISETP.GT.U32.AND P0, PT, R2, R8, PT ;  /* 0x000000080200720c */ /* 0x000fe20003f04070 */
[--C-:B------:R-:W-:Y:S01]  /*1980*/  @!P1 IMAD.IADD R16, R16, 0x1, -R2.reuse ;  /* 0x0000000110109824 */ /* 0x100fe200078e0a02 */
[----:B------:R-:W-:Y:S01]  /*1990*/  ISETP.GE.AND P1, PT, R4, RZ, PT ;  /* 0x000000ff0400720c */ /* 0x000fe20003f26270 */
[----:B------:R-:W-:Y:S01]  /*19a0*/  @!P5 IMAD.IADD R13, R13, 0x1, -R2 ;  /* 0x000000010d0dd824 */ /* 0x000fe200078e0a02 */
[----:B------:R-:W-:Y:S01]  /*19b0*/  ISETP.GE.AND P5, PT, R17, RZ, PT ;  /* 0x000000ff1100720c */ /* 0x000fe20003fa6270 */
[----:B------:R-:W-:Y:S01]  /*19c0*/  IMAD.MOV.U32 R4, RZ, RZ, R21 ;  /* 0x000000ffff047224 */ /* 0x000fe200078e0015 */
[----:B------:R0:W-:Y:S01]  /*19d0*/  STL [R1+0x50], R0 ;  /* 0x0000500001007387 */ /* 0x0001e20000100800 */
[----:B------:R-:W-:-:S04]  /*19e0*/  IMAD.HI.U32 R17, R9, R20, RZ ;  /* 0x0000001409117227 */ /* 0x000fc800078e00ff */
[----:B------:R-:W-:Y:S02]  /*19f0*/  IMAD.MOV.U32 R22, RZ, RZ, R16 ;  /* 0x000000ffff167224 */ /* 0x000fe400078e0010 */
[--C-:B------:R-:W-:Y:S01]  /*1a00*/  @!P4 IMAD.IADD R11, R11, 0x1, -R2.reuse ;  /* 0x000000010b0bc824 */ /* 0x100fe200078e0a02 */
[----:B------:R-:W-:Y:S01]  /*1a10*/  ISETP.GE.AND P4, PT, R18, RZ, PT ;  /* 0x000000ff1200720c */ /* 0x000fe20003f86270 */
[----:B------:R-:W-:Y:S01]  /*1a20*/  @!P0 IMAD.IADD R8, R8, 0x1, -R2 ;  /* 0x0000000108088824 */ /* 0x000fe200078e0a02 */
[----:B------:R-:W-:Y:S01]  /*1a30*/  ISETP.GE.AND P0, PT, R19, RZ, PT ;  /* 0x000000ff1300720c */ /* 0x000fe20003f06270 */
[----:B0-----:R-:W-:Y:S01]  /*1a40*/  IMAD.MOV.U32 R0, RZ, RZ, R15 ;  /* 0x000000ffff007224 */ /* 0x001fe200078e000f */
[----:B------:R-:W-:Y:S01]  /*1a50*/  LOP3.LUT R19, R12, 0x1a0, RZ, 0xfc, !PT ;  /* 0x000001a00c137812 */ /* 0x000fe200078efcff */
[----:B------:R-:W-:-:S04]  /*1a60*/  IMAD.HI.U32 R18, R9, R4, RZ ;  /* 0x0000000409127227 */ /* 0x000fc800078e00ff */
[----:B------:R-:W-:Y:S02]  /*1a70*/  IMAD.MOV R17, RZ, RZ, -R17 ;  /* 0x000000ffff117224 */ /* 0x000fe400078e0a11 */
[----:B------:R-:W-:Y:S01]  /*1a80*/  @!P2 IMAD.MOV R22, RZ, RZ, -R22 ;  /* 0x000000ffff16a224 */ /* 0x000fe200078e0a16 */
[----:B------:R-:W-:Y:S01]  /*1a90*/  ISETP.GT.U32.AND P2, PT, R2, R8, PT ;  /* 0x000000080200720c */ /* 0x000fe20003f44070 */
[----:B------:R-:W-:Y:S01]  /*1aa0*/  @!P6 IMAD.IADD R3, R3, 0x1, -R2 ;  /* 0x000000010303e824 */ /* 0x000fe200078e0a02 */
[----:B------:R-:W-:Y:S01]  /*1ab0*/  ISETP.GE.AND P6, PT, R14, RZ, PT ;  /* 0x000000ff0e00720c */ /* 0x000fe20003fc6270 */
[----:B------:R-:W-:Y:S01]  /*1ac0*/  @!P3 IMAD.MOV R0, RZ, RZ, -R0 ;  /* 0x000000ffff00b224 */ /* 0x000fe200078e0a00 */
[----:B------:R0:W-:Y:S01]  /*1ad0*/  STL [R1+0x78], R22 ;  /* 0x0000781601007387 */ /* 0x0001e20000100800 */
[----:B------:R-:W-:Y:S01]  /*1ae0*/  IMAD.MOV R16, RZ, RZ, -R18 ;  /* 0x000000ffff107224 */ /* 0x000fe200078e0a12 */
[C---:B------:R-:W-:Y:S01]  /*1af0*/  ISETP.GT.U32.AND P3, PT, R2.reuse, R3, PT ;  /* 0x000000030200720c */ /* 0x040fe20003f64070 */
[C---:B------:R-:W-:Y:S01]  /*1b00*/  IMAD R14, R2.reuse, R17, R20 ;  /* 0x00000011020e7224 */ /* 0x040fe200078e0214 */
[----:B------:R1:W-:Y:S01]  /*1b10*/  STL [R1+0x80], R0 ;  /* 0x0000800001007387 */ /* 0x0003e20000100800 */
[----:B------:R-:W-:Y:S01]  /*1b20*/  IMAD R4, R2, R16, R4 ;  /* 0x0000001002047224 */ /* 0x000fe200078e0204 */
[----:B------:R-:W-:Y:S01]  /*1b30*/  LOP3.LUT R16, R12, 0x1b4, RZ, 0xfc, !PT ;  /* 0x000001b40c107812 */ /* 0x000fe200078efcff */
[----:B------:R-:W-:Y:S01]  /*1b40*/  @!P1 IMAD.MOV R13, RZ, RZ, -R13 ;  /* 0x000000ffff0d9224 */ /* 0x000fe200078e0a0d */
[----:B------:R-:W-:Y:S01]  /*1b50*/  ISETP.GT.U32.AND P1, PT, R2, R14, PT ;  /* 0x0000000e0200720c */ /* 0x000fe20003f24070 */
[----:B------:R-:W-:Y:S01]  /*1b60*/  @!P2 IMAD.IADD R8, R8, 0x1, -R2 ;  /* 0x000000010808a824 */ /* 0x000fe200078e0a02 */
[----:B------:R-:W-:-:S02]  /*1b70*/  ISETP.GE.AND P2, PT, R10, RZ, PT ;  /* 0x000000ff0a00720c */ /* 0x000fc40003f46270 */
[----:B------:R3:W-:Y:S01]  /*1b80*/  STL [R1+0x8c], R13 ;  /* 0x00008c0d01007387 */ /* 0x0007e20000100800 */
[C---:B0-----:R-:W-:Y:S01]  /*1b90*/  LOP3.LUT R22, R12.reuse, 0x1a4, RZ, 0xfc, !PT ;  /* 0x000001a40c167812 */ /* 0x041fe200078efcff */
[----:B-1----:R-:W-:Y:S01]  /*1ba0*/  IMAD.MOV.U32 R0, RZ, RZ, R11 ;  /* 0x000000ffff007224 */ /* 0x002fe200078e000b */
[----:B------:R-:W-:Y:S01]  /*1bb0*/  LOP3.LUT R11, R12, 0x1bc, RZ, 0xfc, !PT ;  /* 0x000001bc0c0b7812 */ /* 0x000fe200078efcff */
[----:B------:R-:W-:Y:S01]  /*1bc0*/  @!P3 IMAD.IADD R3, R3, 0x1, -R2 ;  /* 0x000000010303b824 */ /* 0x000fe200078e0a02 */
[----:B------:R-:W-:Y:S01]  /*1bd0*/  IABS R18, R19 ;  /* 0x0000001300127213 */ /* 0x000fe20000000000 */
[----:B------:R-:W-:Y:S01]  /*1be0*/  @!P5 IMAD.MOV R0, RZ, RZ, -R0 ;  /* 0x000000ffff00d224 */ /* 0x000fe200078e0a00 */
[----:B------:R-:W-:Y:S02]  /*1bf0*/  ISETP.GT.U32.AND P5, PT, R2, R4, PT ;  /* 0x000000040200720c */ /* 0x000fe40003fa4070 */
[----:B------:R-:W-:Y:S01]  /*1c00*/  @!P1 IMAD.IADD R14, R14, 0x1, -R2 ;  /* 0x000000010e0e9824 */ /* 0x000fe200078e0a02 */
[----:B---3--:R-:W-:Y:S01]  /*1c10*/  LOP3.LUT R13, R12, 0x1b8, RZ, 0xfc, !PT ;  /* 0x000001b80c0d7812 */ /* 0x008fe200078efcff */
[----:B------:R0:W-:Y:S01]  /*1c20*/  STL [R1+0xa0], R0 ;  /* 0x0000a00001007387 */ /* 0x0001e20000100800 */
[----:B------:R-:W-:-:S02]  /*1c30*/  IABS R10, R11 ;  /* 0x0000000b000a7213 */ /* 0x000fc40000000000 */
[----:B------:R-:W-:Y:S02]  /*1c40*/  IABS R15, R13 ;  /* 0x0000000d000f7213 */ /* 0x000fe40000000000 */
[----:B------:R-:W-:Y:S01]  /*1c50*/  ISETP.GE.AND P1, PT, R13, RZ, PT ;  /* 0x000000ff0d00720c */ /* 0x000fe20003f26270 */
[----:B------:R-:W-:Y:S01]  /*1c60*/  IMAD.HI.U32 R13, R9, R10, RZ ;  /* 0x0000000a090d7227 */ /* 0x000fe200078e00ff */
[----:B------:R-:W-:-:S03]  /*1c70*/  ISETP.GE.AND P3, PT, R11, RZ, PT ;  /* 0x000000ff0b00720c */ /* 0x000fc60003f66270 */
[----:B0-----:R-:W-:Y:S02]  /*1c80*/  IMAD.MOV.U32 R0, RZ, RZ, R8 ;  /* 0x000000ffff007224 */ /* 0x001fe400078e0008 */
[----:B------:R-:W-:Y:S01]  /*1c90*/  @!P5 IMAD.IADD R4, R4, 0x1, -R2 ;  /* 0x000000010404d824 */ /* 0x000fe200078e0a02 */
[C---:B------:R-:W-:Y:S01]  /*1ca0*/  ISETP.GT.U32.AND P5, PT, R2.reuse, R14, PT ;  /* 0x0000000e0200720c */ /* 0x040fe20003fa4070 */
[----:B------:R-:W-:Y:S02]  /*1cb0*/  @!P4 IMAD.MOV R0, RZ, RZ, -R0 ;  /* 0x000000ffff00c224 */ /* 0x000fe400078e0a00 */
[----:B------:R-:W-:Y:S01]  /*1cc0*/  IMAD.MOV.U32 R11, RZ, RZ, R15 ;  /* 0x000000ffff0b7224 */ /* 0x000fe200078e000f */
[----:B------:R-:W-:Y:S02]  /*1cd0*/  ISETP.GT.U32.AND P4, PT, R2, R4, PT ;  /* 0x000000040200720c */ /* 0x000fe40003f84070 */
[----:B------:R0:W-:Y:S01]  /*1ce0*/  STL [R1+0x1a4], R0 ;  /* 0x0001a40001007387 */ /* 0x0001e20000100800 */
[----:B------:R-:W-:Y:S01]  /*1cf0*/  IMAD.HI.U32 R8, R9, R11, RZ ;  /* 0x0000000b09087227 */ /* 0x000fe200078e00ff */
[----:B------:R-:W-:-:S03]  /*1d00*/  LOP3.LUT R15, R12, 0x1ac, RZ, 0xfc, !PT ;  /* 0x000001ac0c0f7812 */ /* 0x000fc600078efcff */
[----:B------:R-:W-:Y:S02]  /*1d10*/  IMAD.MOV R8, RZ, RZ, -R8 ;  /* 0x000000ffff087224 */ /* 0x000fe400078e0a08 */
[----:B------:R-:W-:Y:S02]  /*1d20*/  @!P5 IMAD.IADD R14, R14, 0x1, -R2 ;  /* 0x000000010e0ed824 */ /* 0x000fe400078e0a02 */
[----:B------:R-:W-:Y:S02]  /*1d30*/  IMAD R8, R2, R8, R11 ;  /* 0x0000000802087224 */ /* 0x000fe400078e020b */
[----:B0-----:R-:W-:Y:S02]  /*1d40*/  IMAD.MOV.U32 R0, RZ, RZ, R3 ;  /* 0x000000ffff007224 */ /* 0x001fe400078e0003 */
[----:B------:R-:W-:Y:S01]  /*1d50*/  IMAD.MOV R3, RZ, RZ, -R13 ;  /* 0x000000ffff037224 */ /* 0x000fe200078e0a0d */
[----:B------:R-:W-:Y:S01]  /*1d60*/  LOP3.LUT R13, R12, 0x1b0, RZ, 0xfc, !PT ;  /* 0x000001b00c0d7812 */ /* 0x000fe200078efcff */
[----:B------:R-:W-:-:S02]  /*1d70*/  IMAD.MOV.U32 R17, RZ, RZ, R14 ;  /* 0x000000ffff117224 */ /* 0x000fc400078e000e */
[----:B------:R-:W-:Y:S01]  /*1d80*/  IMAD R10, R2, R3, R10 ;  /* 0x00000003020a7224 */ /* 0x000fe200078e020a */
[----:B------:R-:W-:Y:S01]  /*1d90*/  LOP3.LUT R3, R12, 0x1a8, RZ, 0xfc, !PT ;  /* 0x000001a80c037812 */ /* 0x000fe200078efcff */
[----:B------:R-:W-:Y:S01]  /*1da0*/  @!P6 IMAD.MOV R17, RZ, RZ, -R17 ;  /* 0x000000ffff11e224 */ /* 0x000fe200078e0a11 */
[C---:B------:R-:W-:Y:S01]  /*1db0*/  ISETP.GT.U32.AND P6, PT, R2.reuse, R8, PT ;  /* 0x000000080200720c */ /* 0x040fe20003fc4070 */
[----:B------:R-:W-:Y:S01]  /*1dc0*/  @!P0 IMAD.MOV R0, RZ, RZ, -R0 ;  /* 0x000000ffff008224 */ /* 0x000fe200078e0a00 */
[----:B------:R-:W-:Y:S01]  /*1dd0*/  ISETP.GT.U32.AND P5, PT, R2, R10, PT ;  /* 0x0000000a0200720c */ /* 0x000fe20003fa4070 */
[----:B------:R-:W-:Y:S01]  /*1de0*/  @!P4 IMAD.IADD R4, R4, 0x1, -R2 ;  /* 0x000000010404c824 */ /* 0x000fe200078e0a02 */
[----:B------:R-:W-:Y:S02]  /*1df0*/  ISETP.GE.AND P0, PT, R16, RZ, PT ;  /* 0x000000ff1000720c */ /* 0x000fe40003f06270 */
[----:B------:R-:W-:Y:S01]  /*1e00*/  IABS R16, R16 ;  /* 0x0000001000107213 */ /* 0x000fe20000000000 */
[----:B------:R0:W-:Y:S01]  /*1e10*/  STL [R1+0x1ac], R0 ;  /* 0x0001ac0001007387 */ /* 0x0001e20000100800 */
[----:B------:R-:W-:-:S02]  /*1e20*/  ISETP.GE.AND P4, PT, R13, RZ, PT ;  /* 0x000000ff0d00720c */ /* 0x000fc40003f86270 */
[----:B------:R-:W-:Y:S01]  /*1e30*/  IABS R13, R13 ;  /* 0x0000000d000d7213 */ /* 0x000fe20000000000 */
[----:B------:R-:W-:Y:S01]  /*1e40*/  IMAD.HI.U32 R11, R9, R16, RZ ;  /* 0x00000010090b7227 */ /* 0x000fe200078e00ff */
[----:B------:R1:W-:Y:S01]  /*1e50*/  STL [R1+0x1b0], R17 ;  /* 0x0001b01101007387 */ /* 0x0003e20000100800 */
[----:B------:R-:W-:Y:S02]  /*1e60*/  IABS R14, R3 ;  /* 0x00000003000e7213 */ /* 0x000fe40000000000 */
[----:B------:R-:W-:Y:S02]  /*1e70*/  @!P5 IMAD.IADD R10, R10, 0x1, -R2 ;  /* 0x000000010a0ad824 */ /* 0x000fe400078e0a02 */
[----:B0-----:R-:W-:Y:S02]  /*1e80*/  IMAD.MOV.U32 R0, RZ, RZ, R4 ;  /* 0x000000ffff007224 */ /* 0x001fe400078e0004 */
[----:B------:R-:W-:Y:S01]  /*1e90*/  IMAD.MOV R11, RZ, RZ, -R11 ;  /* 0x000000ffff0b7224 */ /* 0x000fe200078e0a0b */
[----:B------:R-:W-:Y:S01]  /*1ea0*/  ISETP.GT.U32.AND P5, PT, R2, R10, PT ;  /* 0x0000000a0200720c */ /* 0x000fe20003fa4070 */
[----:B------:R-:W-:Y:S01]  /*1eb0*/  @!P2 IMAD.MOV R0, RZ, RZ, -R0 ;  /* 0x000000ffff00a224 */ /* 0x000fe200078e0a00 */
[----:B------:R-:W-:Y:S01]  /*1ec0*/  ISETP.GE.AND P2, PT, R15, RZ, PT ;  /* 0x000000ff0f00720c */ /* 0x000fe20003f46270 */
[----:B------:R-:W-:Y:S01]  /*1ed0*/  @!P6 IMAD.IADD R8, R8, 0x1, -R2 ;  /* 0x000000010808e824 */ /* 0x000fe200078e0a02 */
[----:B------:R-:W-:Y:S01]  /*1ee0*/  IABS R15, R15 ;  /* 0x0000000f000f7213 */ /* 0x000fe20000000000 */
[C---:B------:R-:W-:Y:S01]  /*1ef0*/  IMAD R16, R2.reuse, R11, R16 ;  /* 0x0000000b02107224 */ /* 0x040fe200078e0210 */
[----:B------:R0:W-:Y:S01]  /*1f00*/  STL [R1+0x1b4], R0 ;  /* 0x0001b40001007387 */ /* 0x0001e20000100800 */
[----:B------:R-:W-:Y:S01]  /*1f10*/  IMAD.HI.U32 R4, R9, R13, RZ ;  /* 0x0000000d09047227 */ /* 0x000fe200078e00ff */
[----:B------:R-:W-:-:S03]  /*1f20*/  ISETP.GT.U32.AND P6, PT, R2, R8, PT ;  /* 0x000000080200720c */ /* 0x000fc60003fc4070 */
[----:B-1----:R-:W-:-:S04]  /*1f30*/  IMAD.HI.U32 R17, R9, R15, RZ ;  /* 0x0000000f09117227 */ /* 0x002fc800078e00ff */
[----:B------:R-:W-:Y:S01]  /*1f40*/  @!P5 IMAD.IADD R10, R10, 0x1, -R2 ;  /* 0x000000010a0ad824 */ /* 0x000fe200078e0a02 */
[----:B------:R-:W-:Y:S01]  /*1f50*/  ISETP.GT.U32.AND P5, PT, R2, R16, PT ;  /* 0x000000100200720c */ /* 0x000fe20003fa4070 */
[----:B------:R-:W-:-:S04]  /*1f60*/  IMAD.HI.U32 R11, R9, R14, RZ ;  /* 0x0000000e090b7227 */ /* 0x000fc800078e00ff */
[----:B------:R-:W-:Y:S02]  /*1f70*/  IMAD.MOV R17, RZ, RZ, -R17 ;  /* 0x000000ffff117224 */ /* 0x000fe400078e0a11 */
[----:B------:R-:W-:Y:S02]  /*1f80*/  IMAD.MOV R4, RZ, RZ, -R4 ;  /* 0x000000ffff047224 */ /* 0x000fe400078e0a04 */
[----:B------:R-:W-:Y:S02]  /*1f90*/  IMAD.MOV R11, RZ, RZ, -R11 ;  /* 0x000000ffff0b7224 */ /* 0x000fe400078e0a0b */
[C---:B------:R-:W-:Y:S02]  /*1fa0*/  IMAD R15, R2.reuse, R17, R15 ;  /* 0x00000011020f7224 */ /* 0x040fe400078e020f */
[----:B------:R-:W-:Y:S01]  /*1fb0*/  IMAD R13, R2, R4, R13 ;  /* 0x00000004020d7224 */ /* 0x000fe200078e020d */
[----:B------:R-:W-:Y:S01]  /*1fc0*/  IABS R4, R22 ;  /* 0x0000001600047213 */ /* 0x000fe20000000000 */
[----:B0-----:R-:W-:-:S02]  /*1fd0*/  IMAD.MOV.U32 R0, RZ, RZ, R10 ;  /* 0x000000ffff007224 */ /* 0x001fc400078e000a */
[----:B------:R-:W-:Y:S01]  /*1fe0*/  IMAD R14, R2, R11, R14 ;  /* 0x0000000b020e7224 */ /* 0x000fe200078e020e */
[----:B------:R-:W-:Y:S01]  /*1ff0*/  LOP3.LUT R11, R12, 0x19c, RZ, 0xfc, !PT ;  /* 0x0000019c0c0b7812 */ /* 0x000fe200078efcff */
[----:B------:R-:W-:Y:S01]  /*2000*/  @!P6 IMAD.IADD R8, R8, 0x1, -R2 ;  /* 0x000000010808e824 */ /* 0x000fe200078e0a02 */
[C---:B------:R-:W-:Y:S01]  /*2010*/  ISETP.GT.U32.AND P6, PT, R2.reuse, R15, PT ;  /* 0x0000000f0200720c */ /* 0x040fe20003fc4070 */
[----:B------:R-:W-:Y:S01]  /*2020*/  @!P3 IMAD.MOV R0, RZ, RZ, -R0 ;  /* 0x000000ffff00b224 */ /* 0x000fe200078e0a00 */
[----:B------:R-:W-:Y:S01]  /*2030*/  ISETP.GT.U32.AND P3, PT, R2, R13, PT ;  /* 0x0000000d0200720c */ /* 0x000fe20003f64070 */
[----:B------:R-:W-:Y:S01]  /*2040*/  @!P5 IMAD.IADD R16, R16, 0x1, -R2 ;  /* 0x000000011010d824 */ /* 0x000fe200078e0a02 */
[----:B------:R-:W-:Y:S01]  /*2050*/  ISETP.GT.U32.AND P5, PT, R2, R14, PT ;  /* 0x0000000e0200720c */ /* 0x000fe20003fa4070 */
[----:B------:R-:W-:Y:S01]  /*2060*/  IMAD.HI.U32 R10, R9, R4, RZ ;  /* 0x00000004090a7227 */ /* 0x000fe200078e00ff */
[----:B------:R0:W-:Y:S01]  /*2070*/  STL [R1+0x1a8], R0 ;  /* 0x0001a80001007387 */ /* 0x0001e20000100800 */
[----:B------:R-:W-:-:S02]  /*2080*/  IABS R21, R11 ;  /* 0x0000000b00157213 */ /* 0x000fc40000000000 */
[----:B------:R-:W-:-:S03]  /*2090*/  IMAD.MOV R10, RZ, RZ, -R10 ;  /* 0x000000ffff0a7224 */ /* 0x000fc600078e0a0a */
[----:B------:R-:W-:-:S04]  /*20a0*/  IMAD.HI.U32 R17, R9, R21, RZ ;  /* 0x0000001509117227 */ /* 0x000fc800078e00ff */
[--C-:B------:R-:W-:Y:S02]  /*20b0*/  @!P6 IMAD.IADD R15, R15, 0x1, -R2.reuse ;  /* 0x000000010f0fe824 */ /* 0x100fe400078e0a02 */
[--C-:B------:R-:W-:Y:S01]  /*20c0*/  @!P3 IMAD.IADD R13, R13, 0x1, -R2.reuse ;  /* 0x000000010d0db824 */ /* 0x100fe200078e0a02 */
[----:B------:R-:W-:Y:S01]  /*20d0*/  ISETP.GT.U32.AND P3, PT, R2, R16, PT ;  /* 0x000000100200720c */ /* 0x000fe20003f64070 */
[----:B------:R-:W-:Y:S01]  /*20e0*/  @!P5 IMAD.IADD R14, R14, 0x1, -R2 ;  /* 0x000000010e0ed824 */ /* 0x000fe200078e0a02 */
[C---:B------:R-:W-:Y:S01]  /*20f0*/  ISETP.GT.U32.AND P5, PT, R2.reuse, R15, PT ;  /* 0x0000000f0200720c */ /* 0x040fe20003fa4070 */
[----:B0-----:R-:W-:Y:S01]  /*2100*/  IMAD.MOV.U32 R0, RZ, RZ, R8 ;  /* 0x000000ffff007224 */ /* 0x001fe200078e0008 */
[----:B------:R-:W-:Y:S01]  /*2110*/  ISETP.GT.U32.AND P6, PT, R2, R13, PT ;  /* 0x0000000d0200720c */ /* 0x000fe20003fc4070 */
[----:B------:R-:W-:-:S04]  /*2120*/  IMAD.HI.U32 R8, R9, R18, RZ ;  /* 0x0000001209087227 */ /* 0x000fc800078e00ff */
[----:B------:R-:W-:Y:S02]  /*2130*/  IMAD.MOV R8, RZ, RZ, -R8 ;  /* 0x000000ffff087224 */ /* 0x000fe400078e0a08 */
[----:B------:R-:W-:Y:S01]  /*2140*/  @!P1 IMAD.MOV R0, RZ, RZ, -R0 ;  /* 0x000000ffff009224 */ /* 0x000fe200078e0a00 */
[C---:B------:R-:W-:Y:S01]  /*2150*/  ISETP.GT.U32.AND P1, PT, R2.reuse, R14, PT ;  /* 0x0000000e0200720c */ /* 0x040fe20003f24070 */
[----:B------:R-:W-:Y:S01]  /*2160*/  IMAD R4, R2, R10, R4 ;  /* 0x0000000a02047224 */ /* 0x000fe200078e0204 */
[----:B------:R-:W-:Y:S01]  /*2170*/  LOP3.LUT R10, R12, 0x198, RZ, 0xfc, !PT ;  /* 0x000001980c0a7812 */ /* 0x000fe200078efcff */
[----:B------:R-:W-:Y:S01]  /*2180*/  IMAD R18, R2, R8, R18 ;  /* 0x0000000802127224 */ /* 0x000fe200078e0212 */
[----:B------:R-:W-:Y:S01]  /*2190*/  LOP3.LUT R8, R12, 0x194, RZ, 0xfc, !PT ;  /* 0x000001940c087812 */ /* 0x000fe200078efcff */
[--C-:B------:R-:W-:Y:S01]  /*21a0*/  @!P3 IMAD.IADD R16, R16, 0x1, -R2.reuse ;  /* 0x000000011010b824 */ /* 0x100fe200078e0a02 */
[C---:B------:R-:W-:Y:S01]  /*21b0*/  ISETP.GT.U32.AND P3, PT, R2.reuse, R4, PT ;  /* 0x000000040200720c */ /* 0x040fe20003f64070 */
[--C-:B------:R-:W-:Y:S01]  /*21c0*/  @!P5 IMAD.IADD R15, R15, 0x1, -R2.reuse ;  /* 0x000000010f0fd824 */ /* 0x100fe200078e0a02 */
[----:B------:R-:W-:Y:S01]  /*21d0*/  ISETP.GT.U32.AND P5, PT, R2, R18, PT ;  /* 0x000000120200720c */ /* 0x000fe20003fa4070 */
[----:B------:R-:W-:Y:S01]  /*21e0*/  @!P6 IMAD.IADD R13, R13, 0x1, -R2 ;  /* 0x000000010d0de824 */ /* 0x000fe200078e0a02 */
[----:B------:R0:W-:Y:S01]  /*21f0*/  STL [R1+0xb0], R0 ;  /* 0x0000b00001007387 */ /* 0x0001e20000100800 */
[----:B------:R-:W-:Y:S01]  /*2200*/  IMAD.MOV.U32 R23, RZ, RZ, R16 ;  /* 0x000000ffff177224 */ /* 0x000fe200078e0010 */
[----:B------:R-:W-:Y:S01]  /*2210*/  IABS R20, R10 ;  /* 0x0000000a00147213 */ /* 0x000fe20000000000 */
[--C-:B------:R-:W-:Y:S01]  /*2220*/  @!P1 IMAD.IADD R14, R14, 0x1, -R2.reuse ;  /* 0x000000010e0e9824 */ /* 0x100fe200078e0a02 */
[----:B------:R-:W-:Y:S01]  /*2230*/  ISETP.GE.AND P1, PT, R22, RZ, PT ;  /* 0x000000ff1600720c */ /* 0x000fe20003f26270 */
[----:B------:R-:W-:Y:S01]  /*2240*/  IMAD.MOV R17, RZ, RZ, -R17 ;  /* 0x000000ffff117224 */ /* 0x000fe200078e0a11 */
[----:B------:R-:W-:Y:S01]  /*2250*/  IABS R22, R8 ;  /* 0x0000000800167213 */ /* 0x000fe20000000000 */
[----:B------:R-:W-:Y:S01]  /*2260*/  @!P0 IMAD.MOV R23, RZ, RZ, -R23 ;  /* 0x000000ffff178224 */ /* 0x000fe200078e0a17 */
[----:B------:R-:W-:Y:S01]  /*2270*/  ISETP.GE.AND P6, PT, R3, RZ, PT ;  /* 0x000000ff0300720c */ /* 0x000fe20003fc6270 */
[--C-:B------:R-:W-:Y:S01]  /*2280*/  @!P3 IMAD.IADD R4, R4, 0x1, -R2.reuse ;  /* 0x000000010404b824 */ /* 0x100fe200078e0a02 */
[----:B------:R-:W-:Y:S01]  /*2290*/  ISETP.GE.AND P3, PT, R19, RZ, PT ;  /* 0x000000ff1300720c */ /* 0x000fe20003f66270 */
[----:B------:R-:W-:Y:S01]  /*22a0*/  @!P5 IMAD.IADD R18, R18, 0x1, -R2 ;  /* 0x000000011212d824 */ /* 0x000fe200078e0a02 */
[----:B------:R-:W-:Y:S01]  /*22b0*/  STL [R1+0xb8], R23 ;  /* 0x0000b81701007387 */ /* 0x000fe20000100800 */
[----:B0-----:R-:W-:Y:S01]  /*22c0*/  IMAD.MOV.U32 R0, RZ, RZ, R13 ;  /* 0x000000ffff007224 */ /* 0x001fe200078e000d */
[----:B------:R-:W-:Y:S01]  /*22d0*/  ISETP.GT.U32.AND P0, PT, R2, R4, PT ;  /* 0x000000040200720c */ /* 0x000fe20003f04070 */
[----:B------:R-:W-:-:S02]  /*22e0*/  IMAD.MOV.U32 R19, RZ, RZ, R22 ;  /* 0x000000ffff137224 */ /* 0x000fc400078e0016 */
[----:B------:R-:W-:Y:S01]  /*22f0*/  @!P4 IMAD.MOV R0, RZ, RZ, -R0 ;  /* 0x000000ffff00c224 */ /* 0x000fe200078e0a00 */
[----:B------:R-:W-:Y:S01]  /*2300*/  ISETP.GT.U32.AND P4, PT, R2, R18, PT ;  /* 0x000000120200720c */ /* 0x000fe20003f84070 */
[----:B------:R-:W-:-:S03]  /*2310*/  IMAD.HI.U32 R16, R9, R19, RZ ;  /* 0x0000001309107227 */ /* 0x000fc600078e00ff */
[----:B------:R0:W-:Y:S01]  /*2320*/  STL [R1+0xc0], R0 ;  /* 0x0000c00001007387 */ /* 0x0001e20000100800 */
[----:B------:R-:W-:Y:S02]  /*2330*/  IMAD.MOV R13, RZ, RZ, -R16 ;  /* 0x000000ffff0d7224 */ /* 0x000fe400078e0a10 */
[C---:B------:R-:W-:Y:S02]  /*2340*/  IMAD R21, R2.reuse, R17, R21 ;  /* 0x0000001102157224 */ /* 0x040fe400078e0215 */
[C---:B------:R-:W-:Y:S02]  /*2350*/  IMAD R19, R2.reuse, R13, R19 ;  /* 0x0000000d02137224 */ /* 0x040fe400078e0213 */
[----:B------:R-:W-:Y:S01]  /*2360*/  IMAD.HI.U32 R3, R9, R20, RZ ;  /* 0x0000001409037227 */ /* 0x000fe200078e00ff */
[----:B------:R-:W-:-:S03]  /*2370*/  ISETP.GT.U32.AND P5, PT, R2, R21, PT ;  /* 0x000000150200720c */ /* 0x000fc60003fa4070 */
[----:B------:R-:W-:Y:S01]  /*2380*/  @!P4 IMAD.IADD R18, R18, 0x1, -R2 ;  /* 0x000000011212c824 */ /* 0x000fe200078e0a02 */
[----:B------:R-:W-:Y:S01]  /*2390*/  ISETP.GT.U32.AND P4, PT, R2, R19, PT ;  /* 0x000000130200720c */ /* 0x000fe20003f84070 */
[----:B------:R-:W-:Y:S02]  /*23a0*/  IMAD.MOV R3, RZ, RZ, -R3 ;  /* 0x000000ffff037224 */ /* 0x000fe400078e0a03 */
[----:B0-----:R-:W-:Y:S01]  /*23b0*/  IMAD.MOV.U32 R0, RZ, RZ, R14 ;  /* 0x000000ffff007224 */ /* 0x001fe200078e000e */
[----:B------:R-:W-:Y:S01]  /*23c0*/  LOP3.LUT R14, R12, 0x188, RZ, 0xfc, !PT ;  /* 0x000001880c0e7812 */ /* 0x000fe200078efcff */
[----:B------:R-:W-:Y:S01]  /*23d0*/  IMAD R20, R2, R3, R20 ;  /* 0x0000000302147224 */ /* 0x000fe200078e0214 */
[----:B------:R-:W-:Y:S01]  /*23e0*/  LOP3.LUT R3, R12, 0x190, RZ, 0xfc, !PT ;  /* 0x000001900c037812 */ /* 0x000fe200078efcff */
[----:B------:R-:W-:Y:S01]  /*23f0*/  @!P6 IMAD.MOV R0, RZ, RZ, -R0 ;  /* 0x000000ffff00e224 */ /* 0x000fe200078e0a00 */
[----:B------:R-:W-:Y:S01]  /*2400*/  IABS R17, R14 ;  /* 0x0000000e00117213 */ /* 0x000fe20000000000 */
[--C-:B------:R-:W-:Y:S01]  /*2410*/  @!P0 IMAD.IADD R4, R4, 0x1, -R2.reuse ;  /* 0x0000000104048824 */ /* 0x100fe200078e0a02 */
[----:B------:R-:W-:Y:S01]  /*2420*/  ISETP.GT.U32.AND P6, PT, R2, R20, PT ;  /* 0x000000140200720c */ /* 0x000fe20003fc4070 */
[--C-:B------:R-:W-:Y:S01]  /*2430*/  @!P5 IMAD.IADD R21, R21, 0x1, -R2.reuse ;  /* 0x000000011515d824 */ /* 0x100fe200078e0a02 */
[----:B------:R-:W-:Y:S01]  /*2440*/  ISETP.GE.AND P0, PT, R10, RZ, PT ;  /* 0x000000ff0a00720c */ /* 0x000fe20003f06270 */
[----:B------:R-:W-:Y:S01]  /*2450*/  @!P4 IMAD.IADD R19, R19, 0x1, -R2 ;  /* 0x000000011313c824 */ /* 0x000fe200078e0a02 */
[----:B------:R-:W-:Y:S01]  /*2460*/  LOP3.LUT R10, R12, 0x18c, RZ, 0xfc, !PT ;  /* 0x0000018c0c0a7812 */ /* 0x000fe200078efcff */
[----:B------:R-:W-:Y:S01]  /*2470*/  @!P2 IMAD.MOV R15, RZ, RZ, -R15 ;  /* 0x000000ffff0fa224 */ /* 0x000fe200078e0a0f */
[----:B------:R-:W-:Y:S01]  /*2480*/  ISETP.GE.AND P5, PT, R8, RZ, PT ;  /* 0x000000ff0800720c */ /* 0x000fe20003fa6270 */
[----:B------:R-:W-:Y:S01]  /*2490*/  IMAD.MOV.U32 R23, RZ, RZ, R18 ;  /* 0x000000ffff177224 */ /* 0x000fe200078e0012 */
[----:B------:R-:W-:Y:S01]  /*24a0*/  IABS R8, R10 ;  /* 0x0000000a00087213 */ /* 0x000fe20000000000 */
[----:B------:R-:W-:Y:S01]  /*24b0*/  IMAD.HI.U32 R22, R9, R17, RZ ;  /* 0x0000001109167227 */ /* 0x000fe200078e00ff */
[----:B------:R-:W-:Y:S01]  /*24c0*/  ISETP.GE.AND P2, PT, R11, RZ, PT ;  /* 0x000000ff0b00720c */ /* 0x000fe20003f46270 */
[----:B------:R0:W-:Y:S01]  /*24d0*/  STL [R1+0xd0], R15 ;  /* 0x0000d00f01007387 */ /* 0x0001e20000100800 */
[----:B------:R-:W-:Y:S01]  /*24e0*/  ISETP.GT.U32.AND P4, PT, R2, R19, PT ;  /* 0x000000130200720c */ /* 0x000fe20003f84070 */
[----:B------:R-:W-:Y:S01]  /*24f0*/  IMAD.HI.U32 R11, R9, R8, RZ ;  /* 0x00000008090b7227 */ /* 0x000fe200078e00ff */
[----:B------:R-:W-:Y:S01]  /*2500*/  IABS R16, R3 ;  /* 0x0000000300107213 */ /* 0x000fe20000000000 */
[----:B------:R1:W-:Y:S02]  /*2510*/  STL [R1+0xd8], R0 ;  /* 0x0000d80001007387 */ /* 0x0003e40000100800 */
[----:B------:R-:W-:Y:S01]  /*2520*/  @!P6 IMAD.IADD R20, R20, 0x1, -R2 ;  /* 0x000000011414e824 */ /* 0x000fe200078e0a02 */
[----:B------:R-:W-:Y:S01]  /*2530*/  ISETP.GT.U32.AND P6, PT, R2, R21, PT ;  /* 0x000000150200720c */ /* 0x000fe20003fc4070 */
[----:B------:R-:W-:-:S02]  /*2540*/  IMAD.MOV R11, RZ, RZ, -R11 ;  /* 0x000000ffff0b7224 */ /* 0x000fc400078e0a0b */
[----:B------:R-:W-:-:S04]  /*2550*/  IMAD.HI.U32 R13, R9, R16, RZ ;  /* 0x00000010090d7227 */ /* 0x000fc800078e00ff */
[----:B------:R-:W-:Y:S01]  /*2560*/  IMAD R8, R2, R11, R8 ;  /* 0x0000000b02087224 */ /* 0x000fe200078e0208 */
[----:B------:R-:W-:Y:S01]  /*2570*/  LOP3.LUT R11, R12, 0x180, RZ, 0xfc, !PT ;  /* 0x000001800c0b7812 */ /* 0x000fe200078efcff */
[----:B------:R-:W-:Y:S02]  /*2580*/  IMAD.MOV R13, RZ, RZ, -R13 ;  /* 0x000000ffff0d7224 */ /* 0x000fe400078e0a0d */
[----:B------:R-:W-:Y:S01]  /*2590*/  @!P4 IMAD.IADD R19, R19, 0x1, -R2 ;  /* 0x000000011313c824 */ /* 0x000fe200078e0a02 */
[C---:B------:R-:W-:Y:S01]  /*25a0*/  ISETP.GT.U32.AND P4, PT, R2.reuse, R8, PT ;  /* 0x000000080200720c */ /* 0x040fe20003f84070 */
[----:B------:R-:W-:Y:S01]  /*25b0*/  IMAD R16, R2, R13, R16 ;  /* 0x0000000d02107224 */ /* 0x000fe200078e0210 */
[----:B0-----:R-:W-:Y:S01]  /*25c0*/  IABS R15, R11 ;  /* 0x0000000b000f7213 */ /* 0x001fe20000000000 */
[----:B-1----:R-:W-:Y:S01]  /*25d0*/  IMAD.MOV.U32 R0, RZ, RZ, R4 ;  /* 0x000000ffff007224 */ /* 0x002fe200078e0004 */
[----:B------:R-:W-:Y:S01]  /*25e0*/  LOP3.LUT R4, R12, 0x184, RZ, 0xfc, !PT ;  /* 0x000001840c047812 */ /* 0x000fe200078efcff */
[----:B------:R-:W-:Y:S01]  /*25f0*/  @!P6 IMAD.IADD R21, R21, 0x1, -R2 ;  /* 0x000000011515e824 */ /* 0x000fe200078e0a02 */
[C---:B------:R-:W-:Y:S01]  /*2600*/  ISETP.GT.U32.AND P6, PT, R2.reuse, R16, PT ;  /* 0x000000100200720c */ /* 0x040fe20003fc4070 */
[----:B------:R-:W-:Y:S01]  /*2610*/  @!P1 IMAD.MOV R0, RZ, RZ, -R0 ;  /* 0x000000ffff009224 */ /* 0x000fe200078e0a00 */
[----:B------:R-:W-:Y:S01]  /*2620*/  ISETP.GT.U32.AND P1, PT, R2, R20, PT ;  /* 0x000000140200720c */ /* 0x000fe20003f24070 */
[----:B------:R-:W-:Y:S01]  /*2630*/  @!P3 IMAD.MOV R23, RZ, RZ, -R23 ;  /* 0x000000ffff17b224 */ /* 0x000fe200078e0a17 */
[----:B------:R-:W-:Y:S01]  /*2640*/  IABS R13, R4 ;  /* 0x00000004000d7213 */ /* 0x000fe20000000000 */
[----:B------:R-:W-:Y:S01]  /*2650*/  IMAD.HI.U32 R18, R9, R15, RZ ;  /* 0x0000000f09127227 */ /* 0x000fe200078e00ff */
[----:B------:R0:W-:Y:S03]  /*2660*/  STL [R1+0xe0], R0 ;  /* 0x0000e00001007387 */ /* 0x0001e60000100800 */
[----:B------:R-:W-:Y:S01]  /*2670*/  @!P4 IMAD.IADD R8, R8, 0x1, -R2 ;  /* 0x000000010808c824 */ /* 0x000fe200078e0a02 */
[----:B------:R-:W-:Y:S01]  /*2680*/  STL [R1+0x100], R23 ;  /* 0x0001001701007387 */ /* 0x000fe20000100800 */
[----:B------:R-:W-:-:S02]  /*2690*/  IMAD.MOV R18, RZ, RZ, -R18 ;  /* 0x000000ffff127224 */ /* 0x000fc400078e0a12 */
[--C-:B------:R-:W-:Y:S01]  /*26a0*/  @!P6 IMAD.IADD R16, R16, 0x1, -R2.reuse ;  /* 0x000000011010e824 */ /* 0x100fe200078e0a02 */
[----:B------:R-:W-:Y:S01]  /*26b0*/  ISETP.GT.U32.AND P3, PT, R2, R8, PT ;  /* 0x000000080200720c */ /* 0x000fe20003f64070 */
[----:B------:R-:W-:Y:S01]  /*26c0*/  @!P1 IMAD.IADD R20, R20, 0x1, -R2 ;  /* 0x0000000114149824 */ /* 0x000fe200078e0a02 */
[----:B------:R-:W-:Y:S01]  /*26d0*/  ISETP.GE.AND P1, PT, R3, RZ, PT ;  /* 0x000000ff0300720c */ /* 0x000fe20003f26270 */
[----:B0-----:R-:W-:Y:S01]  /*26e0*/  IMAD.MOV.U32 R0, RZ, RZ, R21 ;  /* 0x000000ffff007224 */ /* 0x001fe200078e0015 */
[----:B------:R-:W-:Y:S01]  /*26f0*/  ISETP.GT.U32.AND P4, PT, R2, R16, PT ;  /* 0x000000100200720c */ /* 0x000fe20003f84070 */
[----:B------:R-:W-:Y:S01]  /*2700*/  IMAD.HI.U32 R3, R9, R13, RZ ;  /* 0x0000000d09037227 */ /* 0x000fe200078e00ff */
[----:B------:R-:W-:Y:S02]  /*2710*/  ISETP.GE.AND P6, PT, R10, RZ, PT ;  /* 0x000000ff0a00720c */ /* 0x000fe40003fc6270 */
[----:B------:R-:W-:Y:S01]  /*2720*/  LOP3.LUT R10, R12, 0x17c, RZ, 0xfc, !PT ;  /* 0x0000017c0c0a7812 */ /* 0x000fe200078efcff */
[----:B------:R-:W-:-:S02]  /*2730*/  @!P2 IMAD.MOV R0, RZ, RZ, -R0 ;  /* 0x000000ffff00a224 */ /* 0x000fc400078e0a00 */
[----:B------:R-:W-:Y:S02]  /*2740*/  IMAD.MOV R22, RZ, RZ, -R22 ;  /* 0x000000ffff167224 */ /* 0x000fe400078e0a16 */
[----:B------:R-:W-:Y:S01]  /*2750*/  @!P0 IMAD.MOV R20, RZ, RZ, -R20 ;  /* 0x000000ffff148224 */ /* 0x000fe200078e0a14 */
[----:B------:R-:W-:Y:S01]  /*2760*/  ISETP.GE.AND P0, PT, R14, RZ, PT ;  /* 0x000000ff0e00720c */ /* 0x000fe20003f06270 */
[C---:B------:R-:W-:Y:S01]  /*2770*/  IMAD R14, R2.reuse, R18, R15 ;  /* 0x00000012020e7224 */ /* 0x040fe200078e020f */
[----:B------:R0:W-:Y:S01]  /*2780*/  STL [R1+0x104], R0 ;  /* 0x0001040001007387 */ /* 0x0001e20000100800 */
[----:B------:R-:W-:Y:S02]  /*2790*/  IMAD.MOV R3, RZ, RZ, -R3 ;  /* 0x000000ffff037224 */ /* 0x000fe400078e0a03 */
[----:B------:R-:W-:Y:S01]  /*27a0*/  IMAD R17, R2, R22, R17 ;  /* 0x0000001602117224 */ /* 0x000fe200078e0211 */
[----:B------:R-:W-:Y:S01]  /*27b0*/  STL [R1+0x10c], R20 ;  /* 0x00010c1401007387 */ /* 0x000fe20000100800 */
[--C-:B------:R-:W-:Y:S01]  /*27c0*/  @!P3 IMAD.IADD R8, R8, 0x1, -R2.reuse ;  /* 0x000000010808b824 */ /* 0x100fe200078e0a02 */
[C---:B------:R-:W-:Y:S01]  /*27d0*/  ISETP.GT.U32.AND P3, PT, R2.reuse, R14, PT ;  /* 0x0000000e0200720c */ /* 0x040fe20003f64070 */
[C---:B------:R-:W-:Y:S01]  /*27e0*/  IMAD R13, R2.reuse, R3, R13 ;  /* 0x00000003020d7224 */ /* 0x040fe200078e020d */
[----:B------:R-:W-:Y:S01]  /*27f0*/  ISETP.GT.U32.AND P2, PT, R2, R17, PT ;  /* 0x000000110200720c */ /* 0x000fe20003f44070 */
[----:B------:R-:W-:Y:S01]  /*2800*/  @!P4 IMAD.IADD R16, R16, 0x1, -R2 ;  /* 0x000000011010c824 */ /* 0x000fe200078e0a02 */
[----:B------:R-:W-:Y:S01]  /*2810*/  ISETP.GE.AND P4, PT, R4, RZ, PT ;  /* 0x000000ff0400720c */ /* 0x000fe20003f86270 */
[----:B0-----:R-:W-:Y:S01]  /*2820*/  IMAD.MOV.U32 R0, RZ, RZ, R19 ;  /* 0x000000ffff007224 */ /* 0x001fe200078e0013 */
[----:B------:R-:W-:-:S02]  /*2830*/  LOP3.LUT R4, R12, 0x178, RZ, 0xfc, !PT ;  /* 0x000001780c047812 */ /* 0x000fc400078efcff */
[----:B------:R-:W-:Y:S01]  /*2840*/  IABS R3, R10 ;  /* 0x0000000a00037213 */ /* 0x000fe20000000000 */
[----:B------:R-:W-:Y:S01]  /*2850*/  @!P5 IMAD.MOV R0, RZ, RZ, -R0 ;  /* 0x000000ffff00d224 */ /* 0x000fe200078e0a00 */
[----:B------:R-:W-:Y:S02]  /*2860*/  ISETP.GT.U32.AND P5, PT, R2, R13, PT ;  /* 0x0000000d0200720c */ /* 0x000fe40003fa4070 */
[----:B------:R-:W-:Y:S01]  /*2870*/  LOP3.LUT R22, R12, 0x128, RZ, 0xfc, !PT ;  /* 0x000001280c167812 */ /* 0x000fe200078efcff */
[--C-:B------:R-:W-:Y:S01]  /*2880*/  @!P3 IMAD.IADD R14, R14, 0x1, -R2.reuse ;  /* 0x000000010e0eb824 */ /* 0x100fe200078e0a02 */
[----:B------:R0:W-:Y:S01]  /*2890*/  STL [R1+0x110], R0 ;  /* 0x0001100001007387 */ /* 0x0001e20000100800 */
[----:B------:R-:W-:Y:S01]  /*28a0*/  @!P2 IMAD.IADD R17, R17, 0x1, -R2 ;  /* 0x000000011111a824 */ /* 0x000fe200078e0a02 */
[----:B------:R-:W-:Y:S01]  /*28b0*/  ISETP.GE.AND P2, PT, R11, RZ, PT ;  /* 0x000000ff0b00720c */ /* 0x000fe20003f46270 */
[----:B------:R-:W-:Y:S01]  /*28c0*/  IMAD.HI.U32 R15, R9, R3, RZ ;  /* 0x00000003090f7227 */ /* 0x000fe200078e00ff */
[----:B------:R-:W-:-:S02]  /*28d0*/  ISETP.GT.U32.AND P3, PT, R2, R14, PT ;  /* 0x0000000e0200720c */ /* 0x000fc40003f64070 */
[----:B------:R-:W-:Y:S01]  /*28e0*/  LOP3.LUT R11, R12, 0x174, RZ, 0xfc, !PT ;  /* 0x000001740c0b7812 */ /* 0x000fe200078efcff */
[----:B------:R-:W-:Y:S01]  /*28f0*/  IMAD.MOV R15, RZ, RZ, -R15 ;  /* 0x000000ffff0f7224 */ /* 0x000fe200078e0a0f */
[----:B------:R-:W-:Y:S01]  /*2900*/  IABS R23, R22 ;  /* 0x0000001600177213 */ /* 0x000fe20000000000 */
[----:B------:R-:W-:Y:S01]  /*2910*/  @!P5 IMAD.IADD R13, R13, 0x1, -R2 ;  /* 0x000000010d0dd824 */ /* 0x000fe200078e0a02 */
[C---:B------:R-:W-:Y:S01]  /*2920*/  ISETP.GT.U32.AND P5, PT, R2.reuse, R17, PT ;  /* 0x000000110200720c */ /* 0x040fe20003fa4070 */
[----:B0-----:R-:W-:Y:S01]  /*2930*/  IMAD.MOV.U32 R0, RZ, RZ, R16 ;  /* 0x000000ffff007224 */ /* 0x001fe200078e0010 */
[----:B------:R-:W-:Y:S01]  /*2940*/  IABS R16, R4 ;  /* 0x0000000400107213 */ /* 0x000fe20000000000 */
[C---:B------:R-:W-:Y:S01]  /*2950*/  IMAD R3, R2.reuse, R15, R3 ;  /* 0x0000000f02037224 */ /* 0x040fe200078e0203 */
[----:B------:R-:W-:Y:S01]  /*2960*/  IABS R15, R11 ;  /* 0x0000000b000f7213 */ /* 0x000fe20000000000 */
[----:B------:R-:W-:Y:S01]  /*2970*/  @!P1 IMAD.MOV R0, RZ, RZ, -R0 ;  /* 0x000000ffff009224 */ /* 0x000fe200078e0a00 */
[----:B------:R-:W-:Y:S01]  /*2980*/  ISETP.GT.U32.AND P1, PT, R2, R13, PT ;  /* 0x0000000d0200720c */ /* 0x000fe20003f24070 */
[----:B------:R-:W-:-:S02]  /*2990*/  @!P3 IMAD.IADD R14, R14, 0x1, -R2 ;  /* 0x000000010e0eb824 */ /* 0x000fc400078e0a02 */
[----:B------:R-:W-:Y:S01]  /*29a0*/  IMAD.HI.U32 R19, R9, R15, RZ ;  /* 0x0000000f09137227 */ /* 0x000fe200078e00ff */
[----:B------:R0:W-:Y:S03]  /*29b0*/  STL [R1+0x140], R0 ;  /* 0x0001400001007387 */ /* 0x0001e60000100800 */
[----:B------:R-:W-:Y:S01]  /*29c0*/  @!P5 IMAD.IADD R17, R17, 0x1, -R2 ;  /* 0x000000011111d824 */ /* 0x000fe200078e0a02 */
[----:B------:R-:W-:Y:S01]  /*29d0*/  ISETP.GT.U32.AND P5, PT, R2, R3, PT ;  /* 0x000000030200720c */ /* 0x000fe20003fa4070 */
[----:B------:R-:W-:Y:S02]  /*29e0*/  IMAD.MOV R19, RZ, RZ, -R19 ;  /* 0x000000ffff137224 */ /* 0x000fe400078e0a13 */
[----:B------:R-:W-:-:S04]  /*29f0*/  IMAD.HI.U32 R27, R9, R23, RZ ;  /* 0x00000017091b7227 */ /* 0x000fc800078e00ff */
[----:B0-----:R-:W-:Y:S02]  /*2a00*/  IMAD.MOV.U32 R0, RZ, RZ, R8 ;  /* 0x000000ffff007224 */ /* 0x001fe400078e0008 */
[----:B------:R-:W-:-:S04]  /*2a10*/  IMAD.HI.U32 R8, R9, R16, RZ ;  /* 0x0000001009087227 */ /* 0x000fc800078e00ff */
[----:B------:R-:W-:Y:S02]  /*2a20*/  IMAD.MOV R8, RZ, RZ, -R8 ;  /* 0x000000ffff087224 */ /* 0x000fe400078e0a08 */
[----:B------:R-:W-:Y:S01]  /*2a30*/  @!P1 IMAD.IADD R13, R13, 0x1, -R2 ;  /* 0x000000010d0d9824 */ /* 0x000fe200078e0a02 */
[----:B------:R-:W-:Y:S01]  /*2a40*/  ISETP.GE.AND P1, PT, R4, RZ, PT ;  /* 0x000000ff0400720c */ /* 0x000fe20003f26270 */
[----:B------:R-:W-:Y:S01]  /*2a50*/  IMAD R16, R2, R8, R16 ;  /* 0x0000000802107224 */ /* 0x000fe200078e0210 */
[----:B------:R-:W-:Y:S01]  /*2a60*/  LOP3.LUT R4, R12, 0x170, RZ, 0xfc, !PT ;  /* 0x000001700c047812 */ /* 0x000fe200078efcff */
[----:B------:R-:W-:Y:S01]  /*2a70*/  @!P6 IMAD.MOV R0, RZ, RZ, -R0 ;  /* 0x000000ffff00e224 */ /* 0x000fe200078e0a00 */
[----:B------:R-:W-:Y:S01]  /*2a80*/  ISETP.GE.AND P6, PT, R10, RZ, PT ;  /* 0x000000ff0a00720c */ /* 0x000fe20003fc6270 */
[----:B------:R-:W-:Y:S01]  /*2a90*/  @!P5 IMAD.IADD R3, R3, 0x1, -R2 ;  /* 0x000000010303d824 */ /* 0x000fe200078e0a02 */
[C---:B------:R-:W-:Y:S01]  /*2aa0*/  ISETP.GT.U32.AND P3, PT, R2.reuse, R16, PT ;  /* 0x000000100200720c */ /* 0x040fe20003f64070 */
[----:B------:R-:W-:Y:S01]  /*2ab0*/  IMAD R15, R2, R19, R15 ;  /* 0x00000013020f7224 */ /* 0x000fe200078e020f */
[----:B------:R0:W-:Y:S01]  /*2ac0*/  STL [R1+0x144], R0 ;  /* 0x0001440001007387 */ /* 0x0001e20000100800 */
[----:B------:R-:W-:Y:S01]  /*2ad0*/  IABS R10, R4 ;  /* 0x00000004000a7213 */ /* 0x000fe20000000000 */
[----:B------:R-:W-:Y:S01]  /*2ae0*/  IMAD.MOV R27, RZ, RZ, -R27 ;  /* 0x000000ffff1b7224 */ /* 0x000fe200078e0a1b */
[----:B------:R-:W-:-:S02]  /*2af0*/  ISETP.GE.AND P5, PT, R11, RZ, PT ;  /* 0x000000ff0b00720c */ /* 0x000fc40003fa6270 */
[----:B------:R-:W-:Y:S01]  /*2b00*/  LOP3.LUT R8, R12, 0x16c, RZ, 0xfc, !PT ;  /* 0x0000016c0c087812 */ /* 0x000fe200078efcff */
[----:B------:R-:W-:-:S03]  /*2b10*/  IMAD.HI.U32 R11, R9, R10, RZ ;  /* 0x0000000a090b7227 */ /* 0x000fc600078e00ff */
[----:B------:R-:W-:Y:S01]  /*2b20*/  IABS R18, R8 ;  /* 0x0000000800127213 */ /* 0x000fe20000000000 */
[----:B0-----:R-:W-:Y:S02]  /*2b30*/  IMAD.MOV.U32 R0, RZ, RZ, R17 ;  /* 0x000000ffff007224 */ /* 0x001fe400078e0011 */
[----:B------:R-:W-:Y:S02]  /*2b40*/  @!P3 IMAD.IADD R16, R16, 0x1, -R2 ;  /* 0x000000011010b824 */ /* 0x000fe400078e0a02 */
[----:B------:R-:W-:Y:S02]  /*2b50*/  IMAD.MOV.U32 R17, RZ, RZ, R13 ;  /* 0x000000ffff117224 */ /* 0x000fe400078e000d */
[----:B------:R-:W-:Y:S01]  /*2b60*/  @!P0 IMAD.MOV R0, RZ, RZ, -R0 ;  /* 0x000000ffff008224 */ /* 0x000fe200078e0a00 */
[C---:B------:R-:W-:Y:S01]  /*2b70*/  ISETP.GT.U32.AND P3, PT, R2.reuse, R16, PT ;  /* 0x000000100200720c */ /* 0x040fe20003f64070 */
[----:B------:R-:W-:Y:S01]  /*2b80*/  @!P4 IMAD.MOV R17, RZ, RZ, -R17 ;  /* 0x000000ffff11c224 */ /* 0x000fe200078e0a11 */
[C---:B------:R-:W-:Y:S01]  /*2b90*/  ISETP.GT.U32.AND P0, PT, R2.reuse, R3, PT ;  /* 0x000000030200720c */ /* 0x040fe20003f04070 */
[----:B------:R-:W-:Y:S01]  /*2ba0*/  IMAD.MOV R11, RZ, RZ, -R11 ;  /* 0x000000ffff0b7224 */ /* 0x000fe200078e0a0b */
[C---:B------:R-:W-:Y:S01]  /*2bb0*/  ISETP.GT.U32.AND P4, PT, R2.reuse, R15, PT ;  /* 0x0000000f0200720c */ /* 0x040fe20003f84070 */
[----:B------:R-:W-:Y:S01]  /*2bc0*/  IMAD.HI.U32 R13, R9, R18, RZ ;  /* 0x00000012090d7227 */ /* 0x000fe200078e00ff */
[----:B------:R0:W-:Y:S03]  /*2bd0*/  STL [R1+0x148], R0 ;  /* 0x0001480001007387 */ /* 0x0001e60000100800 */
[----:B------:R-:W-:Y:S01]  /*2be0*/  IMAD R10, R2, R11, R10 ;  /* 0x0000000b020a7224 */ /* 0x000fe200078e020a */
[----:B------:R1:W-:Y:S01]  /*2bf0*/  STL [R1+0x15c], R17 ;  /* 0x00015c1101007387 */ /* 0x0003e20000100800 */
[----:B------:R-:W-:-:S02]  /*2c00*/  IMAD.MOV R13, RZ, RZ, -R13 ;  /* 0x000000ffff0d7224 */ /* 0x000fc400078e0a0d */
[--C-:B------:R-:W-:Y:S01]  /*2c10*/  @!P3 IMAD.IADD R16, R16, 0x1, -R2.reuse ;  /* 0x000000011010b824 */ /* 0x100fe200078e0a02 */
[----:B------:R-:W-:Y:S01]  /*2c20*/  ISETP.GT.U32.AND P3, PT, R2, R10, PT ;  /* 0x0000000a0200720c */ /* 0x000fe20003f64070 */
[--C-:B------:R-:W-:Y:S01]  /*2c30*/  @!P0 IMAD.IADD R3, R3, 0x1, -R2.reuse ;  /* 0x0000000103038824 */ /* 0x100fe200078e0a02 */
[----:B------:R-:W-:Y:S01]  /*2c40*/  ISETP.GE.AND P0, PT, R8, RZ, PT ;  /* 0x000000ff0800720c */ /* 0x000fe20003f06270 */
[----:B------:R-:W-:Y:S02]  /*2c50*/  @!P4 IMAD.IADD R15, R15, 0x1, -R2 ;  /* 0x000000010f0fc824 */ /* 0x000fe400078e0a02 */
[----:B0-----:R-:W-:Y:S01]  /*2c60*/  IMAD.MOV.U32 R0, RZ, RZ, R14 ;  /* 0x000000ffff007224 */ /* 0x001fe200078e000e */
[----:B------:R-:W-:Y:S01]  /*2c70*/  LOP3.LUT R14, R12, 0x168, RZ, 0xfc, !PT ;  /* 0x000001680c0e7812 */ /* 0x000fe200078efcff */
[C---:B------:R-:W-:Y:S01]  /*2c80*/  IMAD R18, R2.reuse, R13, R18 ;  /* 0x0000000d02127224 */ /* 0x040fe200078e0212 */
[----:B------:R-:W-:Y:S01]  /*2c90*/  ISETP.GT.U32.AND P4, PT, R2, R15, PT ;  /* 0x0000000f0200720c */ /* 0x000fe20003f84070 */
[----:B-1----:R-:W-:Y:S01]  /*2ca0*/  IMAD.MOV.U32 R17, RZ, RZ, R3 ;  /* 0x000000ffff117224 */ /* 0x002fe200078e0003 */
[----:B------:R-:W-:Y:S01]  /*2cb0*/  LOP3.LUT R13, R12, 0x164, RZ, 0xfc, !PT ;  /* 0x000001640c0d7812 */ /* 0x000fe200078efcff */
[----:B------:R-:W-:Y:S01]  /*2cc0*/  @!P2 IMAD.MOV R0, RZ, RZ, -R0 ;  /* 0x000000ffff00a224 */ /* 0x000fe200078e0a00 */
[----:B------:R-:W-:Y:S01]  /*2cd0*/  IABS R8, R14 ;  /* 0x0000000e00087213 */ /* 0x000fe20000000000 */
[----:B------:R-:W-:Y:S01]  /*2ce0*/  @!P6 IMAD.MOV R17, RZ, RZ, -R17 ;  /* 0x000000ffff11e224 */ /* 0x000fe200078e0a11 */
[----:B------:R-:W-:Y:S01]  /*2cf0*/  ISETP.GT.U32.AND P6, PT, R2, R18, PT ;  /* 0x000000120200720c */ /* 0x000fe20003fc4070 */
[--C-:B------:R-:W-:Y:S01]  /*2d00*/  @!P3 IMAD.IADD R10, R10, 0x1, -R2.reuse ;  /* 0x000000010a0ab824 */ /* 0x100fe200078e0a02 */
[----:B------:R0:W-:Y:S01]  /*2d10*/  STL [R1+0x160], R0 ;  /* 0x0001600001007387 */ /* 0x0001e20000100800 */
[----:B------:R-:W-:Y:S01]  /*2d20*/  IABS R11, R13 ;  /* 0x0000000d000b7213 */ /* 0x000fe20000000000 */
[----:B------:R-:W-:Y:S01]  /*2d30*/  IMAD R23, R2, R27, R23 ;  /* 0x0000001b02177224 */ /* 0x000fe200078e0217 */
[----:B------:R-:W-:Y:S01]  /*2d40*/  ISETP.GE.AND P2, PT, R4, RZ, PT ;  /* 0x000000ff0400720c */ /* 0x000fe20003f46270 */
[----:B------:R-:W-:Y:S01]  /*2d50*/  STL [R1+0x164], R17 ;  /* 0x0001641101007387 */ /* 0x000fe20000100800 */
[----:B------:R-:W-:Y:S01]  /*2d60*/  ISETP.GT.U32.AND P3, PT, R2, R10, PT ;  /* 0x0000000a0200720c */ /* 0x000fe20003f64070 */
[----:B------:R-:W-:Y:S01]  /*2d70*/  @!P4 IMAD.IADD R15, R15, 0x1, -R2 ;  /* 0x000000010f0fc824 */ /* 0x000fe200078e0a02 */
[----:B------:R-:W-:Y:S01]  /*2d80*/  ISETP.GE.AND P4, PT, R13, RZ, PT ;  /* 0x000000ff0d00720c */ /* 0x000fe20003f86270 */
[----:B------:R-:W-:Y:S01]  /*2d90*/  IMAD.HI.U32 R13, R9, R11, RZ ;  /* 0x0000000b090d7227 */ /* 0x000fe200078e00ff */
[----:B------:R-:W-:-:S03]  /*2da0*/  LOP3.LUT R4, R12, 0x160, RZ, 0xfc, !PT ;  /* 0x000001600c047812 */ /* 0x000fc600078efcff */
[----:B0-----:R-:W-:Y:S01]  /*2db0*/  IMAD.MOV.U32 R0, RZ, RZ, R16 ;  /* 0x000000ffff007224 */ /* 0x001fe200078e0010 */
[----:B------:R-:W-:Y:S01]  /*2dc0*/  IABS R3, R4 ;  /* 0x0000000400037213 */ /* 0x000fe20000000000 */
[----:B------:R-:W-:Y:S02]  /*2dd0*/  @!P6 IMAD.IADD R18, R18, 0x1, -R2 ;  /* 0x000000011212e824 */ /* 0x000fe400078e0a02 */
[----:B------:R-:W-:Y:S01]  /*2de0*/  @!P1 IMAD.MOV R0, RZ, RZ, -R0 ;  /* 0x000000ffff009224 */ /* 0x000fe200078e0a00 */
[----:B------:R-:W-:Y:S01]  /*2df0*/  ISETP.GE.AND P1, PT, R14, RZ, PT ;  /* 0x000000ff0e00720c */ /* 0x000fe20003f26270 */
[----:B------:R-:W-:Y:S01]  /*2e00*/  IMAD.HI.U32 R16, R9, R8, RZ ;  /* 0x0000000809107227 */ /* 0x000fe200078e00ff */
[----:B------:R-:W-:Y:S02]  /*2e10*/  ISETP.GT.U32.AND P6, PT, R2, R18, PT ;  /* 0x000000120200720c */ /* 0x000fe40003fc4070 */
[----:B------:R0:W-:Y:S01]  /*2e20*/  STL [R1+0x168], R0 ;  /* 0x0001680001007387 */ /* 0x0001e20000100800 */
[----:B------:R-:W-:-:S02]  /*2e30*/  IMAD.MOV R16, RZ, RZ, -R16 ;  /* 0x000000ffff107224 */ /* 0x000fc400078e0a10 */
[----:B------:R-:W-:Y:S02]  /*2e40*/  IMAD.MOV R13, RZ, RZ, -R13 ;  /* 0x000000ffff0d7224 */ /* 0x000fe400078e0a0d */
[----:B------:R-:W-:Y:S02]  /*2e50*/  @!P3 IMAD.IADD R10, R10, 0x1, -R2 ;  /* 0x000000010a0ab824 */ /* 0x000fe400078e0a02 */
[----:B------:R-:W-:Y:S02]  /*2e60*/  IMAD R8, R2, R16, R8 ;  /* 0x0000001002087224 */ /* 0x000fe400078e0208 */
[----:B------:R-:W-:-:S03]  /*2e70*/  IMAD.HI.U32 R14, R9, R3, RZ ;  /* 0x00000003090e7227 */ /* 0x000fc600078e00ff */
[----:B------:R-:W-:Y:S01]  /*2e80*/  ISETP.GT.U32.AND P3, PT, R2, R8, PT ;  /* 0x000000080200720c */ /* 0x000fe20003f64070 */
[----:B0-----:R-:W-:Y:S02]  /*2e90*/  IMAD.MOV.U32 R0, RZ, RZ, R15 ;  /* 0x000000ffff007224 */ /* 0x001fe400078e000f */
[----:B------:R-:W-:Y:S02]  /*2ea0*/  IMAD.MOV R14, RZ, RZ, -R14 ;  /* 0x000000ffff0e7224 */ /* 0x000fe400078e0a0e */
[----:B------:R-:W-:Y:S01]  /*2eb0*/  @!P5 IMAD.MOV R0, RZ, RZ, -R0 ;  /* 0x000000ffff00d224 */ /* 0x000fe200078e0a00 */
[----:B------:R-:W-:Y:S01]  /*2ec0*/  ISETP.GE.AND P5, PT, R4, RZ, PT ;  /* 0x000000ff0400720c */ /* 0x000fe20003fa6270 */
[----:B------:R-:W-:Y:S01]  /*2ed0*/  IMAD R4, R2, R13, R11 ;  /* 0x0000000d02047224 */ /* 0x000fe200078e020b */
[----:B------:R-:W-:Y:S01]  /*2ee0*/  LOP3.LUT R13, R12, 0x150, RZ, 0xfc, !PT ;  /* 0x000001500c0d7812 */ /* 0x000fe200078efcff */
[--C-:B------:R-:W-:Y:S01]  /*2ef0*/  @!P6 IMAD.IADD R18, R18, 0x1, -R2.reuse ;  /* 0x000000011212e824 */ /* 0x100fe200078e0a02 */
[----:B------:R0:W-:Y:S01]  /*2f00*/  STL [R1+0x16c], R0 ;  /* 0x00016c0001007387 */ /* 0x0001e20000100800 */
[----:B------:R-:W-:Y:S01]  /*2f10*/  IMAD R3, R2, R14, R3 ;  /* 0x0000000e02037224 */ /* 0x000fe200078e0203 */
[----:B------:R-:W-:Y:S01]  /*2f20*/  LOP3.LUT R14, R12, 0x15c, RZ, 0xfc, !PT ;  /* 0x0000015c0c0e7812 */ /* 0x000fe200078efcff */
[----:B------:R-:W-:Y:S01]  /*2f30*/  @!P3 IMAD.IADD R8, R8, 0x1, -R2 ;  /* 0x000000010808b824 */ /* 0x000fe200078e0a02 */
[----:B------:R-:W-:-:S02]  /*2f40*/  IABS R17, R13 ;  /* 0x0000000d00117213 */ /* 0x000fc40000000000 */
[----:B------:R-:W-:Y:S02]  /*2f50*/  ISETP.GE.AND P6, PT, R14, RZ, PT ;  /* 0x000000ff0e00720c */ /* 0x000fe40003fc6270 */
[----:B------:R-:W-:Y:S01]  /*2f60*/  ISETP.GT.U32.AND P3, PT, R2, R8, PT ;  /* 0x000000080200720c */ /* 0x000fe20003f64070 */
[----:B0-----:R-:W-:Y:S01]  /*2f70*/  IMAD.MOV.U32 R0, RZ, RZ, R10 ;  /* 0x000000ffff007224 */ /* 0x001fe200078e000a */
[----:B------:R-:W-:Y:S02]  /*2f80*/  IABS R14, R14 ;  /* 0x0000000e000e7213 */ /* 0x000fe40000000000 */
[----:B------:R-:W-:Y:S01]  /*2f90*/  LOP3.LUT R10, R12, 0x158, RZ, 0xfc, !PT ;  /* 0x000001580c0a7812 */ /* 0x000fe200078efcff */
[----:B------:R-:W-:Y:S01]  /*2fa0*/  @!P2 IMAD.MOV R0, RZ, RZ, -R0 ;  /* 0x000000ffff00a224 */ /* 0x000fe200078e0a00 */
[----:B------:R-:W-:Y:S02]  /*2fb0*/  ISETP.GT.U32.AND P2, PT, R2, R4, PT ;  /* 0x000000040200720c */ /* 0x000fe40003f44070 */
[----:B------:R-:W-:-:S02]  /*2fc0*/  IABS R15, R10 ;  /* 0x0000000a000f7213 */ /* 0x000fc40000000000 */
[----:B------:R0:W-:Y:S01]  /*2fd0*/  STL [R1+0x170], R0 ;  /* 0x0001700001007387 */ /* 0x0001e20000100800 */
[----:B------:R-:W-:Y:S02]  /*2fe0*/  LOP3.LUT R11, R12, 0x154, RZ, 0xfc, !PT ;  /* 0x000001540c0b7812 */ /* 0x000fe400078efcff */
[----:B------:R-:W-:Y:S01]  /*2ff0*/  @!P3 IMAD.IADD R8, R8, 0x1, -R2 ;  /* 0x000000010808b824 */ /* 0x000fe200078e0a02 */
[----:B------:R-:W-:Y:S01]  /*3000*/  ISETP.GE.AND P3, PT, R10, RZ, PT ;  /* 0x000000ff0a00720c */ /* 0x000fe20003f66270 */
[----:B------:R-:W-:Y:S01]  /*3010*/  IMAD.HI.U32 R19, R9, R15, RZ ;  /* 0x0000000f09137227 */ /* 0x000fe200078e00ff */
[----:B------:R-:W-:-:S03]  /*3020*/  IABS R16, R11 ;  /* 0x0000000b00107213 */ /* 0x000fc60000000000 */
[----:B------:R-:W-:Y:S02]  /*3030*/  IMAD.MOV R19, RZ, RZ, -R19 ;  /* 0x000000ffff137224 */ /* 0x000fe400078e0a13 */
[----:B0-----:R-:W-:Y:S02]  /*3040*/  IMAD.MOV.U32 R0, RZ, RZ, R18 ;  /* 0x000000ffff007224 */ /* 0x001fe400078e0012 */
[----:B------:R-:W-:Y:S02]  /*3050*/  @!P2 IMAD.IADD R4, R4, 0x1, -R2 ;  /* 0x000000010404a824 */ /* 0x000fe400078e0a02 */
[----:B------:R-:W-:Y:S01]  /*3060*/  @!P0 IMAD.MOV R0, RZ, RZ, -R0 ;  /* 0x000000ffff008224 */ /* 0x000fe200078e0a00 */
[C---:B------:R-:W-:Y:S01]  /*3070*/  ISETP.GT.U32.AND P0, PT, R2.reuse, R3, PT ;  /* 0x000000030200720c */ /* 0x040fe20003f04070 */
[----:B------:R-:W-:Y:S01]  /*3080*/  IMAD.HI.U32 R18, R9, R14, RZ ;  /* 0x0000000e09127227 */ /* 0x000fe200078e00ff */
[----:B------:R-:W-:Y:S02]  /*3090*/  ISETP.GT.U32.AND P2, PT, R2, R4, PT ;  /* 0x000000040200720c */ /* 0x000fe40003f44070 */
[----:B------:R0:W-:Y:S01]  /*30a0*/  STL [R1+0x174], R0 ;  /* 0x0001740001007387 */ /* 0x0001e20000100800 */
[----:B------:R-:W-:-:S02]  /*30b0*/  IMAD.MOV R18, RZ, RZ, -R18 ;  /* 0x000000ffff127224 */ /* 0x000fc400078e0a12 */
[----:B------:R-:W-:Y:S01]  /*30c0*/  IMAD.MOV.U32 R21, RZ, RZ, R8 ;  /* 0x000000ffff157224 */ /* 0x000fe200078e0008 */
[----:B------:R-:W-:Y:S01]  /*30d0*/  LOP3.LUT R8, R12, 0x14c, RZ, 0xfc, !PT ;  /* 0x0000014c0c087812 */ /* 0x000fe200078efcff */
[C---:B------:R-:W-:Y:S02]  /*30e0*/  IMAD R14, R2.reuse, R18, R14 ;  /* 0x00000012020e7224 */ /* 0x040fe400078e020e */
[----:B------:R-:W-:Y:S02]  /*30f0*/  IMAD R15, R2, R19, R15 ;  /* 0x00000013020f7224 */ /* 0x000fe400078e020f */
[--C-:B------:R-:W-:Y:S02]  /*3100*/  @!P0 IMAD.IADD R3, R3, 0x1, -R2.reuse ;  /* 0x0000000103038824 */ /* 0x100fe400078e0a02 */
[----:B------:R-:W-:Y:S01]  /*3110*/  @!P2 IMAD.IADD R4, R4, 0x1, -R2 ;  /* 0x000000010404a824 */ /* 0x000fe200078e0a02 */
[C---:B------:R-:W-:Y:S01]  /*3120*/  ISETP.GT.U32.AND P2, PT, R2.reuse, R14, PT ;  /* 0x0000000e0200720c */ /* 0x040fe20003f44070 */
[----:B------:R-:W-:Y:S01]  /*3130*/  IMAD.HI.U32 R10, R9, R17, RZ ;  /* 0x00000011090a7227 */ /* 0x000fe200078e00ff */
[----:B------:R-:W-:-:S03]  /*3140*/  ISETP.GT.U32.AND P0, PT, R2, R3, PT ;  /* 0x000000030200720c */ /* 0x000fc60003f04070 */
[----:B0-----:R-:W-:Y:S02]  /*3150*/  IMAD.MOV.U32 R0, RZ, RZ, R4 ;  /* 0x000000ffff007224 */ /* 0x001fe400078e0004 */
[----:B------:R-:W-:Y:S01]  /*3160*/  @!P1 IMAD.MOV R21, RZ, RZ, -R21 ;  /* 0x000000ffff159224 */ /* 0x000fe200078e0a15 */
[----:B------:R-:W-:Y:S01]  /*3170*/  ISETP.GT.U32.AND P1, PT, R2, R15, PT ;  /* 0x0000000f0200720c */ /* 0x000fe20003f24070 */
[----:B------:R-:W-:Y:S01]  /*3180*/  @!P4 IMAD.MOV R0, RZ, RZ, -R0 ;  /* 0x000000ffff00c224 */ /* 0x000fe200078e0a00 */
[----:B------:R-:W-:Y:S01]  /*3190*/  ISETP.GE.AND P4, PT, R11, RZ, PT ;  /* 0x000000ff0b00720c */ /* 0x000fe20003f86270 */
[----:B------:R-:W-:Y:S01]  /*31a0*/  IMAD.MOV R10, RZ, RZ, -R10 ;  /* 0x000000ffff0a7224 */ /* 0x000fe200078e0a0a */
[----:B------:R-:W-:Y:S01]  /*31b0*/  STL [R1+0x178], R21 ;  /* 0x0001781501007387 */ /* 0x000fe20000100800 */
[--C-:B------:R-:W-:Y:S01]  /*31c0*/  @!P2 IMAD.IADD R14, R14, 0x1, -R2.reuse ;  /* 0x000000010e0ea824 */ /* 0x100fe200078e0a02 */
[----:B------:R-:W-:Y:S01]  /*31d0*/  LOP3.LUT R11, R12, 0x144, RZ, 0xfc, !PT ;  /* 0x000001440c0b7812 */ /* 0x000fe200078efcff */
[----:B------:R-:W-:Y:S01]  /*31e0*/  @!P0 IMAD.IADD R3, R3, 0x1, -R2 ;  /* 0x0000000103038824 */ /* 0x000fe200078e0a02 */
[----:B------:R0:W-:Y:S01]  /*31f0*/  STL [R1+0x17c], R0 ;  /* 0x00017c0001007387 */ /* 0x0001e20000100800 */
[C---:B------:R-:W-:Y:S01]  /*3200*/  IMAD R17, R2.reuse, R10, R17 ;  /* 0x0000000a02117224 */ /* 0x040fe200078e0211 */
[----:B------:R-:W-:Y:S01]  /*3210*/  ISETP.GT.U32.AND P2, PT, R2, R14, PT ;  /* 0x0000000e0200720c */ /* 0x000fe20003f44070 */
[----:B------:R-:W-:Y:S01]  /*3220*/  IMAD.HI.U32 R20, R9, R16, RZ ;  /* 0x0000001009147227 */ /* 0x000fe200078e00ff */
[----:B------:R-:W-:-:S02]  /*3230*/  LOP3.LUT R10, R12, 0x148, RZ, 0xfc, !PT ;  /* 0x000001480c0a7812 */ /* 0x000fc400078efcff */
[----:B------:R-:W-:Y:S01]  /*3240*/  IABS R18, R11 ;  /* 0x0000000b00127213 */ /* 0x000fe20000000000 */
[----:B------:R-:W-:Y:S02]  /*3250*/  @!P1 IMAD.IADD R15, R15, 0x1, -R2 ;  /* 0x000000010f0f9824 */ /* 0x000fe400078e0a02 */
[----:B------:R-:W-:Y:S02]  /*3260*/  IMAD.MOV R20, RZ, RZ, -R20 ;  /* 0x000000ffff147224 */ /* 0x000fe400078e0a14 */
[----:B0-----:R-:W-:Y:S01]  /*3270*/  IMAD.MOV.U32 R0, RZ, RZ, R3 ;  /* 0x000000ffff007224 */ /* 0x001fe200078e0003 */
[C---:B------:R-:W-:Y:S01]  /*3280*/  ISETP.GT.U32.AND P1, PT, R2.reuse, R15, PT ;  /* 0x0000000f0200720c */ /* 0x040fe20003f24070 */
[C---:B------:R-:W-:Y:S01]  /*3290*/  IMAD R4, R2.reuse, R20, R16 ;  /* 0x0000001402047224 */ /* 0x040fe200078e0210 */
[----:B------:R-:W-:Y:S01]  /*32a0*/  IABS R3, R10 ;  /* 0x0000000a00037213 */ /* 0x000fe20000000000 */
[----:B------:R-:W-:Y:S01]  /*32b0*/  @!P5 IMAD.MOV R0, RZ, RZ, -R0 ;  /* 0x000000ffff00d224 */ /* 0x000fe200078e0a00 */
[----:B------:R-:W-:Y:S01]  /*32c0*/  ISETP.GT.U32.AND P5, PT, R2, R17, PT ;  /* 0x000000110200720c */ /* 0x000fe20003fa4070 */
[----:B------:R-:W-:Y:S01]  /*32d0*/  @!P2 IMAD.IADD R14, R14, 0x1, -R2 ;  /* 0x000000010e0ea824 */ /* 0x000fe200078e0a02 */
[----:B------:R-:W-:Y:S01]  /*32e0*/  ISETP.GE.AND P2, PT, R13, RZ, PT ;  /* 0x000000ff0d00720c */ /* 0x000fe20003f46270 */
[----:B------:R-:W-:Y:S01]  /*32f0*/  IMAD.HI.U32 R13, R9, R3, RZ ;  /* 0x00000003090d7227 */ /* 0x000fe200078e00ff */
[----:B------:R-:W-:Y:S01]  /*3300*/  ISETP.GT.U32.AND P0, PT, R2, R4, PT ;  /* 0x000000040200720c */ /* 0x000fe20003f04070 */
[----:B------:R0:W-:Y:S01]  /*3310*/  STL [R1+0x180], R0 ;  /* 0x0001800001007387 */ /* 0x0001e20000100800 */
[----:B------:R-:W-:Y:S01]  /*3320*/  IABS R16, R8 ;  /* 0x0000000800107213 */ /* 0x000fe20000000000 */
[----:B------:R-:W-:-:S02]  /*3330*/  IMAD.MOV R13, RZ, RZ, -R13 ;  /* 0x000000ffff0d7224 */ /* 0x000fc400078e0a0d */
[----:B------:R-:W-:Y:S02]  /*3340*/  @!P1 IMAD.IADD R15, R15, 0x1, -R2 ;  /* 0x000000010f0f9824 */ /* 0x000fe400078e0a02 */
[----:B------:R-:W-:-:S04]  /*3350*/  IMAD.HI.U32 R19, R9, R16, RZ ;  /* 0x0000001009137227 */ /* 0x000fc800078e00ff */
[--C-:B------:R-:W-:Y:S02]  /*3360*/  @!P5 IMAD.IADD R17, R17, 0x1, -R2.reuse ;  /* 0x000000011111d824 */ /* 0x100fe400078e0a02 */
[----:B0-----:R-:W-:Y:S02]  /*3370*/  IMAD.MOV.U32 R0, RZ, RZ, R15 ;  /* 0x000000ffff007224 */ /* 0x001fe400078e000f */
[C---:B------:R-:W-:Y:S01]  /*3380*/  IMAD R15, R2.reuse, R13, R3 ;  /* 0x0000000d020f7224 */ /* 0x040fe200078e0203 */
[----:B------:R-:W-:Y:S01]  /*3390*/  ISETP.GT.U32.AND P5, PT, R2, R17, PT ;  /* 0x000000110200720c */ /* 0x000fe20003fa4070 */
[----:B------:R-:W-:Y:S01]  /*33a0*/  IMAD.MOV R19, RZ, RZ, -R19 ;  /* 0x000000ffff137224 */ /* 0x000fe200078e0a13 */
[----:B------:R-:W-:Y:S01]  /*33b0*/  LOP3.LUT R3, R12, 0x140, RZ, 0xfc, !PT ;  /* 0x000001400c037812 */ /* 0x000fe200078efcff */
[----:B------:R-:W-:Y:S02]  /*33c0*/  @!P0 IMAD.IADD R4, R4, 0x1, -R2 ;  /* 0x0000000104048824 */ /* 0x000fe400078e0a02 */
[C---:B------:R-:W-:Y:S01]  /*33d0*/  IMAD R16, R2.reuse, R19, R16 ;  /* 0x0000001302107224 */ /* 0x040fe200078e0210 */
[----:B------:R-:W-:Y:S01]  /*33e0*/  IABS R19, R3 ;  /* 0x0000000300137213 */ /* 0x000fe20000000000 */
[----:B------:R-:W-:Y:S01]  /*33f0*/  IMAD.MOV.U32 R20, RZ, RZ, R14 ;  /* 0x000000ffff147224 */ /* 0x000fe200078e000e */
[C---:B------:R-:W-:Y:S01]  /*3400*/  ISETP.GT.U32.AND P0, PT, R2.reuse, R4, PT ;  /* 0x000000040200720c */ /* 0x040fe20003f04070 */
[----:B------:R-:W-:Y:S01]  /*3410*/  IMAD.HI.U32 R14, R9, R18, RZ ;  /* 0x00000012090e7227 */ /* 0x000fe200078e00ff */
[----:B------:R-:W-:-:S03]  /*3420*/  ISETP.GT.U32.AND P1, PT, R2, R16, PT ;  /* 0x000000100200720c */ /* 0x000fc60003f24070 */
[----:B------:R-:W-:Y:S01]  /*3430*/  @!P5 IMAD.IADD R17, R17, 0x1, -R2 ;  /* 0x000000011111d824 */ /* 0x000fe200078e0a02 */
[----:B------:R-:W-:Y:S01]  /*3440*/  ISETP.GT.U32.AND P5, PT, R2, R15, PT ;  /* 0x0000000f0200720c */ /* 0x000fe20003fa4070 */
[----:B------:R-:W-:Y:S02]  /*3450*/  IMAD.MOV R14, RZ, RZ, -R14 ;  /* 0x000000ffff0e7224 */ /* 0x000fe400078e0a0e */
[----:B------:R-:W-:Y:S01]  /*3460*/  @!P6 IMAD.MOV R20, RZ, RZ, -R20 ;  /* 0x000000ffff14e224 */ /* 0x000fe200078e0a14 */
[----:B------:R-:W-:Y:S01]  /*3470*/  ISETP.GE.AND P6, PT, R8, RZ, PT ;  /* 0x000000ff0800720c */ /* 0x000fe20003fc6270 */
[----:B------:R-:W-:Y:S02]  /*3480*/  IMAD R18, R2, R14, R18 ;  /* 0x0000000e02127224 */ /* 0x000fe400078e0212 */
[----:B------:R-:W-:Y:S01]  /*3490*/  IMAD.HI.U32 R14, R9, R19, RZ ;  /* 0x00000013090e7227 */ /* 0x000fe200078e00ff */
[----:B------:R-:W-:Y:S03]  /*34a0*/  STL [R1+0x184], R20 ;  /* 0x0001841401007387 */ /* 0x000fe60000100800 */
[----:B------:R-:W-:Y:S01]  /*34b0*/  @!P3 IMAD.MOV R0, RZ, RZ, -R0 ;  /* 0x000000ffff00b224 */ /* 0x000fe200078e0a00 */
[----:B------:R-:W-:Y:S01]  /*34c0*/  ISETP.GE.AND P3, PT, R10, RZ, PT ;  /* 0x000000ff0a00720c */ /* 0x000fe20003f66270 */
[----:B------:R-:W-:-:S02]  /*34d0*/  @!P5 IMAD.IADD R15, R15, 0x1, -R2 ;  /* 0x000000010f0fd824 */ /* 0x000fc400078e0a02 */
[----:B------:R-:W-:Y:S01]  /*34e0*/  @!P0 IMAD.IADD R4, R4, 0x1, -R2 ;  /* 0x0000000104048824 */ /* 0x000fe200078e0a02 */
[----:B------:R0:W-:Y:S01]  /*34f0*/  STL [R1+0x18c], R0 ;  /* 0x00018c0001007387 */ /* 0x0001e20000100800 */
[----:B------:R-:W-:Y:S01]  /*3500*/  IMAD.MOV R14, RZ, RZ, -R14 ;  /* 0x000000ffff0e7224 */ /* 0x000fe200078e0a0e */
[----:B------:R-:W-:Y:S01]  /*3510*/  ISETP.GT.U32.AND P5, PT, R2, R15, PT ;  /* 0x0000000f0200720c */ /* 0x000fe20003fa4070 */
[----:B------:R-:W-:Y:S01]  /*3520*/  @!P1 IMAD.IADD R16, R16, 0x1, -R2 ;  /* 0x0000000110109824 */ /* 0x000fe200078e0a02 */
[----:B------:R-:W-:Y:S01]  /*3530*/  ISETP.GE.AND P0, PT, R11, RZ, PT ;  /* 0x000000ff0b00720c */ /* 0x000fe20003f06270 */
[----:B------:R-:W-:Y:S01]  /*3540*/  IMAD.MOV.U32 R8, RZ, RZ, R4 ;  /* 0x000000ffff087224 */ /* 0x000fe200078e0004 */
[----:B------:R-:W-:Y:S01]  /*3550*/  LOP3.LUT R4, R12, 0x13c, RZ, 0xfc, !PT ;  /* 0x0000013c0c047812 */ /* 0x000fe200078efcff */
[C---:B------:R-:W-:Y:S01]  /*3560*/  IMAD R19, R2.reuse, R14, R19 ;  /* 0x0000000e02137224 */ /* 0x040fe200078e0213 */
[----:B------:R-:W-:Y:S01]  /*3570*/  ISETP.GT.U32.AND P1, PT, R2, R16, PT ;  /* 0x000000100200720c */ /* 0x000fe20003f24070 */
[----:B------:R-:W-:Y:S01]  /*3580*/  @!P4 IMAD.MOV R8, RZ, RZ, -R8 ;  /* 0x000000ffff08c224 */ /* 0x000fe200078e0a08 */
[----:B------:R-:W-:Y:S01]  /*3590*/  LOP3.LUT R11, R12, 0x134, RZ, 0xfc, !PT ;  /* 0x000001340c0b7812 */ /* 0x000fe200078efcff */
[----:B0-----:R-:W-:Y:S01]  /*35a0*/  IMAD.MOV.U32 R0, RZ, RZ, R17 ;  /* 0x000000ffff007224 */ /* 0x001fe200078e0011 */
[----:B------:R-:W-:-:S02]  /*35b0*/  ISETP.GE.AND P4, PT, R3, RZ, PT ;  /* 0x000000ff0300720c */ /* 0x000fc40003f86270 */
[----:B------:R0:W-:Y:S01]  /*35c0*/  STL [R1+0x190], R8 ;  /* 0x0001900801007387 */ /* 0x0001e20000100800 */
[----:B------:R-:W-:Y:S01]  /*35d0*/  @!P2 IMAD.MOV R0, RZ, RZ, -R0 ;  /* 0x000000ffff00a224 */ /* 0x000fe200078e0a00 */
[----:B------:R-:W-:Y:S01]  /*35e0*/  ISETP.GE.AND P2, PT, R4, RZ, PT ;  /* 0x000000ff0400720c */ /* 0x000fe20003f46270 */
[--C-:B------:R-:W-:Y:S01]  /*35f0*/  @!P5 IMAD.IADD R15, R15, 0x1, -R2.reuse ;  /* 0x000000010f0fd824 */ /* 0x100fe200078e0a02 */
[----:B------:R-:W-:Y:S02]  /*3600*/  ISETP.GT.U32.AND P5, PT, R2, R19, PT ;  /* 0x000000130200720c */ /* 0x000fe40003fa4070 */
[----:B------:R-:W-:Y:S01]  /*3610*/  IABS R4, R4 ;  /* 0x0000000400047213 */ /* 0x000fe20000000000 */
[----:B------:R-:W-:Y:S01]  /*3620*/  @!P1 IMAD.IADD R16, R16, 0x1, -R2 ;  /* 0x0000000110109824 */ /* 0x000fe200078e0a02 */
[----:B------:R-:W-:Y:S01]  /*3630*/  LOP3.LUT R3, R12, 0x138, RZ, 0xfc, !PT ;  /* 0x000001380c037812 */ /* 0x000fe200078efcff */
[----:B------:R1:W-:Y:S01]  /*3640*/  STL [R1+0x1a0], R0 ;  /* 0x0001a00001007387 */ /* 0x0003e20000100800 */
[----:B------:R-:W-:Y:S01]  /*3650*/  IABS R13, R11 ;  /* 0x0000000b000d7213 */ /* 0x000fe20000000000 */
[----:B0-----:R-:W-:Y:S01]  /*3660*/  IMAD.HI.U32 R8, R9, R4, RZ ;  /* 0x0000000409087227 */ /* 0x001fe200078e00ff */
[----:B------:R-:W-:-:S02]  /*3670*/  ISETP.GT.U32.AND P1, PT, R2, R18, PT ;  /* 0x000000120200720c */ /* 0x000fc40003f24070 */
[----:B------:R-:W-:Y:S01]  /*3680*/  IABS R10, R3 ;  /* 0x00000003000a7213 */ /* 0x000fe20000000000 */
[----:B------:R-:W-:Y:S02]  /*3690*/  IMAD.MOV R8, RZ, RZ, -R8 ;  /* 0x000000ffff087224 */ /* 0x000fe400078e0a08 */
[----:B------:R-:W-:Y:S02]  /*36a0*/  @!P5 IMAD.IADD R19, R19, 0x1, -R2 ;  /* 0x000000011313d824 */ /* 0x000fe400078e0a02 */
[C---:B------:R-:W-:Y:S02]  /*36b0*/  IMAD R4, R2.reuse, R8, R4 ;  /* 0x0000000802047224 */ /* 0x040fe400078e0204 */
[----:B------:R-:W-:Y:S01]  /*36c0*/  IMAD.HI.U32 R8, R9, R13, RZ ;  /* 0x0000000d09087227 */ /* 0x000fe200078e00ff */
[----:B------:R-:W-:-:S03]  /*36d0*/  ISETP.GT.U32.AND P5, PT, R2, R19, PT ;  /* 0x000000130200720c */ /* 0x000fc60003fa4070 */
[----:B------:R-:W-:Y:S02]  /*36e0*/  IMAD.MOV.U32 R17, RZ, RZ, R16 ;  /* 0x000000ffff117224 */ /* 0x000fe400078e0010 */
[----:B------:R-:W-:-:S04]  /*36f0*/  IMAD.HI.U32 R14, R9, R10, RZ ;  /* 0x0000000a090e7227 */ /* 0x000fc800078e00ff */
[----:B------:R-:W-:Y:S02]  /*3700*/  IMAD.MOV R8, RZ, RZ, -R8 ;  /* 0x000000ffff087224 */ /* 0x000fe400078e0a08 */
[----:B------:R-:W-:Y:S01]  /*3710*/  @!P6 IMAD.MOV R17, RZ, RZ, -R17 ;  /* 0x000000ffff11e224 */ /* 0x000fe200078e0a11 */
[----:B------:R-:W-:Y:S01]  /*3720*/  ISETP.GT.U32.AND P6, PT, R2, R4, PT ;  /* 0x000000040200720c */ /* 0x000fe20003fc4070 */
[----:B-1----:R-:W-:Y:S01]  /*3730*/  IMAD.MOV.U32 R0, RZ, RZ, R15 ;  /* 0x000000ffff007224 */ /* 0x002fe200078e000f */
[----:B------:R-:W-:Y:S01]  /*3740*/  LOP3.LUT R15, R12, 0x120, RZ, 0xfc, !PT ;  /* 0x000001200c0f7812 */ /* 0x000fe200078efcff */
[----:B------:R-:W-:Y:S01]  /*3750*/  IMAD.MOV R14, RZ, RZ, -R14 ;  /* 0x000000ffff0e7224 */ /* 0x000fe200078e0a0e */
[----:B------:R-:W-:Y:S01]  /*3760*/  STL [R1+0x198], R17 ;  /* 0x0001981101007387 */ /* 0x000fe20000100800 */
[----:B------:R-:W-:Y:S01]  /*3770*/  IMAD R13, R2, R8, R13 ;  /* 0x00000008020d7224 */ /* 0x000fe200078e020d */
[----:B------:R-:W-:Y:S01]  /*3780*/  LOP3.LUT R8, R12, 0x130, RZ, 0xfc, !PT ;  /* 0x000001300c087812 */ /* 0x000fe200078efcff */
[----:B------:R-:W-:Y:S01]  /*3790*/  @!P3 IMAD.MOV R0, RZ, RZ, -R0 ;  /* 0x000000ffff00b224 */ /* 0x000fe200078e0a00 */
[----:B------:R-:W-:Y:S01]  /*37a0*/  ISETP.GE.AND P3, PT, R3, RZ, PT ;  /* 0x000000ff0300720c */ /* 0x000fe20003f66270 */
[----:B------:R-:W-:Y:S01]  /*37b0*/  @!P1 IMAD.IADD R18, R18, 0x1, -R2 ;  /* 0x0000000112129824 */ /* 0x000fe200078e0a02 */
[----:B------:R-:W-:Y:S01]  /*37c0*/  IABS R16, R8 ;  /* 0x0000000800107213 */ /* 0x000fe20000000000 */
[----:B------:R-:W-:Y:S01]  /*37d0*/  IMAD R3, R2, R14, R10 ;  /* 0x0000000e02037224 */ /* 0x000fe200078e020a */
[----:B------:R-:W-:Y:S01]  /*37e0*/  LOP3.LUT R14, R12, 0x12c, RZ, 0xfc, !PT ;  /* 0x0000012c0c0e7812 */ /* 0x000fe200078efcff */
[--C-:B------:R-:W-:Y:S01]  /*37f0*/  @!P5 IMAD.IADD R19, R19, 0x1, -R2.reuse ;  /* 0x000000011313d824 */ /* 0x100fe200078e0a02 */
[----:B------:R-:W-:Y:S01]  /*3800*/  ISETP.GT.U32.AND P1, PT, R2, R18, PT ;  /* 0x000000120200720c */ /* 0x000fe20003f24070 */
[----:B------:R-:W-:Y:S01]  /*3810*/  @!P6 IMAD.IADD R4, R4, 0x1, -R2 ;  /* 0x000000010404e824 */ /* 0x000fe200078e0a02 */
[----:B------:R-:W-:Y:S01]  /*3820*/  ISETP.GT.U32.AND P5, PT, R2, R3, PT ;  /* 0x000000030200720c */ /* 0x000fe20003fa4070 */
[----:B------:R-:W-:Y:S01]  /*3830*/  IMAD.HI.U32 R10, R9, R16, RZ ;  /* 0x00000010090a7227 */ /* 0x000fe200078e00ff */
[----:B------:R0:W-:Y:S01]  /*3840*/  STL [R1+0x19c], R0 ;  /* 0x00019c0001007387 */ /* 0x0001e20000100800 */
[----:B------:R-:W-:-:S02]  /*3850*/  IABS R26, R14 ;  /* 0x0000000e001a7213 */ /* 0x000fc40000000000 */
[----:B------:R-:W-:Y:S01]  /*3860*/  IMAD.MOV R10, RZ, RZ, -R10 ;  /* 0x000000ffff0a7224 */ /* 0x000fe200078e0a0a */
[----:B------:R-:W-:Y:S02]  /*3870*/  ISETP.GT.U32.AND P6, PT, R2, R4, PT ;  /* 0x000000040200720c */ /* 0x000fe40003fc4070 */
[----:B------:R-:W-:Y:S01]  /*3880*/  IMAD.HI.U32 R25, R9, R26, RZ ;  /* 0x0000001a09197227 */ /* 0x000fe200078e00ff */
[----:B------:R-:W-:-:S03]  /*3890*/  IABS R20, R15 ;  /* 0x0000000f00147213 */ /* 0x000fc60000000000 */
[----:B------:R-:W-:Y:S02]  /*38a0*/  IMAD R16, R2, R10, R16 ;  /* 0x0000000a02107224 */ /* 0x000fe400078e0210 */
[--C-:B------:R-:W-:Y:S01]  /*38b0*/  @!P1 IMAD.IADD R18, R18, 0x1, -R2.reuse ;  /* 0x0000000112129824 */ /* 0x100fe200078e0a02 */
[----:B------:R-:W-:Y:S01]  /*38c0*/  ISETP.GE.AND P1, PT, R11, RZ, PT ;  /* 0x000000ff0b00720c */ /* 0x000fe20003f26270 */
[----:B------:R-:W-:Y:S01]  /*38d0*/  @!P5 IMAD.IADD R3, R3, 0x1, -R2 ;  /* 0x000000010303d824 */ /* 0x000fe200078e0a02 */
[----:B------:R-:W-:Y:S01]  /*38e0*/  ISETP.GT.U32.AND P5, PT, R2, R16, PT ;  /* 0x000000100200720c */ /* 0x000fe20003fa4070 */
[----:B0-----:R-:W-:Y:S01]  /*38f0*/  IMAD.MOV.U32 R0, RZ, RZ, R18 ;  /* 0x000000ffff007224 */ /* 0x001fe200078e0012 */
[----:B------:R-:W-:Y:S01]  /*3900*/  LOP3.LUT R11, R12, 0x124, RZ, 0xfc, !PT ;  /* 0x000001240c0b7812 */ /* 0x000fe200078efcff */
[----:B------:R-:W-:Y:S01]  /*3910*/  @!P6 IMAD.IADD R4, R4, 0x1, -R2 ;  /* 0x000000010404e824 */ /* 0x000fe200078e0a02 */
[C---:B------:R-:W-:Y:S01]  /*3920*/  ISETP.GT.U32.AND P6, PT, R2.reuse, R13, PT ;  /* 0x0000000d0200720c */ /* 0x040fe20003fc4070 */
[----:B------:R-:W-:Y:S01]  /*3930*/  @!P0 IMAD.MOV R0, RZ, RZ, -R0 ;  /* 0x000000ffff008224 */ /* 0x000fe200078e0a00 */
[----:B------:R-:W-:Y:S01]  /*3940*/  IABS R17, R11 ;  /* 0x0000000b00117213 */ /* 0x000fe20000000000 */
[----:B------:R-:W-:Y:S01]  /*3950*/  IMAD.MOV R25, RZ, RZ, -R25 ;  /* 0x000000ffff197224 */ /* 0x000fe200078e0a19 */
[----:B------:R-:W-:Y:S01]  /*3960*/  ISETP.GT.U32.AND P0, PT, R2, R3, PT ;  /* 0x000000030200720c */ /* 0x000fe20003f04070 */
[----:B------:R-:W-:Y:S01]  /*3970*/  IMAD.HI.U32 R10, R9, R20, RZ ;  /* 0x00000014090a7227 */ /* 0x000fe200078e00ff */
[----:B------:R0:W-:Y:S01]  /*3980*/  STL [R1+0x194], R0 ;  /* 0x0001940001007387 */ /* 0x0001e20000100800 */
[----:B------:R-:W-:-:S02]  /*3990*/  LOP3.LUT R18, R12, 0x118, RZ, 0xfc, !PT ;  /* 0x000001180c127812 */ /* 0x000fc400078efcff */
[----:B------:R-:W-:Y:S02]  /*39a0*/  @!P5 IMAD.IADD R16, R16, 0x1, -R2 ;  /* 0x000000011010d824 */ /* 0x000fe400078e0a02 */
[C---:B------:R-:W-:Y:S02]  /*39b0*/  IMAD R25, R2.reuse, R25, R26 ;  /* 0x0000001902197224 */ /* 0x040fe400078e021a */
[----:B------:R-:W-:Y:S02]  /*39c0*/  @!P6 IMAD.IADD R13, R13, 0x1, -R2 ;  /* 0x000000010d0de824 */ /* 0x000fe400078e0a02 */
[----:B------:R-:W-:Y:S01]  /*39d0*/  IMAD.HI.U32 R21, R9, R17, RZ ;  /* 0x0000001109157227 */ /* 0x000fe200078e00ff */
[C---:B------:R-:W-:Y:S02]  /*39e0*/  ISETP.GT.U32.AND P6, PT, R2.reuse, R25, PT ;  /* 0x000000190200720c */ /* 0x040fe40003fc4070 */
[----:B------:R-:W-:Y:S01]  /*39f0*/  ISETP.GT.U32.AND P5, PT, R2, R13, PT ;  /* 0x0000000d0200720c */ /* 0x000fe20003fa4070 */
[----:B0-----:R-:W-:Y:S01]  /*3a00*/  IMAD.MOV.U32 R0, RZ, RZ, R19 ;  /* 0x000000ffff007224 */ /* 0x001fe200078e0013 */
[----:B------:R-:W-:Y:S01]  /*3a10*/  IABS R19, R18 ;  /* 0x0000001200137213 */ /* 0x000fe20000000000 */
[----:B------:R-:W-:-:S02]  /*3a20*/  IMAD.MOV R10, RZ, RZ, -R10 ;  /* 0x000000ffff0a7224 */ /* 0x000fc400078e0a0a */
[----:B------:R-:W-:Y:S01]  /*3a30*/  @!P4 IMAD.MOV R0, RZ, RZ, -R0 ;  /* 0x000000ffff00c224 */ /* 0x000fe200078e0a00 */
[C---:B------:R-:W-:Y:S01]  /*3a40*/  ISETP.GT.U32.AND P4, PT, R2.reuse, R16, PT ;  /* 0x000000100200720c */ /* 0x040fe20003f84070 */
[----:B------:R-:W-:Y:S02]  /*3a50*/  IMAD.MOV R21, RZ, RZ, -R21 ;  /* 0x000000ffff157224 */ /* 0x000fe400078e0a15 */
[C---:B------:R-:W-:Y:S01]  /*3a60*/  IMAD R10, R2.reuse, R10, R20 ;  /* 0x0000000a020a7224 */ /* 0x040fe200078e0214 */
[----:B------:R0:W-:Y:S01]  /*3a70*/  STL [R1+0x188], R0 ;  /* 0x0001880001007387 */ /* 0x0001e20000100800 */
[----:B------:R-:W-:Y:S01]  /*3a80*/  IMAD R17, R2, R21, R17 ;  /* 0x0000001502117224 */ /* 0x000fe200078e0211 */
[----:B------:R-:W-:Y:S01]  /*3a90*/  LOP3.LUT R21, R12, 0x11c, RZ, 0xfc, !PT ;  /* 0x0000011c0c157812 */ /* 0x000fe200078efcff */
[--C-:B------:R-:W-:Y:S02]  /*3aa0*/  @!P6 IMAD.IADD R25, R25, 0x1, -R2.reuse ;  /* 0x000000011919e824 */ /* 0x100fe400078e0a02 */
[--C-:B------:R-:W-:Y:S01]  /*3ab0*/  @!P0 IMAD.IADD R3, R3, 0x1, -R2.reuse ;  /* 0x0000000103038824 */ /* 0x100fe200078e0a02 */
[C---:B------:R-:W-:Y:S01]  /*3ac0*/  ISETP.GT.U32.AND P0, PT, R2.reuse, R17, PT ;  /* 0x000000110200720c */ /* 0x040fe20003f04070 */
[--C-:B------:R-:W-:Y:S01]  /*3ad0*/  @!P5 IMAD.IADD R13, R13, 0x1, -R2.reuse ;  /* 0x000000010d0dd824 */ /* 0x100fe200078e0a02 */
[----:B------:R-:W-:Y:S01]  /*3ae0*/  ISETP.GT.U32.AND P6, PT, R2, R25, PT ;  /* 0x000000190200720c */ /* 0x000fe20003fc4070 */
[----:B------:R-:W-:Y:S01]  /*3af0*/  @!P4 IMAD.IADD R16, R16, 0x1, -R2 ;  /* 0x000000011010c824 */ /* 0x000fe200078e0a02 */
[----:B------:R-:W-:Y:S01]  /*3b00*/  ISETP.GT.U32.AND P4, PT, R2, R10, PT ;  /* 0x0000000a0200720c */ /* 0x000fe20003f84070 */
[----:B0-----:R-:W-:Y:S01]  /*3b10*/  IMAD.MOV.U32 R0, RZ, RZ, R4 ;  /* 0x000000ffff007224 */ /* 0x001fe200078e0004 */
[----:B------:R-:W-:Y:S01]  /*3b20*/  IABS R20, R21 ;  /* 0x0000001500147213 */ /* 0x000fe20000000000 */
[----:B------:R-:W-:Y:S01]  /*3b30*/  IMAD.MOV.U32 R26, RZ, RZ, R3 ;  /* 0x000000ffff1a7224 */ /* 0x000fe200078e0003 */
[----:B------:R-:W-:Y:S01]  /*3b40*/  ISETP.GE.AND P5, PT, R8, RZ, PT ;  /* 0x000000ff0800720c */ /* 0x000fe20003fa6270 */
[----:B------:R-:W-:Y:S01]  /*3b50*/  @!P2 IMAD.MOV R0, RZ, RZ, -R0 ;  /* 0x000000ffff00a224 */ /* 0x000fe200078e0a00 */
[----:B------:R-:W-:Y:S01]  /*3b60*/  ISETP.GT.U32.AND P2, PT, R2, R23, PT ;  /* 0x000000170200720c */ /* 0x000fe20003f44070 */
[----:B------:R-:W-:Y:S01]  /*3b70*/  IMAD.HI.U32 R8, R9, R19, RZ ;  /* 0x0000001309087227 */ /* 0x000fe200078e00ff */
[----:B------:R-:W-:-:S02]  /*3b80*/  LOP3.LUT R3, R12, 0x114, RZ, 0xfc, !PT ;  /* 0x000001140c037812 */ /* 0x000fc400078efcff */
[----:B------:R0:W-:Y:S01]  /*3b90*/  STL [R1+0x158], R0 ;  /* 0x0001580001007387 */ /* 0x0001e20000100800 */
[--C-:B------:R-:W-:Y:S01]  /*3ba0*/  @!P0 IMAD.IADD R17, R17, 0x1, -R2.reuse ;  /* 0x0000000111118824 */ /* 0x100fe200078e0a02 */
[----:B------:R-:W-:Y:S01]  /*3bb0*/  ISETP.GE.AND P0, PT, R11, RZ, PT ;  /* 0x000000ff0b00720c */ /* 0x000fe20003f06270 */
[----:B------:R-:W-:Y:S01]  /*3bc0*/  @!P4 IMAD.IADD R10, R10, 0x1, -R2 ;  /* 0x000000010a0ac824 */ /* 0x000fe200078e0a02 */
[----:B------:R-:W-:Y:S01]  /*3bd0*/  LOP3.LUT R11, R12, 0x110, RZ, 0xfc, !PT ;  /* 0x000001100c0b7812 */ /* 0x000fe200078efcff */
[----:B------:R-:W-:-:S04]  /*3be0*/  IMAD.HI.U32 R4, R9, R20, RZ ;  /* 0x0000001409047227 */ /* 0x000fc800078e00ff */
[--C-:B------:R-:W-:Y:S01]  /*3bf0*/  @!P2 IMAD.IADD R23, R23, 0x1, -R2.reuse ;  /* 0x000000011717a824 */ /* 0x100fe200078e0a02 */
[----:B------:R-:W-:Y:S01]  /*3c00*/  ISETP.GE.AND P2, PT, R22, RZ, PT ;  /* 0x000000ff1600720c */ /* 0x000fe20003f46270 */
[----:B0-----:R-:W-:Y:S02]  /*3c10*/  IMAD.MOV.U32 R0, RZ, RZ, R13 ;  /* 0x000000ffff007224 */ /* 0x001fe400078e000d */
[----:B------:R-:W-:Y:S01]  /*3c20*/  @!P6 IMAD.IADD R25, R25, 0x1, -R2 ;  /* 0x000000011919e824 */ /* 0x000fe200078e0a02 */
[----:B------:R-:W-:Y:S01]  /*3c30*/  ISETP.GT.U32.AND P4, PT, R2, R23, PT ;  /* 0x000000170200720c */ /* 0x000fe20003f84070 */
[----:B------:R-:W-:Y:S01]  /*3c40*/  IMAD.MOV R8, RZ, RZ, -R8 ;  /* 0x000000ffff087224 */ /* 0x000fe200078e0a08 */
[----:B------:R-:W-:Y:S01]  /*3c50*/  ISETP.GE.AND P6, PT, R14, RZ, PT ;  /* 0x000000ff0e00720c */ /* 0x000fe20003fc6270 */
[----:B------:R-:W-:Y:S01]  /*3c60*/  @!P1 IMAD.MOV R0, RZ, RZ, -R0 ;  /* 0x000000ffff009224 */ /* 0x000fe200078e0a00 */
[C---:B------:R-:W-:Y:S01]  /*3c70*/  ISETP.GT.U32.AND P1, PT, R2.reuse, R17, PT ;  /* 0x000000110200720c */ /* 0x040fe20003f24070 */
[----:B------:R-:W-:Y:S01]  /*3c80*/  @!P3 IMAD.MOV R26, RZ, RZ, -R26 ;  /* 0x000000ffff1ab224 */ /* 0x000fe200078e0a1a */
[----:B------:R-:W-:Y:S01]  /*3c90*/  ISETP.GT.U32.AND P3, PT, R2, R10, PT ;  /* 0x0000000a0200720c */ /* 0x000fe20003f64070 */
[----:B------:R-:W-:-:S02]  /*3ca0*/  IMAD.MOV R4, RZ, RZ, -R4 ;  /* 0x000000ffff047224 */ /* 0x000fc400078e0a04 */
[C---:B------:R-:W-:Y:S01]  /*3cb0*/  IMAD R8, R2.reuse, R8, R19 ;  /* 0x0000000802087224 */ /* 0x040fe200078e0213 */
[----:B------:R-:W-:Y:S01]  /*3cc0*/  STL [R1+0x154], R26 ;  /* 0x0001541a01007387 */ /* 0x000fe20000100800 */
[----:B------:R-:W-:Y:S02]  /*3cd0*/  IMAD.MOV.U32 R13, RZ, RZ, R16 ;  /* 0x000000ffff0d7224 */ /* 0x000fe400078e0010 */
[C---:B------:R-:W-:Y:S01]  /*3ce0*/  IMAD R4, R2.reuse, R4, R20 ;  /* 0x0000000402047224 */ /* 0x040fe200078e0214 */
[----:B------:R0:W-:Y:S01]  /*3cf0*/  STL [R1+0x150], R0 ;  /* 0x0001500001007387 */ /* 0x0001e20000100800 */
[--C-:B------:R-:W-:Y:S01]  /*3d00*/  @!P4 IMAD.IADD R23, R23, 0x1, -R2.reuse ;  /* 0x000000011717c824 */ /* 0x100fe200078e0a02 */
[C---:B------:R-:W-:Y:S01]  /*3d10*/  ISETP.GT.U32.AND P4, PT, R2.reuse, R8, PT ;  /* 0x000000080200720c */ /* 0x040fe20003f84070 */
[----:B------:R-:W-:Y:S01]  /*3d20*/  @!P5 IMAD.MOV R13, RZ, RZ, -R13 ;  /* 0x000000ffff0dd224 */ /* 0x000fe200078e0a0d */
[----:B------:R-:W-:Y:S01]  /*3d30*/  ISETP.GT.U32.AND P5, PT, R2, R4, PT ;  /* 0x000000040200720c */ /* 0x000fe20003fa4070 */
[--C-:B------:R-:W-:Y:S01]  /*3d40*/  @!P1 IMAD.IADD R17, R17, 0x1, -R2.reuse ;  /* 0x0000000111119824 */ /* 0x100fe200078e0a02 */
[----:B------:R-:W-:Y:S01]  /*3d50*/  IABS R20, R11 ;  /* 0x0000000b00147213 */ /* 0x000fe20000000000 */
[----:B------:R-:W-:Y:S01]  /*3d60*/  IMAD.MOV.U32 R16, RZ, RZ, R23 ;  /* 0x000000ffff107224 */ /* 0x000fe200078e0017 */
[----:B------:R1:W-:Y:S01]  /*3d70*/  STL [R1+0x14c], R13 ;  /* 0x00014c0d01007387 */ /* 0x0003e20000100800 */
[----:B------:R-:W-:Y:S01]  /*3d80*/  @!P3 IMAD.IADD R10, R10, 0x1, -R2 ;  /* 0x000000010a0ab824 */ /* 0x000fe200078e0a02 */
[----:B------:R-:W-:Y:S01]  /*3d90*/  ISETP.GE.AND P3, PT, R18, RZ, PT ;  /* 0x000000ff1200720c */ /* 0x000fe20003f66270 */
[----:B0-----:R-:W-:Y:S01]  /*3da0*/  IMAD.MOV.U32 R0, RZ, RZ, R25 ;  /* 0x000000ffff007224 */ /* 0x001fe200078e0019 */
[----:B------:R-:W-:Y:S01]  /*3db0*/  LOP3.LUT R18, R12, 0x10c, RZ, 0xfc, !PT ;  /* 0x0000010c0c127812 */ /* 0x000fe200078efcff */
[----:B------:R-:W-:Y:S01]  /*3dc0*/  @!P2 IMAD.MOV R16, RZ, RZ, -R16 ;  /* 0x000000ffff10a224 */ /* 0x000fe200078e0a10 */
[----:B------:R-:W-:Y:S01]  /*3dd0*/  ISETP.GE.AND P1, PT, R21, RZ, PT ;  /* 0x000000ff1500720c */ /* 0x000fe20003f26270 */
[----:B------:R-:W-:Y:S01]  /*3de0*/  @!P6 IMAD.MOV R0, RZ, RZ, -R0 ;  /* 0x000000ffff00e224 */ /* 0x000fe200078e0a00 */
[----:B------:R-:W-:Y:S01]  /*3df0*/  ISETP.GE.AND P6, PT, R15, RZ, PT ;  /* 0x000000ff0f00720c */ /* 0x000fe20003fc6270 */
[--C-:B------:R-:W-:Y:S01]  /*3e00*/  @!P4 IMAD.IADD R8, R8, 0x1, -R2.reuse ;  /* 0x000000010808c824 */ /* 0x100fe200078e0a02 */
[----:B-1----:R-:W-:Y:S01]  /*3e10*/  IABS R13, R3 ;  /* 0x00000003000d7213 */ /* 0x002fe20000000000 */
[----:B------:R-:W-:Y:S01]  /*3e20*/  @!P5 IMAD.IADD R4, R4, 0x1, -R2 ;  /* 0x000000010404d824 */ /* 0x000fe200078e0a02 */
[----:B------:R0:W-:Y:S01]  /*3e30*/  STL [R1+0x13c], R0 ;  /* 0x00013c0001007387 */ /* 0x0001e20000100800 */
[----:B------:R-:W-:Y:S01]  /*3e40*/  ISETP.GE.AND P5, PT, R3, RZ, PT ;  /* 0x000000ff0300720c */ /* 0x000fe20003fa6270 */
[----:B------:R-:W-:Y:S01]  /*3e50*/  IMAD.HI.U32 R3, R9, R20, RZ ;  /* 0x0000001409037227 */ /* 0x000fe200078e00ff */
[----:B------:R-:W-:Y:S01]  /*3e60*/  ISETP.GE.AND P2, PT, R11, RZ, PT ;  /* 0x000000ff0b00720c */ /* 0x000fe20003f46270 */
[----:B------:R-:W-:Y:S01]  /*3e70*/  STL [R1+0x138], R16 ;  /* 0x0001381001007387 */ /* 0x000fe20000100800 */
[----:B------:R-:W-:Y:S01]  /*3e80*/  ISETP.GT.U32.AND P4, PT, R2, R4, PT ;  /* 0x000000040200720c */ /* 0x000fe20003f84070 */
[----:B------:R-:W-:Y:S01]  /*3e90*/  IMAD.HI.U32 R14, R9, R13, RZ ;  /* 0x0000000d090e7227 */ /* 0x000fe200078e00ff */
[----:B------:R-:W-:-:S02]  /*3ea0*/  LOP3.LUT R11, R12, 0x108, RZ, 0xfc, !PT ;  /* 0x000001080c0b7812 */ /* 0x000fc400078efcff */
[----:B------:R-:W-:Y:S01]  /*3eb0*/  LOP3.LUT R15, R12, 0xf8, RZ, 0xfc, !PT ;  /* 0x000000f80c0f7812 */ /* 0x000fe200078efcff */
[----:B0-----:R-:W-:Y:S02]  /*3ec0*/  IMAD.MOV.U32 R0, RZ, RZ, R17 ;  /* 0x000000ffff007224 */ /* 0x001fe400078e0011 */
[----:B------:R-:W-:Y:S02]  /*3ed0*/  IMAD.MOV R14, RZ, RZ, -R14 ;  /* 0x000000ffff0e7224 */ /* 0x000fe400078e0a0e */
[----:B------:R-:W-:Y:S01]  /*3ee0*/  @!P0 IMAD.MOV R0, RZ, RZ, -R0 ;  /* 0x000000ffff008224 */ /* 0x000fe200078e0a00 */
[C---:B------:R-:W-:Y:S01]  /*3ef0*/  ISETP.GT.U32.AND P0, PT, R2.reuse, R8, PT ;  /* 0x000000080200720c */ /* 0x040fe20003f04070 */
[----:B------:R-:W-:Y:S01]  /*3f00*/  IMAD R17, R2, R14, R13 ;  /* 0x0000000e02117224 */ /* 0x000fe200078e020d */
[----:B------:R-:W-:Y:S01]  /*3f10*/  IABS R14, R15 ;  /* 0x0000000f000e7213 */ /* 0x000fe20000000000 */
[----:B------:R-:W-:Y:S01]  /*3f20*/  IMAD.MOV R3, RZ, RZ, -R3 ;  /* 0x000000ffff037224 */ /* 0x000fe200078e0a03 */
[----:B------:R0:W-:Y:S01]  /*3f30*/  STL [R1+0x134], R0 ;  /* 0x0001340001007387 */ /* 0x0001e20000100800 */
[----:B------:R-:W-:Y:S01]  /*3f40*/  @!P4 IMAD.IADD R4, R4, 0x1, -R2 ;  /* 0x000000010404c824 */ /* 0x000fe200078e0a02 */
[----:B------:R-:W-:Y:S01]  /*3f50*/  ISETP.GE.AND P4, PT, R18, RZ, PT ;  /* 0x000000ff1200720c */ /* 0x000fe20003f86270 */
[----:B------:R-:W-:Y:S01]  /*3f60*/  IMAD R20, R2, R3, R20 ;  /* 0x0000000302147224 */ /* 0x000fe200078e0214 */
[----:B------:R-:W-:-:S02]  /*3f70*/  IABS R18, R18 ;  /* 0x0000001200127213 */ /* 0x000fc40000000000 */
[----:B------:R-:W-:-:S03]  /*3f80*/  IABS R3, R11 ;  /* 0x0000000b00037213 */ /* 0x000fc60000000000 */
[----:B------:R-:W-:Y:S01]  /*3f90*/  @!P0 IMAD.IADD R8, R8, 0x1, -R2 ;  /* 0x0000000108088824 */ /* 0x000fe200078e0a02 */
[----:B------:R-:W-:Y:S01]  /*3fa0*/  ISETP.GT.U32.AND P0, PT, R2, R20, PT ;  /* 0x000000140200720c */ /* 0x000fe20003f04070 */
[----:B0-----:R-:W-:Y:S01]  /*3fb0*/  IMAD.MOV.U32 R0, RZ, RZ, R10 ;  /* 0x000000ffff007224 */ /* 0x001fe200078e000a */
[----:B------:R-:W-:Y:S01]  /*3fc0*/  LOP3.LUT R10, R12, 0x104, RZ, 0xfc, !PT ;  /* 0x000001040c0a7812 */ /* 0x000fe200078efcff */
[----:B------:R-:W-:-:S03]  /*3fd0*/  IMAD.HI.U32 R13, R9, R18, RZ ;  /* 0x00000012090d7227 */ /* 0x000fc600078e00ff */
[----:B------:R-:W-:Y:S01]  /*3fe0*/  IABS R16, R10 ;  /* 0x0000000a00107213 */ /* 0x000fe20000000000 */
[----:B------:R-:W-:Y:S01]  /*3ff0*/  @!P6 IMAD.MOV R0, RZ, RZ, -R0 ;  /* 0x000000ffff00e224 */ /* 0x000fe200078e0a00 */
[----:B------:R-:W-:Y:S01]  /*4000*/  ISETP.GT.U32.AND P6, PT, R2, R17, PT ;  /* 0x000000110200720c */ /* 0x000fe20003fc4070 */
[----:B------:R-:W-:-:S03]  /*4010*/  IMAD.MOV R13, RZ, RZ, -R13 ;  /* 0x000000ffff0d7224 */ /* 0x000fc600078e0a0d */
[----:B------:R0:W-:Y:S01]  /*4020*/  STL [R1+0x130], R0 ;  /* 0x0001300001007387 */ /* 0x0001e20000100800 */
[----:B------:R-:W-:Y:S02]  /*4030*/  @!P0 IMAD.IADD R20, R20, 0x1, -R2 ;  /* 0x0000000114148824 */ /* 0x000fe400078e0a02 */
[----:B------:R-:W-:Y:S01]  /*4040*/  IMAD R18, R2, R13, R18 ;  /* 0x0000000d02127224 */ /* 0x000fe200078e0212 */
[----:B------:R-:W-:Y:S02]  /*4050*/  LOP3.LUT R13, R12, 0xfc, RZ, 0xfc, !PT ;  /* 0x000000fc0c0d7812 */ /* 0x000fe400078efcff */
[----:B------:R-:W-:Y:S02]  /*4060*/  ISETP.GT.U32.AND P0, PT, R2, R20, PT ;  /* 0x000000140200720c */ /* 0x000fe40003f04070 */
[----:B------:R-:W-:Y:S01]  /*4070*/  IABS R19, R13 ;  /* 0x0000000d00137213 */ /* 0x000fe20000000000 */
[----:B------:R-:W-:Y:S02]  /*4080*/  @!P6 IMAD.IADD R17, R17, 0x1, -R2 ;  /* 0x000000011111e824 */ /* 0x000fe400078e0a02 */
[----:B0-----:R-:W-:-:S02]  /*4090*/  IMAD.MOV.U32 R0, RZ, RZ, R4 ;  /* 0x000000ffff007224 */ /* 0x001fc400078e0004 */
[----:B------:R-:W-:Y:S01]  /*40a0*/  IMAD.HI.U32 R4, R9, R16, RZ ;  /* 0x0000001009047227 */ /* 0x000fe200078e00ff */
[----:B------:R-:W-:-:S03]  /*40b0*/  ISETP.GT.U32.AND P6, PT, R2, R17, PT ;  /* 0x000000110200720c */ /* 0x000fc60003fc4070 */
[----:B------:R-:W-:Y:S01]  /*40c0*/  @!P1 IMAD.MOV R0, RZ, RZ, -R0 ;  /* 0x000000ffff009224 */ /* 0x000fe200078e0a00 */
[----:B------:R-:W-:Y:S01]  /*40d0*/  ISETP.GE.AND P1, PT, R11, RZ, PT ;  /* 0x000000ff0b00720c */ /* 0x000fe20003f26270 */
[----:B------:R-:W-:-:S03]  /*40e0*/  IMAD.HI.U32 R11, R9, R3, RZ ;  /* 0x00000003090b7227 */ /* 0x000fc600078e00ff */
[----:B------:R0:W-:Y:S01]  /*40f0*/  STL [R1+0xa8], R0 ;  /* 0x0000a80001007387 */ /* 0x0001e20000100800 */
[----:B------:R-:W-:Y:S02]  /*4100*/  IMAD.MOV R11, RZ, RZ, -R11 ;  /* 0x000000ffff0b7224 */ /* 0x000fe400078e0a0b */
[--C-:B------:R-:W-:Y:S02]  /*4110*/  @!P0 IMAD.IADD R20, R20, 0x1, -R2.reuse ;  /* 0x0000000114148824 */ /* 0x100fe400078e0a02 */
[----:B------:R-:W-:Y:S01]  /*4120*/  @!P6 IMAD.IADD R17, R17, 0x1, -R2 ;  /* 0x000000011111e824 */ /* 0x000fe200078e0a02 */
[C---:B------:R-:W-:Y:S01]  /*4130*/  ISETP.GT.U32.AND P6, PT, R2.reuse, R18, PT ;  /* 0x000000120200720c */ /* 0x040fe20003fc4070 */
[C---:B------:R-:W-:Y:S02]  /*4140*/  IMAD R3, R2.reuse, R11, R3 ;  /* 0x0000000b02037224 */ /* 0x040fe400078e0203 */
[----:B0-----:R-:W-:Y:S02]  /*4150*/  IMAD.MOV.U32 R0, RZ, RZ, R8 ;  /* 0x000000ffff007224 */ /* 0x001fe400078e0008 */
[----:B------:R-:W-:Y:S01]  /*4160*/  IMAD.MOV R8, RZ, RZ, -R4 ;  /* 0x000000ffff087224 */ /* 0x000fe200078e0a04 */
[----:B------:R-:W-:Y:S01]  /*4170*/  ISETP.GT.U32.AND P0, PT, R2, R3, PT ;  /* 0x000000030200720c */ /* 0x000fe20003f04070 */
[----:B------:R-:W-:Y:S01]  /*4180*/  @!P3 IMAD.MOV R0, RZ, RZ, -R0 ;  /* 0x000000ffff00b224 */ /* 0x000fe200078e0a00 */
[----:B------:R-:W-:Y:S01]  /*4190*/  LOP3.LUT R4, R12, 0x100, RZ, 0xfc, !PT ;  /* 0x000001000c047812 */ /* 0x000fe200078efcff */
[----:B------:R-:W-:Y:S01]  /*41a0*/  IMAD R16, R2, R8, R16 ;  /* 0x0000000802107224 */ /* 0x000fe200078e0210 */
[----:B------:R-:W-:-:S02]  /*41b0*/  ISETP.GE.AND P3, PT, R10, RZ, PT ;  /* 0x000000ff0a00720c */ /* 0x000fc40003f66270 */
[----:B------:R0:W-:Y:S01]  /*41c0*/  STL [R1+0x12c], R0 ;  /* 0x00012c0001007387 */ /* 0x0001e20000100800 */
[--C-:B------:R-:W-:Y:S01]  /*41d0*/  @!P6 IMAD.IADD R18, R18, 0x1, -R2.reuse ;  /* 0x000000011212e824 */ /* 0x100fe200078e0a02 */
[----:B------:R-:W-:Y:S02]  /*41e0*/  IABS R10, R4 ;  /* 0x00000004000a7213 */ /* 0x000fe40000000000 */
[----:B------:R-:W-:Y:S02]  /*41f0*/  LOP3.LUT R8, R12, 0xf4, RZ, 0xfc, !PT ;  /* 0x000000f40c087812 */ /* 0x000fe400078efcff */
[C---:B------:R-:W-:Y:S01]  /*4200*/  ISETP.GT.U32.AND P6, PT, R2.reuse, R18, PT ;  /* 0x000000120200720c */ /* 0x040fe20003fc4070 */
[----:B------:R-:W-:Y:S01]  /*4210*/  @!P0 IMAD.IADD R3, R3, 0x1, -R2 ;  /* 0x0000000103038824 */ /* 0x000fe200078e0a02 */
[----:B------:R-:W-:Y:S01]  /*4220*/  IABS R11, R8 ;  /* 0x00000008000b7213 */ /* 0x000fe20000000000 */
[----:B0-----:R-:W-:Y:S02]  /*4230*/  IMAD.MOV.U32 R0, RZ, RZ, R17 ;  /* 0x000000ffff007224 */ /* 0x001fe400078e0011 */
[----:B------:R-:W-:Y:S01]  /*4240*/  IMAD.HI.U32 R17, R9, R10, RZ ;  /* 0x0000000a09117227 */ /* 0x000fe200078e00ff */
[----:B------:R-:W-:-:S03]  /*4250*/  ISETP.GT.U32.AND P0, PT, R2, R3, PT ;  /* 0x000000030200720c */ /* 0x000fc60003f04070 */
[----:B------:R-:W-:Y:S01]  /*4260*/  @!P5 IMAD.MOV R0, RZ, RZ, -R0 ;  /* 0x000000ffff00d224 */ /* 0x000fe200078e0a00 */
[----:B------:R-:W-:Y:S01]  /*4270*/  ISETP.GT.U32.AND P5, PT, R2, R16, PT ;  /* 0x000000100200720c */ /* 0x000fe20003fa4070 */
[----:B------:R-:W-:Y:S02]  /*4280*/  IMAD.MOV R17, RZ, RZ, -R17 ;  /* 0x000000ffff117224 */ /* 0x000fe400078e0a11 */
[--C-:B------:R-:W-:Y:S01]  /*4290*/  @!P6 IMAD.IADD R18, R18, 0x1, -R2.reuse ;  /* 0x000000011212e824 */ /* 0x100fe200078e0a02 */
[----:B------:R0:W-:Y:S05]  /*42a0*/  STL [R1+0xa4], R0 ;  /* 0x0000a40001007387 */ /* 0x0001ea0000100800 */
[----:B------:R-:W-:Y:S01]  /*42b0*/  @!P0 IMAD.IADD R3, R3, 0x1, -R2 ;  /* 0x0000000103038824 */ /* 0x000fe200078e0a02 */
[----:B------:R-:W-:-:S03]  /*42c0*/  ISETP.GE.AND P0, PT, R13, RZ, PT ;  /* 0x000000ff0d00720c */ /* 0x000fc60003f06270 */
[----:B------:R-:W-:Y:S02]  /*42d0*/  @!P5 IMAD.IADD R16, R16, 0x1, -R2 ;  /* 0x000000011010d824 */ /* 0x000fe400078e0a02 */
[----:B0-----:R-:W-:Y:S02]  /*42e0*/  IMAD.MOV.U32 R0, RZ, RZ, R20 ;  /* 0x000000ffff007224 */ /* 0x001fe400078e0014 */
[----:B------:R-:W-:Y:S01]  /*42f0*/  IMAD.HI.U32 R20, R9, R19, RZ ;  /* 0x0000001309147227 */ /* 0x000fe200078e00ff */
[----:B------:R-:W-:-:S03]  /*4300*/  ISETP.GT.U32.AND P5, PT, R2, R16, PT ;  /* 0x000000100200720c */ /* 0x000fc60003fa4070 */
[----:B------:R-:W-:Y:S01]  /*4310*/  @!P2 IMAD.MOV R0, RZ, RZ, -R0 ;  /* 0x000000ffff00a224 */ /* 0x000fe200078e0a00 */
[----:B------:R-:W-:Y:S01]  /*4320*/  ISETP.GE.AND P2, PT, R4, RZ, PT ;  /* 0x000000ff0400720c */ /* 0x000fe20003f46270 */
[C---:B------:R-:W-:Y:S02]  /*4330*/  IMAD R4, R2.reuse, R17, R10 ;  /* 0x0000001102047224 */ /* 0x040fe400078e020a */
[----:B------:R-:W-:Y:S01]  /*4340*/  IMAD.HI.U32 R10, R9, R14, RZ ;  /* 0x0000000e090a7227 */ /* 0x000fe200078e00ff */
[----:B------:R0:W-:Y:S02]  /*4350*/  STL [R1+0x128], R0 ;  /* 0x0001280001007387 */ /* 0x0001e40000100800 */
[----:B------:R-:W-:Y:S01]  /*4360*/  ISETP.GT.U32.AND P6, PT, R2, R4, PT ;  /* 0x000000040200720c */ /* 0x000fe20003fc4070 */
[----:B------:R-:W-:Y:S02]  /*4370*/  IMAD.MOV R20, RZ, RZ, -R20 ;  /* 0x000000ffff147224 */ /* 0x000fe400078e0a14 */
[----:B------:R-:W-:-:S02]  /*4380*/  IMAD.MOV R10, RZ, RZ, -R10 ;  /* 0x000000ffff0a7224 */ /* 0x000fc400078e0a0a */
[----:B------:R-:W-:Y:S02]  /*4390*/  IMAD R13, R2, R20, R19 ;  /* 0x00000014020d7224 */ /* 0x000fe400078e0213 */
[----:B------:R-:W-:-:S04]  /*43a0*/  IMAD.HI.U32 R17, R9, R11, RZ ;  /* 0x0000000b09117227 */ /* 0x000fc800078e00ff */
[----:B0-----:R-:W-:Y:S02]  /*43b0*/  IMAD.MOV.U32 R0, RZ, RZ, R18 ;  /* 0x000000ffff007224 */ /* 0x001fe400078e0012 */
[----:B------:R-:W-:Y:S01]  /*43c0*/  IMAD R14, R2, R10, R14 ;  /* 0x0000000a020e7224 */ /* 0x000fe200078e020e */
[----:B------:R-:W-:Y:S01]  /*43d0*/  LOP3.LUT R10, R12, 0xf0, RZ, 0xfc, !PT ;  /* 0x000000f00c0a7812 */ /* 0x000fe200078efcff */
[----:B------:R-:W-:Y:S01]  /*43e0*/  @!P4 IMAD.MOV R0, RZ, RZ, -R0 ;  /* 0x000000ffff00c224 */ /* 0x000fe200078e0a00 */
[----:B------:R-:W-:Y:S01]  /*43f0*/  ISETP.GT.U32.AND P4, PT, R2, R13, PT ;  /* 0x0000000d0200720c */ /* 0x000fe20003f84070 */
[----:B------:R-:W-:Y:S02]  /*4400*/  IMAD.MOV R17, RZ, RZ, -R17 ;  /* 0x000000ffff117224 */ /* 0x000fe400078e0a11 */
[--C-:B------:R-:W-:Y:S01]  /*4410*/  @!P6 IMAD.IADD R4, R4, 0x1, -R2.reuse ;  /* 0x000000010404e824 */ /* 0x100fe200078e0a02 */
[----:B------:R0:W-:Y:S01]  /*4420*/  STL [R1+0x114], R0 ;  /* 0x0001140001007387 */ /* 0x0001e20000100800 */
[----:B------:R-:W-:Y:S01]  /*4430*/  @!P5 IMAD.IADD R16, R16, 0x1, -R2 ;  /* 0x000000011010d824 */ /* 0x000fe200078e0a02 */
[C---:B------:R-:W-:Y:S01]  /*4440*/  ISETP.GT.U32.AND P5, PT, R2.reuse, R14, PT ;  /* 0x0000000e0200720c */ /* 0x040fe20003fa4070 */
[C---:B------:R-:W-:Y:S01]  /*4450*/  IMAD R11, R2.reuse, R17, R11 ;  /* 0x00000011020b7224 */ /* 0x040fe200078e020b */
[----:B------:R-:W-:Y:S01]  /*4460*/  ISETP.GT.U32.AND P6, PT, R2, R4, PT ;  /* 0x000000040200720c */ /* 0x000fe20003fc4070 */
[----:B------:R-:W-:Y:S01]  /*4470*/  IMAD.MOV.U32 R18, RZ, RZ, R3 ;  /* 0x000000ffff127224 */ /* 0x000fe200078e0003 */
[----:B------:R-:W-:-:S03]  /*4480*/  IABS R17, R10 ;  /* 0x0000000a00117213 */ /* 0x000fc60000000000 */
[----:B------:R-:W-:Y:S01]  /*4490*/  @!P4 IMAD.IADD R13, R13, 0x1, -R2 ;  /* 0x000000010d0dc824 */ /* 0x000fe200078e0a02 */
[----:B------:R-:W-:Y:S01]  /*44a0*/  ISETP.GE.AND P4, PT, R10, RZ, PT ;  /* 0x000000ff0a00720c */ /* 0x000fe20003f86270 */
[----:B0-----:R-:W-:Y:S01]  /*44b0*/  IMAD.MOV.U32 R0, RZ, RZ, R16 ;  /* 0x000000ffff007224 */ /* 0x001fe200078e0010 */
[----:B------:R-:W-:Y:S01]  /*44c0*/  LOP3.LUT R10, R12, 0xe0, RZ, 0xfc, !PT ;  /* 0x000000e00c0a7812 */ /* 0x000fe200078efcff */
[----:B------:R-:W-:Y:S02]  /*44d0*/  IMAD.MOV.U32 R3, RZ, RZ, R17 ;  /* 0x000000ffff037224 */ /* 0x000fe400078e0011 */
[----:B------:R-:W-:Y:S01]  /*44e0*/  @!P3 IMAD.MOV R0, RZ, RZ, -R0 ;  /* 0x000000ffff00b224 */ /* 0x000fe200078e0a00 */
[----:B------:R-:W-:Y:S01]  /*44f0*/  ISETP.GT.U32.AND P3, PT, R2, R11, PT ;  /* 0x0000000b0200720c */ /* 0x000fe20003f64070 */
[----:B------:R-:W-:Y:S01]  /*4500*/  @!P1 IMAD.MOV R18, RZ, RZ, -R18 ;  /* 0x000000ffff129224 */ /* 0x000fe200078e0a12 */
[----:B------:R-:W-:Y:S01]  /*4510*/  ISETP.GE.AND P1, PT, R15, RZ, PT ;  /* 0x000000ff0f00720c */ /* 0x000fe20003f26270 */
[----:B------:R-:W-:Y:S01]  /*4520*/  @!P5 IMAD.IADD R14, R14, 0x1, -R2 ;  /* 0x000000010e0ed824 */ /* 0x000fe200078e0a02 */
[----:B------:R-:W-:Y:S01]  /*4530*/  ISETP.GT.U32.AND P5, PT, R2, R13, PT ;  /* 0x0000000d0200720c */ /* 0x000fe20003fa4070 */
[----:B------:R-:W-:Y:S01]  /*4540*/  IMAD.HI.U32 R16, R9, R3, RZ ;  /* 0x0000000309107227 */ /* 0x000fe200078e00ff */
[----:B------:R-:W-:Y:S01]  /*4550*/  STL [R1+0x11c], R18 ;  /* 0x00011c1201007387 */ /* 0x000fe20000100800 */
[----:B------:R-:W-:-:S02]  /*4560*/  LOP3.LUT R15, R12, 0xec, RZ, 0xfc, !PT ;  /* 0x000000ec0c0f7812 */ /* 0x000fc400078efcff */
[----:B------:R-:W-:Y:S01]  /*4570*/  @!P6 IMAD.IADD R4, R4, 0x1, -R2 ;  /* 0x000000010404e824 */ /* 0x000fe200078e0a02 */
[----:B------:R0:W-:Y:S01]  /*4580*/  STL [R1+0x120], R0 ;  /* 0x0001200001007387 */ /* 0x0001e20000100800 */
[----:B------:R-:W-:Y:S01]  /*4590*/  IMAD.MOV R16, RZ, RZ, -R16 ;  /* 0x000000ffff107224 */ /* 0x000fe200078e0a10 */
[----:B------:R-:W-:Y:S01]  /*45a0*/  IABS R20, R15 ;  /* 0x0000000f00147213 */ /* 0x000fe20000000000 */
[--C-:B------:R-:W-:Y:S01]  /*45b0*/  @!P3 IMAD.IADD R11, R11, 0x1, -R2.reuse ;  /* 0x000000010b0bb824 */ /* 0x100fe200078e0a02 */
[----:B------:R-:W-:Y:S01]  /*45c0*/  ISETP.GE.AND P6, PT, R8, RZ, PT ;  /* 0x000000ff0800720c */ /* 0x000fe20003fc6270 */
[----:B------:R-:W-:Y:S01]  /*45d0*/  IMAD R3, R2, R16, R3 ;  /* 0x0000001002037224 */ /* 0x000fe200078e0203 */
[----:B------:R-:W-:Y:S01]  /*45e0*/  LOP3.LUT R8, R12, 0xe8, RZ, 0xfc, !PT ;  /* 0x000000e80c087812 */ /* 0x000fe200078efcff */
[----:B------:R-:W-:Y:S01]  /*45f0*/  @!P5 IMAD.IADD R13, R13, 0x1, -R2 ;  /* 0x000000010d0dd824 */ /* 0x000fe200078e0a02 */
[C---:B------:R-:W-:Y:S01]  /*4600*/  ISETP.GT.U32.AND P3, PT, R2.reuse, R14, PT ;  /* 0x0000000e0200720c */ /* 0x040fe20003f64070 */
[----:B------:R-:W-:Y:S01]  /*4610*/  IMAD.HI.U32 R16, R9, R20, RZ ;  /* 0x0000001409107227 */ /* 0x000fe200078e00ff */
[----:B------:R-:W-:-:S02]  /*4620*/  ISETP.GT.U32.AND P5, PT, R2, R3, PT ;  /* 0x000000030200720c */ /* 0x000fc40003fa4070 */
[----:B------:R-:W-:Y:S01]  /*4630*/  IABS R19, R8 ;  /* 0x0000000800137213 */ /* 0x000fe20000000000 */
[----:B0-----:R-:W-:Y:S01]  /*4640*/  IMAD.MOV.U32 R0, RZ, RZ, R4 ;  /* 0x000000ffff007224 */ /* 0x001fe200078e0004 */
[----:B------:R-:W-:Y:S01]  /*4650*/  LOP3.LUT R4, R12, 0xe4, RZ, 0xfc, !PT ;  /* 0x000000e40c047812 */ /* 0x000fe200078efcff */
[----:B------:R-:W-:Y:S01]  /*4660*/  IMAD.MOV R16, RZ, RZ, -R16 ;  /* 0x000000ffff107224 */ /* 0x000fe200078e0a10 */
[----:B------:R-:W-:Y:S01]  /*4670*/  IABS R17, R10 ;  /* 0x0000000a00117213 */ /* 0x000fe20000000000 */
[----:B------:R-:W-:Y:S01]  /*4680*/  @!P2 IMAD.MOV R0, RZ, RZ, -R0 ;  /* 0x000000ffff00a224 */ /* 0x000fe200078e0a00 */
[C---:B------:R-:W-:Y:S01]  /*4690*/  ISETP.GT.U32.AND P2, PT, R2.reuse, R11, PT ;  /* 0x0000000b0200720c */ /* 0x040fe20003f44070 */
[----:B------:R-:W-:Y:S01]  /*46a0*/  IMAD R20, R2, R16, R20 ;  /* 0x0000001002147224 */ /* 0x000fe200078e0214 */
[----:B------:R-:W-:Y:S01]  /*46b0*/  IABS R18, R4 ;  /* 0x0000000400127213 */ /* 0x000fe20000000000 */
[--C-:B------:R-:W-:Y:S01]  /*46c0*/  @!P3 IMAD.IADD R14, R14, 0x1, -R2.reuse ;  /* 0x000000010e0eb824 */ /* 0x100fe200078e0a02 */
[----:B------:R0:W-:Y:S01]  /*46d0*/  STL [R1+0x124], R0 ;  /* 0x0001240001007387 */ /* 0x0001e20000100800 */
[----:B------:R-:W-:Y:S01]  /*46e0*/  @!P5 IMAD.IADD R3, R3, 0x1, -R2 ;  /* 0x000000010303d824 */ /* 0x000fe200078e0a02 */
[----:B------:R-:W-:Y:S01]  /*46f0*/  ISETP.GT.U32.AND P3, PT, R2, R20, PT ;  /* 0x000000140200720c */ /* 0x000fe20003f64070 */
[----:B------:R-:W-:Y:S01]  /*4700*/  IMAD.HI.U32 R16, R9, R18, RZ ;  /* 0x0000001209107227 */ /* 0x000fe200078e00ff */
[----:B------:R-:W-:-:S03]  /*4710*/  ISETP.GE.AND P5, PT, R8, RZ, PT ;  /* 0x000000ff0800720c */ /* 0x000fc60003fa6270 */
[----:B------:R-:W-:Y:S02]  /*4720*/  @!P1 IMAD.MOV R14, RZ, RZ, -R14 ;  /* 0x000000ffff0e9224 */ /* 0x000fe400078e0a0e */
[----:B------:R-:W-:Y:S01]  /*4730*/  @!P2 IMAD.IADD R11, R11, 0x1, -R2 ;  /* 0x000000010b0ba824 */ /* 0x000fe200078e0a02 */
[----:B------:R-:W-:Y:S01]  /*4740*/  ISETP.GE.AND P2, PT, R15, RZ, PT ;  /* 0x000000ff0f00720c */ /* 0x000fe20003f46270 */
[----:B0-----:R-:W-:Y:S02]  /*4750*/  IMAD.MOV.U32 R0, RZ, RZ, R13 ;  /* 0x000000ffff007224 */ /* 0x001fe400078e000d */
[----:B------:R-:W-:-:S04]  /*4760*/  IMAD.HI.U32 R15, R9, R19, RZ ;  /* 0x00000013090f7227 */ /* 0x000fc800078e00ff */
[----:B------:R-:W-:Y:S01]  /*4770*/  @!P0 IMAD.MOV R0, RZ, RZ, -R0 ;  /* 0x000000ffff008224 */ /* 0x000fe200078e0a00 */
[C---:B------:R-:W-:Y:S01]  /*4780*/  ISETP.GT.U32.AND P0, PT, R2.reuse, R3, PT ;  /* 0x000000030200720c */ /* 0x040fe20003f04070 */
[----:B------:R-:W-:Y:S02]  /*4790*/  IMAD.MOV R13, RZ, RZ, -R16 ;  /* 0x000000ffff0d7224 */ /* 0x000fe400078e0a10 */
[----:B------:R-:W-:Y:S01]  /*47a0*/  IMAD.MOV R15, RZ, RZ, -R15 ;  /* 0x000000ffff0f7224 */ /* 0x000fe200078e0a0f */
[----:B------:R0:W-:Y:S01]  /*47b0*/  STL [R1+0x118], R0 ;  /* 0x0001180001007387 */ /* 0x0001e20000100800 */
[----:B------:R-:W-:Y:S01]  /*47c0*/  IMAD R18, R2, R13, R18 ;  /* 0x0000000d02127224 */ /* 0x000fe200078e0212 */
[----:B------:R-:W-:Y:S01]  /*47d0*/  LOP3.LUT R13, R12, 0xdc, RZ, 0xfc, !PT ;  /* 0x000000dc0c0d7812 */ /* 0x000fe200078efcff */
[----:B------:R-:W-:Y:S01]  /*47e0*/  IMAD R19, R2, R15, R19 ;  /* 0x0000000f02137224 */ /* 0x000fe200078e0213 */
[----:B------:R1:W-:Y:S01]  /*47f0*/  STL [R1+0xf8], R14 ;  /* 0x0000f80e01007387 */ /* 0x0003e20000100800 */
[----:B------:R-:W-:-:S03]  /*4800*/  IMAD.HI.U32 R8, R9, R17, RZ ;  /* 0x0000001109087227 */ /* 0x000fc600078e00ff */
[----:B------:R-:W-:Y:S01]  /*4810*/  ISETP.GT.U32.AND P1, PT, R2, R19, PT ;  /* 0x000000130200720c */ /* 0x000fe20003f24070 */
[----:B------:R-:W-:Y:S01]  /*4820*/  @!P0 IMAD.IADD R3, R3, 0x1, -R2 ;  /* 0x0000000103038824 */ /* 0x000fe200078e0a02 */
[----:B------:R-:W-:Y:S01]  /*4830*/  ISETP.GE.AND P0, PT, R4, RZ, PT ;  /* 0x000000ff0400720c */ /* 0x000fe20003f06270 */
[----:B0-----:R-:W-:Y:S01]  /*4840*/  IMAD.MOV.U32 R0, RZ, RZ, R11 ;  /* 0x000000ffff007224 */ /* 0x001fe200078e000b */
[----:B------:R-:W-:Y:S01]  /*4850*/  LOP3.LUT R11, R12, 0xd8, RZ, 0xfc, !PT ;  /* 0x000000d80c0b7812 */ /* 0x000fe200078efcff */
[----:B------:R-:W-:Y:S02]  /*4860*/  IMAD.MOV R8, RZ, RZ, -R8 ;  /* 0x000000ffff087224 */ /* 0x000fe400078e0a08 */
[----:B------:R-:W-:Y:S01]  /*4870*/  @!P6 IMAD.MOV R0, RZ, RZ, -R0 ;  /* 0x000000ffff00e224 */ /* 0x000fe200078e0a00 */
[----:B------:R-:W-:Y:S01]  /*4880*/  ISETP.GT.U32.AND P6, PT, R2, R18, PT ;  /* 0x000000120200720c */ /* 0x000fe20003fc4070 */
[--C-:B------:R-:W-:Y:S01]  /*4890*/  @!P3 IMAD.IADD R20, R20, 0x1, -R2.reuse ;  /* 0x000000011414b824 */ /* 0x100fe200078e0a02 */
[----:B------:R-:W-:Y:S01]  /*48a0*/  IABS R4, R11 ;  /* 0x0000000b00047213 */ /* 0x000fe20000000000 */
[----:B------:R-:W-:Y:S01]  /*48b0*/  IMAD R17, R2, R8, R17 ;  /* 0x0000000802117224 */ /* 0x000fe200078e0211 */
[----:B------:R0:W-:Y:S01]  /*48c0*/  STL [R1+0xfc], R0 ;  /* 0x0000fc0001007387 */ /* 0x0001e20000100800 */
[----:B------:R-:W-:Y:S01]  /*48d0*/  @!P1 IMAD.IADD R19, R19, 0x1, -R2 ;  /* 0x0000000113139824 */ /* 0x000fe200078e0a02 */
[----:B------:R-:W-:-:S02]  /*48e0*/  IABS R8, R13 ;  /* 0x0000000d00087213 */ /* 0x000fc40000000000 */
[----:B------:R-:W-:Y:S02]  /*48f0*/  ISETP.GT.U32.AND P3, PT, R2, R20, PT ;  /* 0x000000140200720c */ /* 0x000fe40003f64070 */
[----:B------:R-:W-:Y:S01]  /*4900*/  ISETP.GE.AND P1, PT, R10, RZ, PT ;  /* 0x000000ff0a00720c */ /* 0x000fe20003f26270 */
[----:B-1----:R-:W-:Y:S01]  /*4910*/  IMAD.HI.U32 R14, R9, R8, RZ ;  /* 0x00000008090e7227 */ /* 0x002fe200078e00ff */
[----:B------:R-:W-:-:S03]  /*4920*/  LOP3.LUT R10, R12, 0xd4, RZ, 0xfc, !PT ;  /* 0x000000d40c0a7812 */ /* 0x000fc600078efcff */
[----:B------:R-:W-:Y:S01]  /*4930*/  @!P6 IMAD.IADD R18, R18, 0x1, -R2 ;  /* 0x000000011212e824 */ /* 0x000fe200078e0a02 */
[----:B------:R-:W-:Y:S01]  /*4940*/  ISETP.GT.U32.AND P6, PT, R2, R19, PT ;  /* 0x000000130200720c */ /* 0x000fe20003fc4070 */
[----:B0-----:R-:W-:Y:S01]  /*4950*/  IMAD.MOV.U32 R0, RZ, RZ, R3 ;  /* 0x000000ffff007224 */ /* 0x001fe200078e0003 */
[----:B------:R-:W-:Y:S01]  /*4960*/  IABS R21, R10 ;  /* 0x0000000a00157213 */ /* 0x000fe20000000000 */
        /* <DEDUP_REMOVED lines=15> */
[----:B------:R-:W-:Y:S01]  /*4a60*/  ISETP.GT.U32.AND P4, PT, R2, R4, PT ;  /* 0x000000040200720c */ /* 0x000fe20003f84070 */
[----:B------:R-:W-:Y:S01]  /*4a70*/  IMAD.HI.U32 R22, R9, R21, RZ ;  /* 0x0000001509167227 */ /* 0x000fe200078e00ff */
[----:B------:R-:W-:-:S03]  /*4a80*/  IABS R15, R14 ;  /* 0x0000000e000f7213 */ /* 0x000fc60000000000 */
[----:B------:R-:W-:Y:S02]  /*4a90*/  IMAD.MOV R22, RZ, RZ, -R22 ;  /* 0x000000ffff167224 */ /* 0x000fe400078e0a16 */
[----:B------:R-:W-:-:S04]  /*4aa0*/  IMAD.HI.U32 R16, R9, R15, RZ ;  /* 0x0000000f09107227 */ /* 0x000fc800078e00ff */
[--C-:B------:R-:W-:Y:S02]  /*4ab0*/  @!P3 IMAD.IADD R17, R17, 0x1, -R2.reuse ;  /* 0x000000011111b824 */ /* 0x100fe400078e0a02 */
[--C-:B------:R-:W-:Y:S02]  /*4ac0*/  @!P4 IMAD.IADD R4, R4, 0x1, -R2.reuse ;  /* 0x000000010404c824 */ /* 0x100fe400078e0a02 */
[----:B------:R-:W-:Y:S01]  /*4ad0*/  @!P6 IMAD.IADD R8, R8, 0x1, -R2 ;  /* 0x000000010808e824 */ /* 0x000fe200078e0a02 */
[----:B------:R-:W-:Y:S01]  /*4ae0*/  ISETP.GE.AND P6, PT, R11, RZ, PT ;  /* 0x000000ff0b00720c */ /* 0x000fe20003fc6270 */
[C---:B------:R-:W-:Y:S01]  /*4af0*/  IMAD R11, R2.reuse, R22, R21 ;  /* 0x00000016020b7224 */ /* 0x040fe200078e0215 */
[C---:B------:R-:W-:Y:S01]  /*4b00*/  ISETP.GT.U32.AND P4, PT, R2.reuse, R4, PT ;  /* 0x000000040200720c */ /* 0x040fe20003f84070 */
[----:B------:R-:W-:Y:S01]  /*4b10*/  @!P5 IMAD.MOV R19, RZ, RZ, -R19 ;  /* 0x000000ffff13d224 */ /* 0x000fe200078e0a13 */
[C---:B------:R-:W-:Y:S01]  /*4b20*/  ISETP.GT.U32.AND P3, PT, R2.reuse, R17, PT ;  /* 0x000000110200720c */ /* 0x040fe20003f64070 */
[----:B------:R-:W-:Y:S01]  /*4b30*/  IMAD.MOV R16, RZ, RZ, -R16 ;  /* 0x000000ffff107224 */ /* 0x000fe200078e0a10 */
[----:B------:R-:W-:Y:S01]  /*4b40*/  ISETP.GT.U32.AND P5, PT, R2, R11, PT ;  /* 0x0000000b0200720c */ /* 0x000fe20003fa4070 */
[----:B0-----:R-:W-:-:S02]  /*4b50*/  IMAD.MOV.U32 R0, RZ, RZ, R20 ;  /* 0x000000ffff007224 */ /* 0x001fc400078e0014 */
[----:B------:R-:W-:Y:S01]  /*4b60*/  @!P0 IMAD.MOV R18, RZ, RZ, -R18 ;  /* 0x000000ffff128224 */ /* 0x000fe200078e0a12 */
[----:B------:R-:W-:Y:S01]  /*4b70*/  ISETP.GE.AND P0, PT, R10, RZ, PT ;  /* 0x000000ff0a00720c */ /* 0x000fe20003f06270 */
[C---:B------:R-:W-:Y:S02]  /*4b80*/  IMAD R10, R2.reuse, R16, R15 ;  /* 0x00000010020a7224 */ /* 0x040fe400078e020f */
[----:B------:R-:W-:Y:S01]  /*4b90*/  @!P2 IMAD.MOV R0, RZ, RZ, -R0 ;  /* 0x000000ffff00a224 */ /* 0x000fe200078e0a00 */
[----:B------:R-:W-:Y:S01]  /*4ba0*/  ISETP.GT.U32.AND P2, PT, R2, R8, PT ;  /* 0x000000080200720c */ /* 0x000fe20003f44070 */
[--C-:B------:R-:W-:Y:S01]  /*4bb0*/  @!P4 IMAD.IADD R4, R4, 0x1, -R2.reuse ;  /* 0x000000010404c824 */ /* 0x100fe200078e0a02 */
[C---:B------:R-:W-:Y:S01]  /*4bc0*/  ISETP.GT.U32.AND P4, PT, R2.reuse, R10, PT ;  /* 0x0000000a0200720c */ /* 0x040fe20003f84070 */
[--C-:B------:R-:W-:Y:S01]  /*4bd0*/  @!P3 IMAD.IADD R17, R17, 0x1, -R2.reuse ;  /* 0x000000011111b824 */ /* 0x100fe200078e0a02 */
[----:B------:R-:W-:Y:S01]  /*4be0*/  ISETP.GE.AND P3, PT, R13, RZ, PT ;  /* 0x000000ff0d00720c */ /* 0x000fe20003f66270 */
[--C-:B------:R-:W-:Y:S01]  /*4bf0*/  @!P5 IMAD.IADD R11, R11, 0x1, -R2.reuse ;  /* 0x000000010b0bd824 */ /* 0x100fe200078e0a02 */
[----:B------:R-:W-:Y:S01]  /*4c00*/  IABS R13, R3 ;  /* 0x00000003000d7213 */ /* 0x000fe20000000000 */
[----:B------:R0:W-:Y:S03]  /*4c10*/  STL [R1+0x84], R0 ;  /* 0x0000840001007387 */ /* 0x0001e60000100800 */
[----:B------:R-:W-:Y:S01]  /*4c20*/  ISETP.GT.U32.AND P5, PT, R2, R11, PT ;  /* 0x0000000b0200720c */ /* 0x000fe20003fa4070 */
[----:B------:R-:W-:Y:S02]  /*4c30*/  STL [R1+0x7c], R19 ;  /* 0x00007c1301007387 */ /* 0x000fe40000100800 */
[--C-:B------:R-:W-:Y:S01]  /*4c40*/  @!P2 IMAD.IADD R8, R8, 0x1, -R2.reuse ;  /* 0x000000010808a824 */ /* 0x100fe200078e0a02 */
[----:B------:R-:W-:Y:S01]  /*4c50*/  ISETP.GE.AND P2, PT, R3, RZ, PT ;  /* 0x000000ff0300720c */ /* 0x000fe20003f46270 */
[----:B------:R1:W-:Y:S01]  /*4c60*/  STL [R1+0xcc], R18 ;  /* 0x0000cc1201007387 */ /* 0x0003e20000100800 */
[----:B------:R-:W-:-:S02]  /*4c70*/  @!P4 IMAD.IADD R10, R10, 0x1, -R2 ;  /* 0x000000010a0ac824 */ /* 0x000fc400078e0a02 */
[----:B0-----:R-:W-:Y:S02]  /*4c80*/  IMAD.MOV.U32 R0, RZ, RZ, R17 ;  /* 0x000000ffff007224 */ /* 0x001fe400078e0011 */
[----:B------:R-:W-:Y:S01]  /*4c90*/  IMAD.HI.U32 R17, R9, R13, RZ ;  /* 0x0000000d09117227 */ /* 0x000fe200078e00ff */
[----:B------:R-:W-:-:S03]  /*4ca0*/  ISETP.GT.U32.AND P4, PT, R2, R10, PT ;  /* 0x0000000a0200720c */ /* 0x000fc60003f84070 */
[----:B------:R-:W-:Y:S01]  /*4cb0*/  @!P1 IMAD.MOV R0, RZ, RZ, -R0 ;  /* 0x000000ffff009224 */ /* 0x000fe200078e0a00 */
[----:B------:R-:W-:Y:S01]  /*4cc0*/  ISETP.GE.AND P1, PT, R14, RZ, PT ;  /* 0x000000ff0e00720c */ /* 0x000fe20003f26270 */
[----:B------:R-:W-:Y:S01]  /*4cd0*/  IMAD.MOV R17, RZ, RZ, -R17 ;  /* 0x000000ffff117224 */ /* 0x000fe200078e0a11 */
[----:B------:R-:W-:Y:S01]  /*4ce0*/  LOP3.LUT R14, R12, 0xc8, RZ, 0xfc, !PT ;  /* 0x000000c80c0e7812 */ /* 0x000fe200078efcff */
[----:B-1----:R-:W-:Y:S01]  /*4cf0*/  IMAD.MOV.U32 R18, RZ, RZ, R8 ;  /* 0x000000ffff127224 */ /* 0x002fe200078e0008 */
[----:B------:R0:W-:Y:S01]  /*4d00*/  STL [R1+0xd4], R0 ;  /* 0x0000d40001007387 */ /* 0x0001e20000100800 */
[----:B------:R-:W-:Y:S01]  /*4d10*/  IMAD R3, R2, R17, R13 ;  /* 0x0000001102037224 */ /* 0x000fe200078e020d */
[----:B------:R-:W-:Y:S01]  /*4d20*/  IABS R16, R14 ;  /* 0x0000000e00107213 */ /* 0x000fe20000000000 */
[----:B------:R-:W-:Y:S01]  /*4d30*/  @!P3 IMAD.MOV R18, RZ, RZ, -R18 ;  /* 0x000000ffff12b224 */ /* 0x000fe200078e0a12 */
[----:B------:R-:W-:Y:S01]  /*4d40*/  ISETP.GE.AND P3, PT, R14, RZ, PT ;  /* 0x000000ff0e00720c */ /* 0x000fe20003f66270 */
[--C-:B------:R-:W-:Y:S01]  /*4d50*/  @!P5 IMAD.IADD R11, R11, 0x1, -R2.reuse ;  /* 0x000000010b0bd824 */ /* 0x100fe200078e0a02 */
[----:B------:R-:W-:Y:S01]  /*4d60*/  LOP3.LUT R8, R12, 0xc0, RZ, 0xfc, !PT ;  /* 0x000000c00c087812 */ /* 0x000fe200078efcff */
[----:B------:R-:W-:Y:S01]  /*4d70*/  @!P4 IMAD.IADD R10, R10, 0x1, -R2 ;  /* 0x000000010a0ac824 */ /* 0x000fe200078e0a02 */
[----:B------:R-:W-:Y:S01]  /*4d80*/  STL [R1+0xdc], R18 ;  /* 0x0000dc1201007387 */ /* 0x000fe20000100800 */
[----:B------:R-:W-:Y:S01]  /*4d90*/  IMAD.HI.U32 R14, R9, R16, RZ ;  /* 0x00000010090e7227 */ /* 0x000fe200078e00ff */
[----:B------:R-:W-:-:S03]  /*4da0*/  ISETP.GE.AND P4, PT, R8, RZ, PT ;  /* 0x000000ff0800720c */ /* 0x000fc60003f86270 */
[----:B0-----:R-:W-:Y:S01]  /*4db0*/  IMAD.MOV.U32 R0, RZ, RZ, R4 ;  /* 0x000000ffff007224 */ /* 0x001fe200078e0004 */
[----:B------:R-:W-:Y:S01]  /*4dc0*/  LOP3.LUT R4, R12, 0xc4, RZ, 0xfc, !PT ;  /* 0x000000c40c047812 */ /* 0x000fe200078efcff */
[----:B------:R-:W-:Y:S02]  /*4dd0*/  IMAD.MOV R14, RZ, RZ, -R14 ;  /* 0x000000ffff0e7224 */ /* 0x000fe400078e0a0e */
[----:B------:R-:W-:Y:S01]  /*4de0*/  @!P6 IMAD.MOV R0, RZ, RZ, -R0 ;  /* 0x000000ffff00e224 */ /* 0x000fe200078e0a00 */
[C---:B------:R-:W-:Y:S01]  /*4df0*/  ISETP.GT.U32.AND P6, PT, R2.reuse, R3, PT ;  /* 0x000000030200720c */ /* 0x040fe20003fc4070 */
[----:B------:R-:W-:Y:S01]  /*4e00*/  IMAD R16, R2, R14, R16 ;  /* 0x0000000e02107224 */ /* 0x000fe200078e0210 */
[----:B------:R-:W-:Y:S02]  /*4e10*/  IABS R13, R4 ;  /* 0x00000004000d7213 */ /* 0x000fe40000000000 */
[----:B------:R0:W-:Y:S01]  /*4e20*/  STL [R1+0xe8], R0 ;  /* 0x0000e80001007387 */ /* 0x0001e20000100800 */
[----:B------:R-:W-:-:S02]  /*4e30*/  IABS R14, R8 ;  /* 0x00000008000e7213 */ /* 0x000fc40000000000 */
[----:B------:R-:W-:Y:S01]  /*4e40*/  IMAD.HI.U32 R15, R9, R13, RZ ;  /* 0x0000000d090f7227 */ /* 0x000fe200078e00ff */
[----:B------:R-:W-:Y:S02]  /*4e50*/  ISETP.GE.AND P5, PT, R4, RZ, PT ;  /* 0x000000ff0400720c */ /* 0x000fe40003fa6270 */
[----:B------:R-:W-:Y:S01]  /*4e60*/  LOP3.LUT R4, R12, 0xbc, RZ, 0xfc, !PT ;  /* 0x000000bc0c047812 */ /* 0x000fe200078efcff */
[----:B------:R-:W-:Y:S02]  /*4e70*/  IMAD.MOV R15, RZ, RZ, -R15 ;  /* 0x000000ffff0f7224 */ /* 0x000fe400078e0a0f */
[----:B------:R-:W-:Y:S02]  /*4e80*/  @!P6 IMAD.IADD R3, R3, 0x1, -R2 ;  /* 0x000000010303e824 */ /* 0x000fe400078e0a02 */
[----:B0-----:R-:W-:Y:S01]  /*4e90*/  IMAD.MOV.U32 R0, RZ, RZ, R11 ;  /* 0x000000ffff007224 */ /* 0x001fe200078e000b */
[----:B------:R-:W-:Y:S01]  /*4ea0*/  IABS R11, R4 ;  /* 0x00000004000b7213 */ /* 0x000fe20000000000 */
[C---:B------:R-:W-:Y:S01]  /*4eb0*/  IMAD R13, R2.reuse, R15, R13 ;  /* 0x0000000f020d7224 */ /* 0x040fe200078e020d */
[C---:B------:R-:W-:Y:S01]  /*4ec0*/  ISETP.GT.U32.AND P6, PT, R2.reuse, R3, PT ;  /* 0x000000030200720c */ /* 0x040fe20003fc4070 */
[----:B------:R-:W-:Y:S01]  /*4ed0*/  @!P0 IMAD.MOV R0, RZ, RZ, -R0 ;  /* 0x000000ffff008224 */ /* 0x000fe200078e0a00 */
[----:B------:R-:W-:Y:S01]  /*4ee0*/  ISETP.GT.U32.AND P0, PT, R2, R16, PT ;  /* 0x000000100200720c */ /* 0x000fe20003f04070 */
[----:B------:R-:W-:Y:S01]  /*4ef0*/  IMAD.HI.U32 R8, R9, R14, RZ ;  /* 0x0000000e09087227 */ /* 0x000fe200078e00ff */
[----:B------:R-:W-:-:S02]  /*4f00*/  LOP3.LUT R15, R12, 0xb8, RZ, 0xfc, !PT ;  /* 0x000000b80c0f7812 */ /* 0x000fc400078efcff */
[----:B------:R0:W-:Y:S01]  /*4f10*/  STL [R1+0xf4], R0 ;  /* 0x0000f40001007387 */ /* 0x0001e20000100800 */
[----:B------:R-:W-:-:S04]  /*4f20*/  IMAD.MOV R8, RZ, RZ, -R8 ;  /* 0x000000ffff087224 */ /* 0x000fc800078e0a08 */
[----:B------:R-:W-:Y:S01]  /*4f30*/  IMAD R14, R2, R8, R14 ;  /* 0x00000008020e7224 */ /* 0x000fe200078e020e */
[----:B------:R-:W-:Y:S01]  /*4f40*/  LOP3.LUT R8, R12, 0xb0, RZ, 0xfc, !PT ;  /* 0x000000b00c087812 */ /* 0x000fe200078efcff */
[--C-:B------:R-:W-:Y:S01]  /*4f50*/  @!P6 IMAD.IADD R3, R3, 0x1, -R2.reuse ;  /* 0x000000010303e824 */ /* 0x100fe200078e0a02 */
[----:B------:R-:W-:Y:S01]  /*4f60*/  ISETP.GE.AND P6, PT, R4, RZ, PT ;  /* 0x000000ff0400720c */ /* 0x000fe20003fc6270 */
[----:B------:R-:W-:Y:S01]  /*4f70*/  @!P0 IMAD.IADD R16, R16, 0x1, -R2 ;  /* 0x0000000110108824 */ /* 0x000fe200078e0a02 */
[----:B------:R-:W-:Y:S01]  /*4f80*/  IABS R19, R8 ;  /* 0x0000000800137213 */ /* 0x000fe20000000000 */
[----:B0-----:R-:W-:Y:S01]  /*4f90*/  IMAD.MOV.U32 R0, RZ, RZ, R10 ;  /* 0x000000ffff007224 */ /* 0x001fe200078e000a */
[----:B------:R-:W-:Y:S01]  /*4fa0*/  IABS R10, R15 ;  /* 0x0000000f000a7213 */ /* 0x000fe20000000000 */
[----:B------:R-:W-:Y:S01]  /*4fb0*/  IMAD.HI.U32 R4, R9, R11, RZ ;  /* 0x0000000b09047227 */ /* 0x000fe200078e00ff */
[----:B------:R-:W-:-:S03]  /*4fc0*/  ISETP.GT.U32.AND P0, PT, R2, R16, PT ;  /* 0x000000100200720c */ /* 0x000fc60003f04070 */
[----:B------:R-:W-:Y:S01]  /*4fd0*/  @!P1 IMAD.MOV R0, RZ, RZ, -R0 ;  /* 0x000000ffff009224 */ /* 0x000fe200078e0a00 */
[----:B------:R-:W-:Y:S01]  /*4fe0*/  ISETP.GT.U32.AND P1, PT, R2, R13, PT ;  /* 0x0000000d0200720c */ /* 0x000fe20003f24070 */
[----:B------:R-:W-:-:S03]  /*4ff0*/  IMAD.HI.U32 R17, R9, R10, RZ ;  /* 0x0000000a09117227 */ /* 0x000fc600078e00ff */
[----:B------:R0:W-:Y:S01]  /*5000*/  STL [R1+0xec], R0 ;  /* 0x0000ec0001007387 */ /* 0x0001e20000100800 */
[----:B------:R-:W-:Y:S02]  /*5010*/  IMAD.MOV R17, RZ, RZ, -R17 ;  /* 0x000000ffff117224 */ /* 0x000fe400078e0a11 */
[----:B------:R-:W-:Y:S02]  /*5020*/  IMAD.MOV R4, RZ, RZ, -R4 ;  /* 0x000000ffff047224 */ /* 0x000fe400078e0a04 */
[C---:B------:R-:W-:Y:S02]  /*5030*/  IMAD R10, R2.reuse, R17, R10 ;  /* 0x00000011020a7224 */ /* 0x040fe400078e020a */
[----:B------:R-:W-:Y:S01]  /*5040*/  IMAD R11, R2, R4, R11 ;  /* 0x00000004020b7224 */ /* 0x000fe200078e020b */
[C---:B------:R-:W-:Y:S01]  /*5050*/  LOP3.LUT R4, R12.reuse, 0xac, RZ, 0xfc, !PT ;  /* 0x000000ac0c047812 */ /* 0x040fe200078efcff */
[--C-:B------:R-:W-:Y:S02]  /*5060*/  @!P1 IMAD.IADD R13, R13, 0x1, -R2.reuse ;  /* 0x000000010d0d9824 */ /* 0x100fe400078e0a02 */
[----:B0-----:R-:W-:Y:S01]  /*5070*/  IMAD.MOV.U32 R0, RZ, RZ, R3 ;  /* 0x000000ffff007224 */ /* 0x001fe200078e0003 */
[----:B------:R-:W-:Y:S01]  /*5080*/  LOP3.LUT R3, R12, 0xb4, RZ, 0xfc, !PT ;  /* 0x000000b40c037812 */ /* 0x000fe200078efcff */
[----:B------:R-:W-:Y:S01]  /*5090*/  @!P0 IMAD.IADD R16, R16, 0x1, -R2 ;  /* 0x0000000110108824 */ /* 0x000fe200078e0a02 */
[C---:B------:R-:W-:Y:S01]  /*50a0*/  ISETP.GT.U32.AND P1, PT, R2.reuse, R13, PT ;  /* 0x0000000d0200720c */ /* 0x040fe20003f24070 */
[----:B------:R-:W-:Y:S01]  /*50b0*/  @!P2 IMAD.MOV R0, RZ, RZ, -R0 ;  /* 0x000000ffff00a224 */ /* 0x000fe200078e0a00 */
[----:B------:R-:W-:-:S02]  /*50c0*/  ISETP.GT.U32.AND P2, PT, R2, R14, PT ;  /* 0x0000000e0200720c */ /* 0x000fc40003f44070 */
[----:B------:R-:W-:Y:S02]  /*50d0*/  IABS R18, R3 ;  /* 0x0000000300127213 */ /* 0x000fe40000000000 */
[----:B------:R-:W-:Y:S01]  /*50e0*/  ISETP.GT.U32.AND P0, PT, R2, R11, PT ;  /* 0x0000000b0200720c */ /* 0x000fe20003f04070 */
[----:B------:R0:W-:Y:S01]  /*50f0*/  STL [R1+0xf0], R0 ;  /* 0x0000f00001007387 */ /* 0x0001e20000100800 */
[----:B------:R-:W-:Y:S01]  /*5100*/  IABS R17, R4 ;  /* 0x0000000400117213 */ /* 0x000fe20000000000 */
[----:B------:R-:W-:-:S04]  /*5110*/  IMAD.HI.U32 R20, R9, R18, RZ ;  /* 0x0000001209147227 */ /* 0x000fc800078e00ff */
[--C-:B------:R-:W-:Y:S01]  /*5120*/  @!P1 IMAD.IADD R13, R13, 0x1, -R2.reuse ;  /* 0x000000010d0d9824 */ /* 0x100fe200078e0a02 */
[----:B------:R-:W-:Y:S01]  /*5130*/  ISETP.GT.U32.AND P1, PT, R2, R10, PT ;  /* 0x0000000a0200720c */ /* 0x000fe20003f24070 */
[----:B------:R-:W-:Y:S02]  /*5140*/  @!P2 IMAD.IADD R14, R14, 0x1, -R2 ;  /* 0x000000010e0ea824 */ /* 0x000fe400078e0a02 */
[----:B0-----:R-:W-:Y:S02]  /*5150*/  IMAD.MOV.U32 R0, RZ, RZ, R16 ;  /* 0x000000ffff007224 */ /* 0x001fe400078e0010 */
[----:B------:R-:W-:Y:S01]  /*5160*/  IMAD.MOV R20, RZ, RZ, -R20 ;  /* 0x000000ffff147224 */ /* 0x000fe200078e0a14 */
[C---:B------:R-:W-:Y:S01]  /*5170*/  ISETP.GT.U32.AND P2, PT, R2.reuse, R14, PT ;  /* 0x0000000e0200720c */ /* 0x040fe20003f44070 */
[----:B------:R-:W-:Y:S01]  /*5180*/  @!P3 IMAD.MOV R0, RZ, RZ, -R0 ;  /* 0x000000ffff00b224 */ /* 0x000fe200078e0a00 */
[----:B------:R-:W-:Y:S01]  /*5190*/  ISETP.GE.AND P3, PT, R15, RZ, PT ;  /* 0x000000ff0f00720c */ /* 0x000fe20003f66270 */
[----:B------:R-:W-:-:S02]  /*51a0*/  IMAD R18, R2, R20, R18 ;  /* 0x0000001402127224 */ /* 0x000fc400078e0212 */
[----:B------:R-:W-:Y:S01]  /*51b0*/  IMAD.HI.U32 R15, R9, R19, RZ ;  /* 0x00000013090f7227 */ /* 0x000fe200078e00ff */
[----:B------:R0:W-:Y:S03]  /*51c0*/  STL [R1+0xe4], R0 ;  /* 0x0000e40001007387 */ /* 0x0001e60000100800 */
[--C-:B------:R-:W-:Y:S02]  /*51d0*/  @!P1 IMAD.IADD R10, R10, 0x1, -R2.reuse ;  /* 0x000000010a0a9824 */ /* 0x100fe400078e0a02 */
[--C-:B------:R-:W-:Y:S02]  /*51e0*/  @!P0 IMAD.IADD R11, R11, 0x1, -R2.reuse ;  /* 0x000000010b0b8824 */ /* 0x100fe400078e0a02 */
[----:B------:R-:W-:Y:S01]  /*51f0*/  @!P2 IMAD.IADD R14, R14, 0x1, -R2 ;  /* 0x000000010e0ea824 */ /* 0x000fe200078e0a02 */
[C---:B------:R-:W-:Y:S01]  /*5200*/  ISETP.GT.U32.AND P1, PT, R2.reuse, R10, PT ;  /* 0x0000000a0200720c */ /* 0x040fe20003f24070 */
[----:B------:R-:W-:Y:S01]  /*5210*/  IMAD.MOV R15, RZ, RZ, -R15 ;  /* 0x000000ffff0f7224 */ /* 0x000fe200078e0a0f */
[C---:B------:R-:W-:Y:S01]  /*5220*/  ISETP.GT.U32.AND P2, PT, R2.reuse, R18, PT ;  /* 0x000000120200720c */ /* 0x040fe20003f44070 */
[----:B0-----:R-:W-:Y:S01]  /*5230*/  IMAD.MOV.U32 R0, RZ, RZ, R13 ;  /* 0x000000ffff007224 */ /* 0x001fe200078e000d */
[----:B------:R-:W-:Y:S01]  /*5240*/  ISETP.GT.U32.AND P0, PT, R2, R11, PT ;  /* 0x0000000b0200720c */ /* 0x000fe20003f04070 */
[----:B------:R-:W-:-:S04]  /*5250*/  IMAD.HI.U32 R13, R9, R17, RZ ;  /* 0x00000011090d7227 */ /* 0x000fc800078e00ff */
[----:B------:R-:W-:Y:S02]  /*5260*/  IMAD.MOV R13, RZ, RZ, -R13 ;  /* 0x000000ffff0d7224 */ /* 0x000fe400078e0a0d */
[C---:B------:R-:W-:Y:S02]  /*5270*/  IMAD R19, R2.reuse, R15, R19 ;  /* 0x0000000f02137224 */ /* 0x040fe400078e0213 */
[----:B------:R-:W-:Y:S02]  /*5280*/  IMAD R17, R2, R13, R17 ;  /* 0x0000000d02117224 */ /* 0x000fe400078e0211 */
[--C-:B------:R-:W-:Y:S01]  /*5290*/  @!P1 IMAD.IADD R10, R10, 0x1, -R2.reuse ;  /* 0x000000010a0a9824 */ /* 0x100fe200078e0a02 */
[----:B------:R-:W-:Y:S01]  /*52a0*/  ISETP.GT.U32.AND P1, PT, R2, R19, PT ;  /* 0x000000130200720c */ /* 0x000fe20003f24070 */
[----:B------:R-:W-:Y:S02]  /*52b0*/  @!P2 IMAD.IADD R18, R18, 0x1, -R2 ;  /* 0x000000011212a824 */ /* 0x000fe400078e0a02 */
[----:B------:R-:W-:Y:S01]  /*52c0*/  @!P4 IMAD.MOV R14, RZ, RZ, -R14 ;  /* 0x000000ffff0ec224 */ /* 0x000fe200078e0a0e */
[C---:B------:R-:W-:Y:S01]  /*52d0*/  ISETP.GT.U32.AND P4, PT, R2.reuse, R17, PT ;  /* 0x000000110200720c */ /* 0x040fe20003f84070 */
[----:B------:R-:W-:Y:S01]  /*52e0*/  @!P0 IMAD.IADD R11, R11, 0x1, -R2 ;  /* 0x000000010b0b8824 */ /* 0x000fe200078e0a02 */
[----:B------:R-:W-:Y:S01]  /*52f0*/  ISETP.GT.U32.AND P2, PT, R2, R18, PT ;  /* 0x000000120200720c */ /* 0x000fe20003f44070 */
[----:B------:R-:W-:Y:S01]  /*5300*/  @!P5 IMAD.MOV R0, RZ, RZ, -R0 ;  /* 0x000000ffff00d224 */ /* 0x000fe200078e0a00 */
[----:B------:R-:W-:Y:S01]  /*5310*/  ISETP.GE.AND P0, PT, R8, RZ, PT ;  /* 0x000000ff0800720c */ /* 0x000fe20003f06270 */
[----:B------:R-:W-:Y:S01]  /*5320*/  IMAD.MOV.U32 R16, RZ, RZ, R11 ;  /* 0x000000ffff107224 */ /* 0x000fe200078e000b */
[----:B------:R-:W-:-:S02]  /*5330*/  LOP3.LUT R8, R12, 0xa8, RZ, 0xfc, !PT ;  /* 0x000000a80c087812 */ /* 0x000fc400078efcff */
[----:B------:R-:W-:Y:S01]  /*5340*/  ISETP.GE.AND P5, PT, R3, RZ, PT ;  /* 0x000000ff0300720c */ /* 0x000fe20003fa6270 */
[----:B------:R-:W-:Y:S01]  /*5350*/  @!P1 IMAD.IADD R19, R19, 0x1, -R2 ;  /* 0x0000000113139824 */ /* 0x000fe200078e0a02 */
[----:B------:R-:W-:Y:S01]  /*5360*/  LOP3.LUT R3, R12, 0xa4, RZ, 0xfc, !PT ;  /* 0x000000a40c037812 */ /* 0x000fe200078efcff */
[----:B------:R-:W-:Y:S01]  /*5370*/  @!P6 IMAD.MOV R16, RZ, RZ, -R16 ;  /* 0x000000ffff10e224 */ /* 0x000fe200078e0a10 */
[----:B------:R-:W-:Y:S01]  /*5380*/  IABS R15, R8 ;  /* 0x00000008000f7213 */ /* 0x000fe20000000000 */
[--C-:B------:R-:W-:Y:S01]  /*5390*/  @!P4 IMAD.IADD R17, R17, 0x1, -R2.reuse ;  /* 0x000000011111c824 */ /* 0x100fe200078e0a02 */
[----:B------:R-:W-:Y:S01]  /*53a0*/  IABS R13, R3 ;  /* 0x00000003000d7213 */ /* 0x000fe20000000000 */
[----:B------:R-:W-:Y:S01]  /*53b0*/  @!P2 IMAD.IADD R18, R18, 0x1, -R2 ;  /* 0x000000011212a824 */ /* 0x000fe200078e0a02 */
[----:B------:R-:W-:Y:S01]  /*53c0*/  ISETP.GE.AND P6, PT, R4, RZ, PT ;  /* 0x000000ff0400720c */ /* 0x000fe20003fc6270 */
[----:B------:R-:W-:Y:S01]  /*53d0*/  IMAD.HI.U32 R4, R9, R15, RZ ;  /* 0x0000000f09047227 */ /* 0x000fe200078e00ff */
[C---:B------:R-:W-:Y:S01]  /*53e0*/  ISETP.GT.U32.AND P1, PT, R2.reuse, R19, PT ;  /* 0x000000130200720c */ /* 0x040fe20003f24070 */
[----:B------:R0:W-:Y:S01]  /*53f0*/  STL [R1+0xb4], R0 ;  /* 0x0000b40001007387 */ /* 0x0001e20000100800 */
[----:B------:R-:W-:Y:S01]  /*5400*/  ISETP.GE.AND P2, PT, R3, RZ, PT ;  /* 0x000000ff0300720c */ /* 0x000fe20003f46270 */
[----:B------:R-:W-:Y:S01]  /*5410*/  IMAD.HI.U32 R3, R9, R13, RZ ;  /* 0x0000000d09037227 */ /* 0x000fe200078e00ff */
[----:B------:R-:W-:Y:S01]  /*5420*/  ISETP.GT.U32.AND P4, PT, R2, R17, PT ;  /* 0x000000110200720c */ /* 0x000fe20003f84070 */
[----:B------:R1:W-:Y:S02]  /*5430*/  STL [R1+0xbc], R14 ;  /* 0x0000bc0e01007387 */ /* 0x0003e40000100800 */
[----:B------:R-:W-:-:S02]  /*5440*/  IMAD.MOV R4, RZ, RZ, -R4 ;  /* 0x000000ffff047224 */ /* 0x000fc400078e0a04 */
[----:B------:R-:W-:Y:S01]  /*5450*/  IMAD.MOV R3, RZ, RZ, -R3 ;  /* 0x000000ffff037224 */ /* 0x000fe200078e0a03 */
[----:B------:R-:W-:Y:S01]  /*5460*/  STL [R1+0xc4], R16 ;  /* 0x0000c41001007387 */ /* 0x000fe20000100800 */
[----:B0-----:R-:W-:Y:S02]  /*5470*/  IMAD.MOV.U32 R0, RZ, RZ, R10 ;  /* 0x000000ffff007224 */ /* 0x001fe400078e000a */
[----:B------:R-:W-:Y:S01]  /*5480*/  IMAD R15, R2, R4, R15 ;  /* 0x00000004020f7224 */ /* 0x000fe200078e020f */
[----:B------:R-:W-:Y:S01]  /*5490*/  LOP3.LUT R4, R12, 0x9c, RZ, 0xfc, !PT ;  /* 0x0000009c0c047812 */ /* 0x000fe200078efcff */
[----:B------:R-:W-:Y:S01]  /*54a0*/  @!P3 IMAD.MOV R0, RZ, RZ, -R0 ;  /* 0x000000ffff00b224 */ /* 0x000fe200078e0a00 */
[----:B------:R-:W-:Y:S01]  /*54b0*/  ISETP.GE.AND P3, PT, R8, RZ, PT ;  /* 0x000000ff0800720c */ /* 0x000fe20003f66270 */
[----:B------:R-:W-:Y:S01]  /*54c0*/  IMAD R13, R2, R3, R13 ;  /* 0x00000003020d7224 */ /* 0x000fe200078e020d */
[----:B------:R-:W-:Y:S01]  /*54d0*/  LOP3.LUT R8, R12, 0xa0, RZ, 0xfc, !PT ;  /* 0x000000a00c087812 */ /* 0x000fe200078efcff */
[--C-:B------:R-:W-:Y:S01]  /*54e0*/  @!P1 IMAD.IADD R19, R19, 0x1, -R2.reuse ;  /* 0x0000000113139824 */ /* 0x100fe200078e0a02 */
[C---:B------:R-:W-:Y:S01]  /*54f0*/  ISETP.GT.U32.AND P1, PT, R2.reuse, R15, PT ;  /* 0x0000000f0200720c */ /* 0x040fe20003f24070 */
[----:B------:R-:W-:Y:S01]  /*5500*/  @!P4 IMAD.IADD R17, R17, 0x1, -R2 ;  /* 0x000000011111c824 */ /* 0x000fe200078e0a02 */
[----:B------:R-:W-:Y:S01]  /*5510*/  IABS R11, R8 ;  /* 0x00000008000b7213 */ /* 0x000fe20000000000 */
[----:B------:R0:W-:Y:S01]  /*5520*/  STL [R1+0xc8], R0 ;  /* 0x0000c80001007387 */ /* 0x0001e20000100800 */
[----:B------:R-:W-:Y:S01]  /*5530*/  ISETP.GT.U32.AND P4, PT, R2, R13, PT ;  /* 0x0000000d0200720c */ /* 0x000fe20003f84070 */
[----:B------:R-:W-:Y:S01]  /*5540*/  @!P6 IMAD.MOV R17, RZ, RZ, -R17 ;  /* 0x000000ffff11e224 */ /* 0x000fe200078e0a11 */
[----:B-1----:R-:W-:Y:S01]  /*5550*/  LOP3.LUT R14, R12, 0x98, RZ, 0xfc, !PT ;  /* 0x000000980c0e7812 */ /* 0x002fe200078efcff */
[----:B------:R-:W-:Y:S01]  /*5560*/  IMAD.HI.U32 R10, R9, R11, RZ ;  /* 0x0000000b090a7227 */ /* 0x000fe200078e00ff */
[----:B------:R-:W-:-:S02]  /*5570*/  IABS R21, R4 ;  /* 0x0000000400157213 */ /* 0x000fc40000000000 */
[----:B------:R-:W-:Y:S01]  /*5580*/  LOP3.LUT R3, R12, 0x94, RZ, 0xfc, !PT ;  /* 0x000000940c037812 */ /* 0x000fe200078efcff */
[----:B------:R-:W-:Y:S01]  /*5590*/  IMAD.MOV R10, RZ, RZ, -R10 ;  /* 0x000000ffff0a7224 */ /* 0x000fe200078e0a0a */
[----:B------:R-:W-:Y:S01]  /*55a0*/  IABS R20, R14 ;  /* 0x0000000e00147213 */ /* 0x000fe20000000000 */
[----:B0-----:R-:W-:Y:S01]  /*55b0*/  IMAD.MOV.U32 R0, RZ, RZ, R18 ;  /* 0x000000ffff007224 */ /* 0x001fe200078e0012 */
[----:B------:R-:W-:Y:S01]  /*55c0*/  IABS R16, R3 ;  /* 0x0000000300107213 */ /* 0x000fe20000000000 */
[----:B------:R-:W-:Y:S02]  /*55d0*/  @!P1 IMAD.IADD R15, R15, 0x1, -R2 ;  /* 0x000000010f0f9824 */ /* 0x000fe400078e0a02 */
[----:B------:R-:W-:Y:S01]  /*55e0*/  @!P5 IMAD.MOV R0, RZ, RZ, -R0 ;  /* 0x000000ffff00d224 */ /* 0x000fe200078e0a00 */
[----:B------:R-:W-:Y:S01]  /*55f0*/  ISETP.GE.AND P5, PT, R8, RZ, PT ;  /* 0x000000ff0800720c */ /* 0x000fe20003fa6270 */
[----:B------:R-:W-:Y:S01]  /*5600*/  IMAD R11, R2, R10, R11 ;  /* 0x0000000a020b7224 */ /* 0x000fe200078e020b */
[----:B------:R-:W-:Y:S01]  /*5610*/  LOP3.LUT R10, R12, 0x90, RZ, 0xfc, !PT ;  /* 0x000000900c0a7812 */ /* 0x000fe200078efcff */
[----:B------:R-:W-:Y:S01]  /*5620*/  @!P4 IMAD.IADD R13, R13, 0x1, -R2 ;  /* 0x000000010d0dc824 */ /* 0x000fe200078e0a02 */
[C---:B------:R-:W-:Y:S01]  /*5630*/  ISETP.GT.U32.AND P4, PT, R2.reuse, R15, PT ;  /* 0x0000000f0200720c */ /* 0x040fe20003f84070 */
[----:B------:R-:W-:Y:S01]  /*5640*/  IMAD.HI.U32 R23, R9, R21, RZ ;  /* 0x0000001509177227 */ /* 0x000fe200078e00ff */
[----:B------:R0:W-:Y:S01]  /*5650*/  STL [R1+0xac], R0 ;  /* 0x0000ac0001007387 */ /* 0x0001e20000100800 */
[----:B------:R-:W-:-:S02]  /*5660*/  ISETP.GT.U32.AND P1, PT, R2, R11, PT ;  /* 0x0000000b0200720c */ /* 0x000fc40003f24070 */
[----:B------:R-:W-:Y:S01]  /*5670*/  IMAD.HI.U32 R22, R9, R20, RZ ;  /* 0x0000001409167227 */ /* 0x000fe200078e00ff */
[----:B------:R-:W-:-:S03]  /*5680*/  IABS R8, R10 ;  /* 0x0000000a00087213 */ /* 0x000fc60000000000 */
[----:B------:R-:W-:Y:S02]  /*5690*/  IMAD.MOV R23, RZ, RZ, -R23 ;  /* 0x000000ffff177224 */ /* 0x000fe400078e0a17 */
[----:B------:R-:W-:Y:S02]  /*56a0*/  IMAD.MOV R22, RZ, RZ, -R22 ;  /* 0x000000ffff167224 */ /* 0x000fe400078e0a16 */
[----:B0-----:R-:W-:Y:S02]  /*56b0*/  IMAD.MOV.U32 R0, RZ, RZ, R19 ;  /* 0x000000ffff007224 */ /* 0x001fe400078e0013 */
[C---:B------:R-:W-:Y:S02]  /*56c0*/  IMAD R21, R2.reuse, R23, R21 ;  /* 0x0000001702157224 */ /* 0x040fe400078e0215 */
[----:B------:R-:W-:Y:S01]  /*56d0*/  @!P0 IMAD.MOV R0, RZ, RZ, -R0 ;  /* 0x000000ffff008224 */ /* 0x000fe200078e0a00 */
[----:B------:R-:W-:Y:S01]  /*56e0*/  ISETP.GT.U32.AND P0, PT, R2, R13, PT ;  /* 0x0000000d0200720c */ /* 0x000fe20003f04070 */
[----:B------:R-:W-:-:S03]  /*56f0*/  IMAD.HI.U32 R18, R9, R16, RZ ;  /* 0x0000001009127227 */ /* 0x000fc600078e00ff */
[----:B------:R0:W-:Y:S01]  /*5700*/  STL [R1+0x74], R0 ;  /* 0x0000740001007387 */ /* 0x0001e20000100800 */
[C---:B------:R-:W-:Y:S02]  /*5710*/  IMAD R20, R2.reuse, R22, R20 ;  /* 0x0000001602147224 */ /* 0x040fe400078e0214 */
[----:B------:R-:W-:Y:S01]  /*5720*/  IMAD.MOV R18, RZ, RZ, -R18 ;  /* 0x000000ffff127224 */ /* 0x000fe200078e0a12 */
[----:B------:R-:W-:Y:S01]  /*5730*/  STL [R1+0x70], R17 ;  /* 0x0000701101007387 */ /* 0x000fe20000100800 */
[--C-:B------:R-:W-:Y:S01]  /*5740*/  @!P4 IMAD.IADD R15, R15, 0x1, -R2.reuse ;  /* 0x000000010f0fc824 */ /* 0x100fe200078e0a02 */
[C---:B------:R-:W-:Y:S01]  /*5750*/  ISETP.GT.U32.AND P4, PT, R2.reuse, R21, PT ;  /* 0x000000150200720c */ /* 0x040fe20003f84070 */
[----:B------:R-:W-:Y:S01]  /*5760*/  @!P1 IMAD.IADD R11, R11, 0x1, -R2 ;  /* 0x000000010b0b9824 */ /* 0x000fe200078e0a02 */
[C---:B------:R-:W-:Y:S01]  /*5770*/  ISETP.GT.U32.AND P6, PT, R2.reuse, R20, PT ;  /* 0x000000140200720c */ /* 0x040fe20003fc4070 */
[----:B------:R-:W-:Y:S01]  /*5780*/  IMAD R16, R2, R18, R16 ;  /* 0x0000001202107224 */ /* 0x000fe200078e0210 */
[----:B------:R-:W-:Y:S01]  /*5790*/  LOP3.LUT R18, R12, 0x84, RZ, 0xfc, !PT ;  /* 0x000000840c127812 */ /* 0x000fe200078efcff */
[----:B------:R-:W-:Y:S01]  /*57a0*/  @!P0 IMAD.IADD R13, R13, 0x1, -R2 ;  /* 0x000000010d0d8824 */ /* 0x000fe200078e0a02 */
[C---:B------:R-:W-:Y:S01]  /*57b0*/  ISETP.GT.U32.AND P1, PT, R2.reuse, R11, PT ;  /* 0x0000000b0200720c */ /* 0x040fe20003f24070 */
[----:B0-----:R-:W-:Y:S01]  /*57c0*/  IMAD.MOV.U32 R0, RZ, RZ, R15 ;  /* 0x000000ffff007224 */ /* 0x001fe200078e000f */
[----:B------:R-:W-:Y:S01]  /*57d0*/  ISETP.GT.U32.AND P0, PT, R2, R16, PT ;  /* 0x000000100200720c */ /* 0x000fe20003f04070 */
[----:B------:R-:W-:Y:S01]  /*57e0*/  IMAD.HI.U32 R15, R9, R8, RZ ;  /* 0x00000008090f7227 */ /* 0x000fe200078e00ff */
[----:B------:R-:W-:-:S03]  /*57f0*/  IABS R19, R18 ;  /* 0x0000001200137213 */ /* 0x000fc60000000000 */
[----:B------:R-:W-:Y:S01]  /*5800*/  @!P3 IMAD.MOV R0, RZ, RZ, -R0 ;  /* 0x000000ffff00b224 */ /* 0x000fe200078e0a00 */
[----:B------:R-:W-:Y:S01]  /*5810*/  ISETP.GE.AND P3, PT, R4, RZ, PT ;  /* 0x000000ff0400720c */ /* 0x000fe20003f66270 */
[--C-:B------:R-:W-:Y:S01]  /*5820*/  @!P4 IMAD.IADD R21, R21, 0x1, -R2.reuse ;  /* 0x000000011515c824 */ /* 0x100fe200078e0a02 */
[----:B------:R-:W-:Y:S01]  /*5830*/  LOP3.LUT R4, R12, 0x8c, RZ, 0xfc, !PT ;  /* 0x0000008c0c047812 */ /* 0x000fe200078efcff */
[----:B------:R-:W-:Y:S01]  /*5840*/  IMAD.MOV R15, RZ, RZ, -R15 ;  /* 0x000000ffff0f7224 */ /* 0x000fe200078e0a0f */
[----:B------:R0:W-:Y:S01]  /*5850*/  STL [R1+0x6c], R0 ;  /* 0x00006c0001007387 */ /* 0x0001e20000100800 */
[----:B------:R-:W-:Y:S01]  /*5860*/  @!P6 IMAD.IADD R20, R20, 0x1, -R2 ;  /* 0x000000011414e824 */ /* 0x000fe200078e0a02 */
[----:B------:R-:W-:Y:S01]  /*5870*/  ISETP.GE.AND P4, PT, R3, RZ, PT ;  /* 0x000000ff0300720c */ /* 0x000fe20003f86270 */
[C---:B------:R-:W-:Y:S01]  /*5880*/  IMAD R3, R2.reuse, R15, R8 ;  /* 0x0000000f02037224 */ /* 0x040fe200078e0208 */
[----:B------:R-:W-:Y:S01]  /*5890*/  ISETP.GT.U32.AND P6, PT, R2, R21, PT ;  /* 0x000000150200720c */ /* 0x000fe20003fc4070 */
[--C-:B------:R-:W-:Y:S01]  /*58a0*/  @!P1 IMAD.IADD R11, R11, 0x1, -R2.reuse ;  /* 0x000000010b0b9824 */ /* 0x100fe200078e0a02 */
[----:B------:R-:W-:Y:S01]  /*58b0*/  LOP3.LUT R8, R12, 0x88, RZ, 0xfc, !PT ;  /* 0x000000880c087812 */ /* 0x000fe200078efcff */
[----:B------:R-:W-:Y:S01]  /*58c0*/  @!P0 IMAD.IADD R16, R16, 0x1, -R2 ;  /* 0x0000000110108824 */ /* 0x000fe200078e0a02 */
[----:B------:R-:W-:Y:S01]  /*58d0*/  ISETP.GE.AND P1, PT, R14, RZ, PT ;  /* 0x000000ff0e00720c */ /* 0x000fe20003f26270 */
[----:B------:R-:W-:Y:S01]  /*58e0*/  IMAD.HI.U32 R22, R9, R19, RZ ;  /* 0x0000001309167227 */ /* 0x000fe200078e00ff */
[----:B------:R-:W-:-:S02]  /*58f0*/  IABS R14, R4 ;  /* 0x00000004000e7213 */ /* 0x000fc40000000000 */
[----:B------:R-:W-:Y:S01]  /*5900*/  ISETP.GT.U32.AND P0, PT, R2, R20, PT ;  /* 0x000000140200720c */ /* 0x000fe20003f04070 */
[----:B0-----:R-:W-:Y:S01]  /*5910*/  IMAD.MOV.U32 R0, RZ, RZ, R13 ;  /* 0x000000ffff007224 */ /* 0x001fe200078e000d */
[----:B------:R-:W-:Y:S01]  /*5920*/  IABS R13, R8 ;  /* 0x00000008000d7213 */ /* 0x000fe20000000000 */
[----:B------:R-:W-:-:S04]  /*5930*/  IMAD.HI.U32 R15, R9, R14, RZ ;  /* 0x0000000e090f7227 */ /* 0x000fc800078e00ff */
[----:B------:R-:W-:Y:S01]  /*5940*/  @!P2 IMAD.MOV R0, RZ, RZ, -R0 ;  /* 0x000000ffff00a224 */ /* 0x000fe200078e0a00 */
[----:B------:R-:W-:Y:S01]  /*5950*/  ISETP.GT.U32.AND P2, PT, R2, R16, PT ;  /* 0x000000100200720c */ /* 0x000fe20003f44070 */
[----:B------:R-:W-:Y:S01]  /*5960*/  @!P6 IMAD.IADD R21, R21, 0x1, -R2 ;  /* 0x000000011515e824 */ /* 0x000fe200078e0a02 */
[----:B------:R-:W-:Y:S01]  /*5970*/  ISETP.GE.AND P6, PT, R10, RZ, PT ;  /* 0x000000ff0a00720c */ /* 0x000fe20003fc6270 */
[----:B------:R-:W-:Y:S01]  /*5980*/  IMAD.MOV R22, RZ, RZ, -R22 ;  /* 0x000000ffff167224 */ /* 0x000fe200078e0a16 */
[----:B------:R0:W-:Y:S01]  /*5990*/  STL [R1+0x94], R0 ;  /* 0x0000940001007387 */ /* 0x0001e20000100800 */
[----:B------:R-:W-:Y:S01]  /*59a0*/  @!P0 IMAD.IADD R20, R20, 0x1, -R2 ;  /* 0x0000000114148824 */ /* 0x000fe200078e0a02 */
[----:B------:R-:W-:-:S03]  /*59b0*/  ISETP.GE.AND P0, PT, R4, RZ, PT ;  /* 0x000000ff0400720c */ /* 0x000fc60003f06270 */
[----:B------:R-:W-:-:S04]  /*59c0*/  IMAD.MOV.U32 R23, RZ, RZ, R20 ;  /* 0x000000ffff177224 */ /* 0x000fc800078e0014 */
[----:B------:R-:W-:Y:S02]  /*59d0*/  @!P2 IMAD.IADD R16, R16, 0x1, -R2 ;  /* 0x000000011010a824 */ /* 0x000fe400078e0a02 */
[----:B0-----:R-:W-:Y:S02]  /*59e0*/  IMAD.MOV.U32 R0, RZ, RZ, R11 ;  /* 0x000000ffff007224 */ /* 0x001fe400078e000b */
[----:B------:R-:W-:Y:S02]  /*59f0*/  IMAD.MOV.U32 R11, RZ, RZ, R13 ;  /* 0x000000ffff0b7224 */ /* 0x000fe400078e000d */
[----:B------:R-:W-:Y:S02]  /*5a00*/  IMAD.MOV R13, RZ, RZ, -R15 ;  /* 0x000000ffff0d7224 */ /* 0x000fe400078e0a0f */
[----:B------:R-:W-:-:S04]  /*5a10*/  IMAD.HI.U32 R10, R9, R11, RZ ;  /* 0x0000000b090a7227 */ /* 0x000fc800078e00ff */
[----:B------:R-:W-:Y:S01]  /*5a20*/  @!P5 IMAD.MOV R0, RZ, RZ, -R0 ;  /* 0x000000ffff00d224 */ /* 0x000fe200078e0a00 */
[C---:B------:R-:W-:Y:S01]  /*5a30*/  ISETP.GT.U32.AND P5, PT, R2.reuse, R3, PT ;  /* 0x000000030200720c */ /* 0x040fe20003fa4070 */
[----:B------:R-:W-:Y:S01]  /*5a40*/  IMAD R14, R2, R13, R14 ;  /* 0x0000000d020e7224 */ /* 0x000fe200078e020e */
[----:B------:R-:W-:Y:S01]  /*5a50*/  LOP3.LUT R13, R12, 0x80, RZ, 0xfc, !PT ;  /* 0x000000800c0d7812 */ /* 0x000fe200078efcff */
[----:B------:R-:W-:Y:S01]  /*5a60*/  IMAD.MOV R10, RZ, RZ, -R10 ;  /* 0x000000ffff0a7224 */ /* 0x000fe200078e0a0a */
[----:B------:R0:W-:Y:S01]  /*5a70*/  STL [R1+0x9c], R0 ;  /* 0x00009c0001007387 */ /* 0x0001e20000100800 */
[----:B------:R-:W-:Y:S01]  /*5a80*/  @!P1 IMAD.MOV R23, RZ, RZ, -R23 ;  /* 0x000000ffff179224 */ /* 0x000fe200078e0a17 */
[C---:B------:R-:W-:Y:S01]  /*5a90*/  ISETP.GT.U32.AND P2, PT, R2.reuse, R14, PT ;  /* 0x0000000e0200720c */ /* 0x040fe20003f44070 */
[----:B------:R-:W-:Y:S01]  /*5aa0*/  IMAD R11, R2, R10, R11 ;  /* 0x0000000a020b7224 */ /* 0x000fe200078e020b */
[----:B------:R-:W-:Y:S02]  /*5ab0*/  LOP3.LUT R10, R12, 0x7c, RZ, 0xfc, !PT ;  /* 0x0000007c0c0a7812 */ /* 0x000fe400078efcff */
[----:B------:R-:W-:-:S02]  /*5ac0*/  IABS R17, R13 ;  /* 0x0000000d00117213 */ /* 0x000fc40000000000 */
[----:B------:R-:W-:Y:S01]  /*5ad0*/  ISETP.GT.U32.AND P1, PT, R2, R11, PT ;  /* 0x0000000b0200720c */ /* 0x000fe20003f24070 */
[--C-:B------:R-:W-:Y:S01]  /*5ae0*/  @!P5 IMAD.IADD R3, R3, 0x1, -R2.reuse ;  /* 0x000000010303d824 */ /* 0x100fe200078e0a02 */
[----:B------:R-:W-:Y:S01]  /*5af0*/  ISETP.GE.AND P5, PT, R8, RZ, PT ;  /* 0x000000ff0800720c */ /* 0x000fe20003fa6270 */
[----:B0-----:R-:W-:Y:S01]  /*5b00*/  IMAD.MOV.U32 R0, RZ, RZ, R21 ;  /* 0x000000ffff007224 */ /* 0x001fe200078e0015 */
[----:B------:R-:W-:Y:S02]  /*5b10*/  LOP3.LUT R8, R12, 0x78, RZ, 0xfc, !PT ;  /* 0x000000780c087812 */ /* 0x000fe400078efcff */
[----:B------:R-:W-:Y:S01]  /*5b20*/  IABS R4, R10 ;  /* 0x0000000a00047213 */ /* 0x000fe20000000000 */
[----:B------:R-:W-:Y:S01]  /*5b30*/  @!P2 IMAD.IADD R14, R14, 0x1, -R2 ;  /* 0x000000010e0ea824 */ /* 0x000fe200078e0a02 */
[----:B------:R-:W-:Y:S01]  /*5b40*/  ISETP.GT.U32.AND P2, PT, R2, R3, PT ;  /* 0x000000030200720c */ /* 0x000fe20003f44070 */
[----:B------:R-:W-:Y:S01]  /*5b50*/  @!P3 IMAD.MOV R0, RZ, RZ, -R0 ;  /* 0x000000ffff00b224 */ /* 0x000fe200078e0a00 */
[----:B------:R-:W-:-:S02]  /*5b60*/  IABS R15, R8 ;  /* 0x00000008000f7213 */ /* 0x000fc40000000000 */
[C---:B------:R-:W-:Y:S01]  /*5b70*/  ISETP.GT.U32.AND P3, PT, R2.reuse, R14, PT ;  /* 0x0000000e0200720c */ /* 0x040fe20003f64070 */
[--C-:B------:R-:W-:Y:S01]  /*5b80*/  @!P1 IMAD.IADD R11, R11, 0x1, -R2.reuse ;  /* 0x000000010b0b9824 */ /* 0x100fe200078e0a02 */
[----:B------:R0:W-:Y:S04]  /*5b90*/  STL [R1+0x98], R0 ;  /* 0x0000980001007387 */ /* 0x0001e80000100800 */
[----:B------:R-:W-:Y:S01]  /*5ba0*/  ISETP.GT.U32.AND P1, PT, R2, R11, PT ;  /* 0x0000000b0200720c */ /* 0x000fe20003f24070 */
[----:B------:R-:W-:Y:S02]  /*5bb0*/  STL [R1+0x90], R23 ;  /* 0x0000901701007387 */ /* 0x000fe40000100800 */
[----:B------:R-:W-:Y:S02]  /*5bc0*/  @!P2 IMAD.IADD R3, R3, 0x1, -R2 ;  /* 0x000000010303a824 */ /* 0x000fe400078e0a02 */
[----:B0-----:R-:W-:-:S02]  /*5bd0*/  IMAD.MOV.U32 R0, RZ, RZ, R16 ;  /* 0x000000ffff007224 */ /* 0x001fc400078e0010 */
[----:B------:R-:W-:Y:S02]  /*5be0*/  IMAD.MOV.U32 R16, RZ, RZ, R4 ;  /* 0x000000ffff107224 */ /* 0x000fe400078e0004 */
[----:B------:R-:W-:Y:S01]  /*5bf0*/  @!P4 IMAD.MOV R0, RZ, RZ, -R0 ;  /* 0x000000ffff00c224 */ /* 0x000fe200078e0a00 */
[----:B------:R-:W-:Y:S01]  /*5c00*/  ISETP.GE.AND P4, PT, R18, RZ, PT ;  /* 0x000000ff1200720c */ /* 0x000fe20003f86270 */
[C---:B------:R-:W-:Y:S02]  /*5c10*/  IMAD R4, R2.reuse, R22, R19 ;  /* 0x0000001602047224 */ /* 0x040fe400078e0213 */
[----:B------:R-:W-:Y:S01]  /*5c20*/  IMAD.MOV.U32 R18, RZ, RZ, R15 ;  /* 0x000000ffff127224 */ /* 0x000fe200078e000f */
[----:B------:R0:W-:Y:S01]  /*5c30*/  STL [R1+0x88], R0 ;  /* 0x0000880001007387 */ /* 0x0001e20000100800 */
[----:B------:R-:W-:Y:S01]  /*5c40*/  IMAD.HI.U32 R19, R9, R17, RZ ;  /* 0x0000001109137227 */ /* 0x000fe200078e00ff */
[----:B------:R-:W-:-:S03]  /*5c50*/  ISETP.GT.U32.AND P2, PT, R2, R4, PT ;  /* 0x000000040200720c */ /* 0x000fc60003f44070 */
[----:B------:R-:W-:-:S04]  /*5c60*/  IMAD.HI.U32 R15, R9, R16, RZ ;  /* 0x00000010090f7227 */ /* 0x000fc800078e00ff */
[----:B------:R-:W-:Y:S01]  /*5c70*/  @!P3 IMAD.IADD R14, R14, 0x1, -R2 ;  /* 0x000000010e0eb824 */ /* 0x000fe200078e0a02 */
[----:B------:R-:W-:Y:S01]  /*5c80*/  ISETP.GE.AND P3, PT, R13, RZ, PT ;  /* 0x000000ff0d00720c */ /* 0x000fe20003f66270 */
[----:B0-----:R-:W-:Y:S02]  /*5c90*/  IMAD.MOV.U32 R0, RZ, RZ, R3 ;  /* 0x000000ffff007224 */ /* 0x001fe400078e0003 */
[----:B------:R-:W-:Y:S02]  /*5ca0*/  IMAD.MOV R19, RZ, RZ, -R19 ;  /* 0x000000ffff137224 */ /* 0x000fe400078e0a13 */
[----:B------:R-:W-:-:S04]  /*5cb0*/  IMAD.HI.U32 R20, R9, R18, RZ ;  /* 0x0000001209147227 */ /* 0x000fc800078e00ff */
[----:B------:R-:W-:Y:S01]  /*5cc0*/  IMAD.MOV R13, RZ, RZ, -R15 ;  /* 0x000000ffff0d7224 */ /* 0x000fe200078e0a0f */
[----:B------:R-:W-:Y:S01]  /*5cd0*/  LOP3.LUT R15, R12, 0x74, RZ, 0xfc, !PT ;  /* 0x000000740c0f7812 */ /* 0x000fe200078efcff */
[----:B------:R-:W-:Y:S02]  /*5ce0*/  @!P6 IMAD.MOV R0, RZ, RZ, -R0 ;  /* 0x000000ffff00e224 */ /* 0x000fe400078e0a00 */
[C---:B------:R-:W-:Y:S02]  /*5cf0*/  IMAD R19, R2.reuse, R19, R17 ;  /* 0x0000001302137224 */ /* 0x040fe400078e0211 */
[----:B------:R-:W-:Y:S01]  /*5d00*/  IMAD.MOV R17, RZ, RZ, -R20 ;  /* 0x000000ffff117224 */ /* 0x000fe200078e0a14 */
[----:B------:R0:W-:Y:S01]  /*5d10*/  STL [R1+0x68], R0 ;  /* 0x0000680001007387 */ /* 0x0001e20000100800 */
[C---:B------:R-:W-:Y:S01]  /*5d20*/  IMAD R13, R2.reuse, R13, R16 ;  /* 0x0000000d020d7224 */ /* 0x040fe200078e0210 */
[C---:B------:R-:W-:Y:S01]  /*5d30*/  ISETP.GT.U32.AND P6, PT, R2.reuse, R19, PT ;  /* 0x000000130200720c */ /* 0x040fe20003fc4070 */
[----:B------:R-:W-:Y:S01]  /*5d40*/  @!P1 IMAD.IADD R11, R11, 0x1, -R2 ;  /* 0x000000010b0b9824 */ /* 0x000fe200078e0a02 */
[----:B------:R-:W-:Y:S01]  /*5d50*/  IABS R16, R15 ;  /* 0x0000000f00107213 */ /* 0x000fe20000000000 */
[C---:B------:R-:W-:Y:S01]  /*5d60*/  IMAD R3, R2.reuse, R17, R18 ;  /* 0x0000001102037224 */ /* 0x040fe200078e0212 */
[----:B------:R-:W-:Y:S01]  /*5d70*/  ISETP.GT.U32.AND P1, PT, R2, R13, PT ;  /* 0x0000000d0200720c */ /* 0x000fe20003f24070 */
[----:B------:R-:W-:Y:S01]  /*5d80*/  @!P2 IMAD.IADD R4, R4, 0x1, -R2 ;  /* 0x000000010404a824 */ /* 0x000fe200078e0a02 */
[----:B------:R-:W-:Y:S01]  /*5d90*/  LOP3.LUT R18, R12, 0x70, RZ, 0xfc, !PT ;  /* 0x000000700c127812 */ /* 0x000fe200078efcff */
[----:B------:R-:W-:-:S02]  /*5da0*/  IMAD.MOV.U32 R17, RZ, RZ, R14 ;  /* 0x000000ffff117224 */ /* 0x000fc400078e000e */
[----:B0-----:R-:W-:Y:S01]  /*5db0*/  IMAD.MOV.U32 R0, RZ, RZ, R11 ;  /* 0x000000ffff007224 */ /* 0x001fe200078e000b */
[C---:B------:R-:W-:Y:S01]  /*5dc0*/  ISETP.GT.U32.AND P2, PT, R2.reuse, R4, PT ;  /* 0x000000040200720c */ /* 0x040fe20003f44070 */
[----:B------:R-:W-:Y:S01]  /*5dd0*/  @!P0 IMAD.MOV R17, RZ, RZ, -R17 ;  /* 0x000000ffff118224 */ /* 0x000fe200078e0a11 */
[----:B------:R-:W-:Y:S01]  /*5de0*/  IABS R11, R18 ;  /* 0x00000012000b7213 */ /* 0x000fe20000000000 */
[----:B------:R-:W-:Y:S01]  /*5df0*/  @!P5 IMAD.MOV R0, RZ, RZ, -R0 ;  /* 0x000000ffff00d224 */ /* 0x000fe200078e0a00 */
[----:B------:R-:W-:Y:S01]  /*5e00*/  ISETP.GT.U32.AND P5, PT, R2, R3, PT ;  /* 0x000000030200720c */ /* 0x000fe20003fa4070 */
[--C-:B------:R-:W-:Y:S01]  /*5e10*/  @!P6 IMAD.IADD R19, R19, 0x1, -R2.reuse ;  /* 0x000000011313e824 */ /* 0x100fe200078e0a02 */
[----:B------:R-:W-:Y:S01]  /*5e20*/  ISETP.GE.AND P0, PT, R10, RZ, PT ;  /* 0x000000ff0a00720c */ /* 0x000fe20003f06270 */
[----:B------:R-:W-:Y:S01]  /*5e30*/  @!P1 IMAD.IADD R13, R13, 0x1, -R2 ;  /* 0x000000010d0d9824 */ /* 0x000fe200078e0a02 */
[----:B------:R0:W-:Y:S01]  /*5e40*/  STL [R1+0x64], R17 ;  /* 0x0000641101007387 */ /* 0x0001e20000100800 */
[----:B------:R-:W-:Y:S01]  /*5e50*/  IMAD.HI.U32 R10, R9, R11, RZ ;  /* 0x0000000b090a7227 */ /* 0x000fe200078e00ff */
[----:B------:R-:W-:-:S02]  /*5e60*/  ISETP.GT.U32.AND P1, PT, R2, R19, PT ;  /* 0x000000130200720c */ /* 0x000fc40003f24070 */
[----:B------:R1:W-:Y:S01]  /*5e70*/  STL [R1+0x60], R0 ;  /* 0x0000600001007387 */ /* 0x0003e20000100800 */
[--C-:B------:R-:W-:Y:S01]  /*5e80*/  @!P2 IMAD.IADD R4, R4, 0x1, -R2.reuse ;  /* 0x000000010404a824 */ /* 0x100fe200078e0a02 */
[----:B------:R-:W-:Y:S01]  /*5e90*/  ISETP.GE.AND P6, PT, R15, RZ, PT ;  /* 0x000000ff0f00720c */ /* 0x000fe20003fc6270 */
[----:B------:R-:W-:Y:S01]  /*5ea0*/  IMAD.HI.U32 R14, R9, R16, RZ ;  /* 0x00000010090e7227 */ /* 0x000fe200078e00ff */
[----:B------:R-:W-:Y:S02]  /*5eb0*/  ISETP.GE.AND P2, PT, R8, RZ, PT ;  /* 0x000000ff0800720c */ /* 0x000fe40003f46270 */
[----:B0-----:R-:W-:Y:S01]  /*5ec0*/  LOP3.LUT R17, R12, 0x68, RZ, 0xfc, !PT ;  /* 0x000000680c117812 */ /* 0x001fe200078efcff */
[----:B------:R-:W-:Y:S01]  /*5ed0*/  @!P5 IMAD.IADD R3, R3, 0x1, -R2 ;  /* 0x000000010303d824 */ /* 0x000fe200078e0a02 */
[----:B------:R-:W-:Y:S01]  /*5ee0*/  ISETP.GT.U32.AND P5, PT, R2, R13, PT ;  /* 0x0000000d0200720c */ /* 0x000fe20003fa4070 */
[----:B------:R-:W-:Y:S02]  /*5ef0*/  IMAD.MOV R10, RZ, RZ, -R10 ;  /* 0x000000ffff0a7224 */ /* 0x000fe400078e0a0a */
[----:B-1----:R-:W-:Y:S01]  /*5f00*/  IMAD.MOV.U32 R0, RZ, RZ, R4 ;  /* 0x000000ffff007224 */ /* 0x002fe200078e0004 */
[----:B------:R-:W-:Y:S01]  /*5f10*/  LOP3.LUT R4, R12, 0x6c, RZ, 0xfc, !PT ;  /* 0x0000006c0c047812 */ /* 0x000fe200078efcff */
[----:B------:R-:W-:-:S02]  /*5f20*/  IMAD.MOV R14, RZ, RZ, -R14 ;  /* 0x000000ffff0e7224 */ /* 0x000fc400078e0a0e */
[----:B------:R-:W-:Y:S01]  /*5f30*/  @!P4 IMAD.MOV R0, RZ, RZ, -R0 ;  /* 0x000000ffff00c224 */ /* 0x000fe200078e0a00 */
[C---:B------:R-:W-:Y:S01]  /*5f40*/  ISETP.GT.U32.AND P4, PT, R2.reuse, R3, PT ;  /* 0x000000030200720c */ /* 0x040fe20003f84070 */
[C---:B------:R-:W-:Y:S01]  /*5f50*/  IMAD R11, R2.reuse, R10, R11 ;  /* 0x0000000a020b7224 */ /* 0x040fe200078e020b */
[----:B------:R-:W-:Y:S01]  /*5f60*/  IABS R8, R4 ;  /* 0x0000000400087213 */ /* 0x000fe20000000000 */
[C---:B------:R-:W-:Y:S01]  /*5f70*/  IMAD R15, R2.reuse, R14, R16 ;  /* 0x0000000e020f7224 */ /* 0x040fe200078e0210 */
[----:B------:R-:W-:Y:S01]  /*5f80*/  IABS R14, R17 ;  /* 0x00000011000e7213 */ /* 0x000fe20000000000 */
[--C-:B------:R-:W-:Y:S01]  /*5f90*/  @!P5 IMAD.IADD R13, R13, 0x1, -R2.reuse ;  /* 0x000000010d0dd824 */ /* 0x100fe200078e0a02 */
[C---:B------:R-:W-:Y:S01]  /*5fa0*/  ISETP.GT.U32.AND P5, PT, R2.reuse, R11, PT ;  /* 0x0000000b0200720c */ /* 0x040fe20003fa4070 */
[----:B------:R-:W-:Y:S01]  /*5fb0*/  @!P1 IMAD.IADD R19, R19, 0x1, -R2 ;  /* 0x0000000113139824 */ /* 0x000fe200078e0a02 */
[----:B------:R-:W-:Y:S01]  /*5fc0*/  ISETP.GT.U32.AND P1, PT, R2, R15, PT ;  /* 0x0000000f0200720c */ /* 0x000fe20003f24070 */
[----:B------:R-:W-:Y:S01]  /*5fd0*/  IMAD.HI.U32 R20, R9, R8, RZ ;  /* 0x0000000809147227 */ /* 0x000fe200078e00ff */
[----:B------:R0:W-:Y:S01]  /*5fe0*/  STL [R1+0x5c], R0 ;  /* 0x00005c0001007387 */ /* 0x0001e20000100800 */
[----:B------:R-:W-:-:S02]  /*5ff0*/  LOP3.LUT R16, R12, 0x64, RZ, 0xfc, !PT ;  /* 0x000000640c107812 */ /* 0x000fc400078efcff */
[----:B------:R-:W-:Y:S02]  /*6000*/  IMAD.MOV.U32 R21, RZ, RZ, R19 ;  /* 0x000000ffff157224 */ /* 0x000fe400078e0013 */
[----:B------:R-:W-:Y:S01]  /*6010*/  @!P4 IMAD.IADD R3, R3, 0x1, -R2 ;  /* 0x000000010303c824 */ /* 0x000fe200078e0a02 */
[----:B------:R-:W-:Y:S01]  /*6020*/  ISETP.GE.AND P4, PT, R18, RZ, PT ;  /* 0x000000ff1200720c */ /* 0x000fe20003f86270 */
[----:B------:R-:W-:Y:S01]  /*6030*/  IMAD.MOV R20, RZ, RZ, -R20 ;  /* 0x000000ffff147224 */ /* 0x000fe200078e0a14 */
[----:B------:R-:W-:Y:S01]  /*6040*/  IABS R10, R16 ;  /* 0x00000010000a7213 */ /* 0x000fe20000000000 */
[----:B------:R-:W-:-:S04]  /*6050*/  IMAD.HI.U32 R18, R9, R14, RZ ;  /* 0x0000000e09127227 */ /* 0x000fc800078e00ff */
[----:B0-----:R-:W-:Y:S02]  /*6060*/  IMAD.MOV.U32 R0, RZ, RZ, R13 ;  /* 0x000000ffff007224 */ /* 0x001fe400078e000d */
[----:B------:R-:W-:Y:S02]  /*6070*/  @!P3 IMAD.MOV R21, RZ, RZ, -R21 ;  /* 0x000000ffff15b224 */ /* 0x000fe400078e0a15 */
[----:B------:R-:W-:Y:S02]  /*6080*/  @!P5 IMAD.IADD R11, R11, 0x1, -R2 ;  /* 0x000000010b0bd824 */ /* 0x000fe400078e0a02 */
[----:B------:R-:W-:Y:S01]  /*6090*/  @!P0 IMAD.MOV R0, RZ, RZ, -R0 ;  /* 0x000000ffff008224 */ /* 0x000fe200078e0a00 */
[----:B------:R-:W-:Y:S01]  /*60a0*/  STL [R1+0x58], R21 ;  /* 0x0000581501007387 */ /* 0x000fe20000100800 */
[C---:B------:R-:W-:Y:S01]  /*60b0*/  IMAD R8, R2.reuse, R20, R8 ;  /* 0x0000001402087224 */ /* 0x040fe200078e0208 */
[----:B------:R-:W-:Y:S01]  /*60c0*/  ISETP.GT.U32.AND P0, PT, R2, R11, PT ;  /* 0x0000000b0200720c */ /* 0x000fe20003f04070 */
[----:B------:R-:W-:Y:S01]  /*60d0*/  IMAD.MOV R18, RZ, RZ, -R18 ;  /* 0x000000ffff127224 */ /* 0x000fe200078e0a12 */
[----:B------:R0:W-:Y:S01]  /*60e0*/  STL [R1+0x54], R0 ;  /* 0x0000540001007387 */ /* 0x0001e20000100800 */
[----:B------:R-:W-:Y:S01]  /*60f0*/  @!P1 IMAD.IADD R15, R15, 0x1, -R2 ;  /* 0x000000010f0f9824 */ /* 0x000fe200078e0a02 */
[----:B------:R-:W-:Y:S01]  /*6100*/  ISETP.GE.AND P1, PT, R4, RZ, PT ;  /* 0x000000ff0400720c */ /* 0x000fe20003f26270 */
[----:B------:R-:W-:Y:S01]  /*6110*/  IMAD.HI.U32 R4, R9, R10, RZ ;  /* 0x0000000a09047227 */ /* 0x000fe200078e00ff */
[----:B------:R-:W-:-:S02]  /*6120*/  ISETP.GT.U32.AND P5, PT, R2, R8, PT ;  /* 0x000000080200720c */ /* 0x000fc40003fa4070 */
[C---:B------:R-:W-:Y:S01]  /*6130*/  ISETP.GT.U32.AND P3, PT, R2.reuse, R15, PT ;  /* 0x0000000f0200720c */ /* 0x040fe20003f64070 */
[----:B------:R-:W-:Y:S02]  /*6140*/  IMAD R14, R2, R18, R14 ;  /* 0x00000012020e7224 */ /* 0x000fe400078e020e */
[----:B------:R-:W-:Y:S02]  /*6150*/  IMAD.MOV R4, RZ, RZ, -R4 ;  /* 0x000000ffff047224 */ /* 0x000fe400078e0a04 */
[----:B0-----:R-:W-:Y:S01]  /*6160*/  IMAD.MOV.U32 R0, RZ, RZ, R3 ;  /* 0x000000ffff007224 */ /* 0x001fe200078e0003 */
[----:B------:R-:W-:Y:S01]  /*6170*/  LOP3.LUT R3, R12, 0x60, RZ, 0xfc, !PT ;  /* 0x000000600c037812 */ /* 0x000fe200078efcff */
[----:B------:R-:W-:Y:S01]  /*6180*/  IMAD R10, R2, R4, R10 ;  /* 0x00000004020a7224 */ /* 0x000fe200078e020a */
[----:B------:R-:W-:Y:S01]  /*6190*/  LOP3.LUT R4, R12, 0x5c, RZ, 0xfc, !PT ;  /* 0x0000005c0c047812 */ /* 0x000fe200078efcff */
[----:B------:R-:W-:Y:S01]  /*61a0*/  @!P2 IMAD.MOV R0, RZ, RZ, -R0 ;  /* 0x000000ffff00a224 */ /* 0x000fe200078e0a00 */
[C---:B------:R-:W-:Y:S01]  /*61b0*/  ISETP.GT.U32.AND P2, PT, R2.reuse, R14, PT ;  /* 0x0000000e0200720c */ /* 0x040fe20003f44070 */
[--C-:B------:R-:W-:Y:S01]  /*61c0*/  @!P0 IMAD.IADD R11, R11, 0x1, -R2.reuse ;  /* 0x000000010b0b8824 */ /* 0x100fe200078e0a02 */
[----:B------:R-:W-:Y:S01]  /*61d0*/  ISETP.GT.U32.AND P0, PT, R2, R10, PT ;  /* 0x0000000a0200720c */ /* 0x000fe20003f04070 */
[--C-:B------:R-:W-:Y:S01]  /*61e0*/  @!P5 IMAD.IADD R8, R8, 0x1, -R2.reuse ;  /* 0x000000010808d824 */ /* 0x100fe200078e0a02 */
[----:B------:R-:W-:Y:S01]  /*61f0*/  IABS R13, R3 ;  /* 0x00000003000d7213 */ /* 0x000fe20000000000 */
[----:B------:R-:W-:Y:S01]  /*6200*/  @!P3 IMAD.IADD R15, R15, 0x1, -R2 ;  /* 0x000000010f0fb824 */ /* 0x000fe200078e0a02 */
[----:B------:R0:W-:Y:S01]  /*6210*/  STL [R1+0x4c], R0 ;  /* 0x00004c0001007387 */ /* 0x0001e20000100800 */
[----:B------:R-:W-:-:S02]  /*6220*/  IABS R18, R4 ;  /* 0x0000000400127213 */ /* 0x000fc40000000000 */
[----:B------:R-:W-:Y:S02]  /*6230*/  ISETP.GE.AND P5, PT, R16, RZ, PT ;  /* 0x000000ff1000720c */ /* 0x000fe40003fa6270 */
[----:B------:R-:W-:Y:S02]  /*6240*/  LOP3.LUT R16, R12, 0x58, RZ, 0xfc, !PT ;  /* 0x000000580c107812 */ /* 0x000fe400078efcff */
[--C-:B------:R-:W-:Y:S01]  /*6250*/  @!P2 IMAD.IADD R14, R14, 0x1, -R2.reuse ;  /* 0x000000010e0ea824 */ /* 0x100fe200078e0a02 */
[----:B------:R-:W-:Y:S01]  /*6260*/  ISETP.GT.U32.AND P2, PT, R2, R8, PT ;  /* 0x000000080200720c */ /* 0x000fe20003f44070 */
[----:B------:R-:W-:Y:S01]  /*6270*/  @!P0 IMAD.IADD R10, R10, 0x1, -R2 ;  /* 0x000000010a0a8824 */ /* 0x000fe200078e0a02 */
[----:B------:R-:W-:Y:S01]  /*6280*/  ISETP.GE.AND P0, PT, R3, RZ, PT ;  /* 0x000000ff0300720c */ /* 0x000fe20003f06270 */
[----:B0-----:R-:W-:Y:S01]  /*6290*/  IMAD.MOV.U32 R0, RZ, RZ, R15 ;  /* 0x000000ffff007224 */ /* 0x001fe200078e000f */
[----:B------:R-:W-:Y:S01]  /*62a0*/  IABS R19, R16 ;  /* 0x0000001000137213 */ /* 0x000fe20000000000 */
[----:B------:R-:W-:Y:S01]  /*62b0*/  IMAD.HI.U32 R15, R9, R13, RZ ;  /* 0x0000000d090f7227 */ /* 0x000fe200078e00ff */
[----:B------:R-:W-:-:S03]  /*62c0*/  ISETP.GE.AND P3, PT, R17, RZ, PT ;  /* 0x000000ff1100720c */ /* 0x000fc60003f66270 */
[----:B------:R-:W-:Y:S02]  /*62d0*/  IMAD.MOV R15, RZ, RZ, -R15 ;  /* 0x000000ffff0f7224 */ /* 0x000fe400078e0a0f */
[----:B------:R-:W-:Y:S01]  /*62e0*/  @!P6 IMAD.MOV R0, RZ, RZ, -R0 ;  /* 0x000000ffff00e224 */ /* 0x000fe200078e0a00 */
[C---:B------:R-:W-:Y:S01]  /*62f0*/  ISETP.GT.U32.AND P6, PT, R2.reuse, R14, PT ;  /* 0x0000000e0200720c */ /* 0x040fe20003fc4070 */
[----:B------:R-:W-:Y:S01]  /*6300*/  IMAD R3, R2, R15, R13 ;  /* 0x0000000f02037224 */ /* 0x000fe200078e020d */
[----:B------:R-:W-:Y:S01]  /*6310*/  LOP3.LUT R13, R12, 0x50, RZ, 0xfc, !PT ;  /* 0x000000500c0d7812 */ /* 0x000fe200078efcff */
[----:B------:R-:W-:Y:S01]  /*6320*/  @!P2 IMAD.IADD R8, R8, 0x1, -R2 ;  /* 0x000000010808a824 */ /* 0x000fe200078e0a02 */
[----:B------:R0:W-:Y:S01]  /*6330*/  STL [R1+0x44], R0 ;  /* 0x0000440001007387 */ /* 0x0001e20000100800 */
[----:B------:R-:W-:Y:S01]  /*6340*/  IMAD.HI.U32 R15, R9, R19, RZ ;  /* 0x00000013090f7227 */ /* 0x000fe200078e00ff */
[----:B------:R-:W-:Y:S02]  /*6350*/  ISETP.GT.U32.AND P2, PT, R2, R3, PT ;  /* 0x000000030200720c */ /* 0x000fe40003f44070 */
[----:B------:R-:W-:Y:S01]  /*6360*/  IABS R21, R13 ;  /* 0x0000000d00157213 */ /* 0x000fe20000000000 */
[----:B------:R-:W-:-:S04]  /*6370*/  IMAD.MOV R15, RZ, RZ, -R15 ;  /* 0x000000ffff0f7224 */ /* 0x000fc800078e0a0f */
[----:B------:R-:W-:Y:S01]  /*6380*/  @!P6 IMAD.IADD R14, R14, 0x1, -R2 ;  /* 0x000000010e0ee824 */ /* 0x000fe200078e0a02 */
[----:B------:R-:W-:Y:S01]  /*6390*/  ISETP.GE.AND P6, PT, R4, RZ, PT ;  /* 0x000000ff0400720c */ /* 0x000fe20003fc6270 */
[----:B0-----:R-:W-:Y:S01]  /*63a0*/  IMAD.MOV.U32 R0, RZ, RZ, R11 ;  /* 0x000000ffff007224 */ /* 0x001fe200078e000b */
[----:B------:R-:W-:Y:S01]  /*63b0*/  LOP3.LUT R4, R12, 0x54, RZ, 0xfc, !PT ;  /* 0x000000540c047812 */ /* 0x000fe200078efcff */
[----:B------:R-:W-:-:S03]  /*63c0*/  IMAD.HI.U32 R11, R9, R18, RZ ;  /* 0x00000012090b7227 */ /* 0x000fc600078e00ff */
[----:B------:R-:W-:Y:S01]  /*63d0*/  IABS R20, R4 ;  /* 0x0000000400147213 */ /* 0x000fe20000000000 */
[----:B------:R-:W-:Y:S01]  /*63e0*/  @!P4 IMAD.MOV R0, RZ, RZ, -R0 ;  /* 0x000000ffff00c224 */ /* 0x000fe200078e0a00 */
[----:B------:R-:W-:Y:S01]  /*63f0*/  ISETP.GT.U32.AND P4, PT, R2, R10, PT ;  /* 0x0000000a0200720c */ /* 0x000fe20003f84070 */
[----:B------:R-:W-:Y:S01]  /*6400*/  @!P2 IMAD.IADD R3, R3, 0x1, -R2 ;  /* 0x000000010303a824 */ /* 0x000fe200078e0a02 */
[----:B------:R-:W-:Y:S01]  /*6410*/  ISETP.GE.AND P2, PT, R16, RZ, PT ;  /* 0x000000ff1000720c */ /* 0x000fe20003f46270 */
[----:B------:R-:W-:Y:S01]  /*6420*/  IMAD.MOV R11, RZ, RZ, -R11 ;  /* 0x000000ffff0b7224 */ /* 0x000fe200078e0a0b */
[----:B------:R0:W-:Y:S01]  /*6430*/  STL [R1+0x3c], R0 ;  /* 0x00003c0001007387 */ /* 0x0001e20000100800 */
[----:B------:R-:W-:Y:S01]  /*6440*/  IMAD R19, R2, R15, R19 ;  /* 0x0000000f02137224 */ /* 0x000fe200078e0213 */
[----:B------:R-:W-:Y:S01]  /*6450*/  LOP3.LUT R16, R12, 0x28, RZ, 0xfc, !PT ;  /* 0x000000280c107812 */ /* 0x000fe200078efcff */
[----:B------:R-:W-:Y:S01]  /*6460*/  IMAD R18, R2, R11, R18 ;  /* 0x0000000b02127224 */ /* 0x000fe200078e0212 */
[----:B------:R-:W-:Y:S01]  /*6470*/  LOP3.LUT R11, R12, 0x4c, RZ, 0xfc, !PT ;  /* 0x0000004c0c0b7812 */ /* 0x000fe200078efcff */
[----:B------:R-:W-:Y:S01]  /*6480*/  @!P3 IMAD.MOV R14, RZ, RZ, -R14 ;  /* 0x000000ffff0eb224 */ /* 0x000fe200078e0a0e */
[----:B------:R-:W-:-:S02]  /*6490*/  ISETP.GT.U32.AND P3, PT, R2, R19, PT ;  /* 0x000000130200720c */ /* 0x000fc40003f64070 */
[----:B------:R-:W-:Y:S01]  /*64a0*/  IABS R22, R11 ;  /* 0x0000000b00167213 */ /* 0x000fe20000000000 */
[----:B------:R-:W-:Y:S01]  /*64b0*/  @!P4 IMAD.IADD R10, R10, 0x1, -R2 ;  /* 0x000000010a0ac824 */ /* 0x000fe200078e0a02 */
[----:B------:R-:W-:Y:S01]  /*64c0*/  ISETP.GT.U32.AND P4, PT, R2, R18, PT ;  /* 0x000000120200720c */ /* 0x000fe20003f84070 */
[----:B0-----:R-:W-:Y:S02]  /*64d0*/  IMAD.MOV.U32 R0, RZ, RZ, R8 ;  /* 0x000000ffff007224 */ /* 0x001fe400078e0008 */
[----:B------:R-:W-:-:S04]  /*64e0*/  IMAD.HI.U32 R8, R9, R20, RZ ;  /* 0x0000001409087227 */ /* 0x000fc800078e00ff */
[----:B------:R-:W-:Y:S01]  /*64f0*/  @!P1 IMAD.MOV R0, RZ, RZ, -R0 ;  /* 0x000000ffff009224 */ /* 0x000fe200078e0a00 */
[C---:B------:R-:W-:Y:S01]  /*6500*/  ISETP.GT.U32.AND P1, PT, R2.reuse, R3, PT ;  /* 0x000000030200720c */ /* 0x040fe20003f24070 */
[----:B------:R-:W-:Y:S02]  /*6510*/  IMAD.MOV R8, RZ, RZ, -R8 ;  /* 0x000000ffff087224 */ /* 0x000fe400078e0a08 */
[----:B------:R-:W-:Y:S01]  /*6520*/  @!P3 IMAD.IADD R19, R19, 0x1, -R2 ;  /* 0x000000011313b824 */ /* 0x000fe200078e0a02 */
[----:B------:R0:W-:Y:S01]  /*6530*/  STL [R1+0x34], R0 ;  /* 0x0000340001007387 */ /* 0x0001e20000100800 */
[----:B------:R-:W-:Y:S01]  /*6540*/  IMAD R20, R2, R8, R20 ;  /* 0x0000000802147224 */ /* 0x000fe200078e0214 */
[----:B------:R-:W-:Y:S01]  /*6550*/  LOP3.LUT R8, R12, 0x48, RZ, 0xfc, !PT ;  /* 0x000000480c087812 */ /* 0x000fe200078efcff */
[----:B------:R-:W-:Y:S01]  /*6560*/  @!P4 IMAD.IADD R18, R18, 0x1, -R2 ;  /* 0x000000011212c824 */ /* 0x000fe200078e0a02 */
[----:B------:R-:W-:Y:S01]  /*6570*/  STL [R1+0x30], R14 ;  /* 0x0000300e01007387 */ /* 0x000fe20000100800 */
[----:B------:R-:W-:-:S02]  /*6580*/  ISETP.GE.AND P3, PT, R11, RZ, PT ;  /* 0x000000ff0b00720c */ /* 0x000fc40003f66270 */
[----:B------:R-:W-:Y:S02]  /*6590*/  IABS R23, R8 ;  /* 0x0000000800177213 */ /* 0x000fe40000000000 */
[----:B------:R-:W-:Y:S01]  /*65a0*/  @!P1 IMAD.IADD R3, R3, 0x1, -R2 ;  /* 0x0000000103039824 */ /* 0x000fe200078e0a02 */
[C---:B------:R-:W-:Y:S01]  /*65b0*/  ISETP.GT.U32.AND P1, PT, R2.reuse, R20, PT ;  /* 0x000000140200720c */ /* 0x040fe20003f24070 */
[----:B0-----:R-:W-:Y:S01]  /*65c0*/  IMAD.MOV.U32 R0, RZ, RZ, R10 ;  /* 0x000000ffff007224 */ /* 0x001fe200078e000a */
[----:B------:R-:W-:Y:S01]  /*65d0*/  ISETP.GT.U32.AND P4, PT, R2, R18, PT ;  /* 0x000000120200720c */ /* 0x000fe20003f84070 */
[----:B------:R-:W-:Y:S01]  /*65e0*/  IMAD.HI.U32 R10, R9, R21, RZ ;  /* 0x00000015090a7227 */ /* 0x000fe200078e00ff */
[----:B------:R-:W-:-:S03]  /*65f0*/  LOP3.LUT R11, R12, 0x38, RZ, 0xfc, !PT ;  /* 0x000000380c0b7812 */ /* 0x000fc600078efcff */
[----:B------:R-:W-:Y:S01]  /*6600*/  @!P5 IMAD.MOV R0, RZ, RZ, -R0 ;  /* 0x000000ffff00d224 */ /* 0x000fe200078e0a00 */
[----:B------:R-:W-:Y:S01]  /*6610*/  ISETP.GE.AND P5, PT, R4, RZ, PT ;  /* 0x000000ff0400720c */ /* 0x000fe20003fa6270 */
[----:B------:R-:W-:Y:S01]  /*6620*/  IMAD.HI.U32 R4, R9, R22, RZ ;  /* 0x0000001609047227 */ /* 0x000fe200078e00ff */
[----:B------:R-:W-:Y:S02]  /*6630*/  IABS R28, R11 ;  /* 0x0000000b001c7213 */ /* 0x000fe40000000000 */
[----:B------:R0:W-:Y:S01]  /*6640*/  STL [R1+0x28], R0 ;  /* 0x0000280001007387 */ /* 0x0001e20000100800 */
[----:B------:R-:W-:Y:S01]  /*6650*/  @!P1 IMAD.IADD R20, R20, 0x1, -R2 ;  /* 0x0000000114149824 */ /* 0x000fe200078e0a02 */
[----:B------:R-:W-:Y:S01]  /*6660*/  ISETP.GT.U32.AND P1, PT, R2, R19, PT ;  /* 0x000000130200720c */ /* 0x000fe20003f24070 */
[----:B------:R-:W-:Y:S02]  /*6670*/  IMAD.MOV R4, RZ, RZ, -R4 ;  /* 0x000000ffff047224 */ /* 0x000fe400078e0a04 */
[----:B------:R-:W-:-:S02]  /*6680*/  IMAD.MOV R10, RZ, RZ, -R10 ;  /* 0x000000ffff0a7224 */ /* 0x000fc400078e0a0a */
[----:B------:R-:W-:Y:S02]  /*6690*/  IMAD R22, R2, R4, R22 ;  /* 0x0000000402167224 */ /* 0x000fe400078e0216 */
[----:B------:R-:W-:-:S04]  /*66a0*/  IMAD.HI.U32 R4, R9, R23, RZ ;  /* 0x0000001709047227 */ /* 0x000fc800078e00ff */
[----:B0-----:R-:W-:Y:S01]  /*66b0*/  IMAD.MOV.U32 R0, RZ, RZ, R3 ;  /* 0x000000ffff007224 */ /* 0x001fe200078e0003 */
[----:B------:R-:W-:Y:S01]  /*66c0*/  LOP3.LUT R3, R12, 0x44, RZ, 0xfc, !PT ;  /* 0x000000440c037812 */ /* 0x000fe200078efcff */
[----:B------:R-:W-:Y:S02]  /*66d0*/  IMAD.MOV R4, RZ, RZ, -R4 ;  /* 0x000000ffff047224 */ /* 0x000fe400078e0a04 */
[----:B------:R-:W-:Y:S01]  /*66e0*/  @!P0 IMAD.MOV R0, RZ, RZ, -R0 ;  /* 0x000000ffff008224 */ /* 0x000fe200078e0a00 */
[C---:B------:R-:W-:Y:S01]  /*66f0*/  ISETP.GT.U32.AND P0, PT, R2.reuse, R20, PT ;  /* 0x000000140200720c */ /* 0x040fe20003f04070 */
[----:B------:R-:W-:Y:S01]  /*6700*/  IMAD R23, R2, R4, R23 ;  /* 0x0000000402177224 */ /* 0x000fe200078e0217 */
[----:B------:R-:W-:Y:S01]  /*6710*/  IABS R25, R3 ;  /* 0x0000000300197213 */ /* 0x000fe20000000000 */
[--C-:B------:R-:W-:Y:S01]  /*6720*/  @!P4 IMAD.IADD R18, R18, 0x1, -R2.reuse ;  /* 0x000000011212c824 */ /* 0x100fe200078e0a02 */
[----:B------:R-:W-:Y:S01]  /*6730*/  ISETP.GE.AND P4, PT, R13, RZ, PT ;  /* 0x000000ff0d00720c */ /* 0x000fe20003f86270 */
[----:B------:R-:W-:Y:S01]  /*6740*/  IMAD R21, R2, R10, R21 ;  /* 0x0000000a02157224 */ /* 0x000fe200078e0215 */
[----:B------:R-:W-:Y:S01]  /*6750*/  LOP3.LUT R10, R12, 0x3c, RZ, 0xfc, !PT ;  /* 0x0000003c0c0a7812 */ /* 0x000fe200078efcff */
[--C-:B------:R-:W-:Y:S01]  /*6760*/  @!P1 IMAD.IADD R19, R19, 0x1, -R2.reuse ;  /* 0x0000000113139824 */ /* 0x100fe200078e0a02 */
[----:B------:R-:W-:Y:S01]  /*6770*/  ISETP.GT.U32.AND P1, PT, R2, R22, PT ;  /* 0x000000160200720c */ /* 0x000fe20003f24070 */
[----:B------:R-:W-:Y:S01]  /*6780*/  IMAD.HI.U32 R4, R9, R25, RZ ;  /* 0x0000001909047227 */ /* 0x000fe200078e00ff */
[----:B------:R-:W-:Y:S01]  /*6790*/  IABS R27, R10 ;  /* 0x0000000a001b7213 */ /* 0x000fe20000000000 */
[----:B------:R0:W-:Y:S01]  /*67a0*/  STL [R1+0xd68], R0 ;  /* 0x000d680001007387 */ /* 0x0001e20000100800 */
[----:B------:R-:W-:Y:S01]  /*67b0*/  LOP3.LUT R13, R12, 0x40, RZ, 0xfc, !PT ;  /* 0x000000400c0d7812 */ /* 0x000fe200078efcff */
[----:B------:R-:W-:Y:S01]  /*67c0*/  @!P0 IMAD.IADD R20, R20, 0x1, -R2 ;  /* 0x0000000114148824 */ /* 0x000fe200078e0a02 */
[C---:B------:R-:W-:Y:S01]  /*67d0*/  ISETP.GT.U32.AND P0, PT, R2.reuse, R23, PT ;  /* 0x000000170200720c */ /* 0x040fe20003f04070 */
[----:B------:R-:W-:Y:S01]  /*67e0*/  @!P6 IMAD.MOV R18, RZ, RZ, -R18 ;  /* 0x000000ffff12e224 */ /* 0x000fe200078e0a12 */
[C---:B------:R-:W-:Y:S01]  /*67f0*/  ISETP.GT.U32.AND P6, PT, R2.reuse, R21, PT ;  /* 0x000000150200720c */ /* 0x040fe20003fc4070 */
[----:B------:R-:W-:Y:S01]  /*6800*/  IMAD.MOV R4, RZ, RZ, -R4 ;  /* 0x000000ffff047224 */ /* 0x000fe200078e0a04 */
[----:B------:R-:W-:Y:S01]  /*6810*/  IABS R26, R13 ;  /* 0x0000000d001a7213 */ /* 0x000fe20000000000 */
[----:B------:R-:W-:Y:S01]  /*6820*/  @!P2 IMAD.MOV R19, RZ, RZ, -R19 ;  /* 0x000000ffff13a224 */ /* 0x000fe200078e0a13 */
[----:B------:R-:W-:Y:S01]  /*6830*/  STL [R1+0xd6c], R18 ;  /* 0x000d6c1201007387 */ /* 0x000fe20000100800 */
[----:B------:R-:W-:-:S02]  /*6840*/  IMAD R25, R2, R4, R25 ;  /* 0x0000000402197224 */ /* 0x000fc400078e0219 */
[----:B------:R-:W-:Y:S01]  /*6850*/  IMAD.HI.U32 R4, R9, R27, RZ ;  /* 0x0000001b09047227 */ /* 0x000fe200078e00ff */
[----:B0-----:R-:W0:Y:S03]  /*6860*/  S2R R0, SR_TID.X ;  /* 0x0000000000007919 */ /* 0x001e260000002100 */
[--C-:B------:R-:W-:Y:S01]  /*6870*/  @!P0 IMAD.IADD R23, R23, 0x1, -R2.reuse ;  /* 0x0000000117178824 */ /* 0x100fe200078e0a02 */
[----:B------:R-:W-:Y:S01]  /*6880*/  STL [R1+0xd70], R19 ;  /* 0x000d701301007387 */ /* 0x000fe20000100800 */
[----:B------:R-:W-:Y:S02]  /*6890*/  @!P1 IMAD.IADD R22, R22, 0x1, -R2 ;  /* 0x0000000116169824 */ /* 0x000fe400078e0a02 */
[----:B------:R-:W-:Y:S01]  /*68a0*/  IMAD.MOV R4, RZ, RZ, -R4 ;  /* 0x000000ffff047224 */ /* 0x000fe200078e0a04 */
[----:B------:R-:W-:Y:S01]  /*68b0*/  ISETP.GT.U32.AND P0, PT, R2, R23, PT ;  /* 0x000000170200720c */ /* 0x000fe20003f04070 */
[----:B------:R-:W-:Y:S01]  /*68c0*/  @!P6 IMAD.IADD R21, R21, 0x1, -R2 ;  /* 0x000000011515e824 */ /* 0x000fe200078e0a02 */
[----:B------:R-:W-:Y:S01]  /*68d0*/  ISETP.GE.AND P6, PT, R8, RZ, PT ;  /* 0x000000ff0800720c */ /* 0x000fe20003fc6270 */
[C---:B------:R-:W-:Y:S01]  /*68e0*/  IMAD R27, R2.reuse, R4, R27 ;  /* 0x00000004021b7224 */ /* 0x040fe200078e021b */
[C---:B------:R-:W-:Y:S01]  /*68f0*/  ISETP.GT.U32.AND P2, PT, R2.reuse, R22, PT ;  /* 0x000000160200720c */ /* 0x040fe20003f44070 */
[----:B------:R-:W-:Y:S01]  /*6900*/  IMAD.HI.U32 R8, R9, R26, RZ ;  /* 0x0000001a09087227 */ /* 0x000fe200078e00ff */
[----:B------:R-:W-:-:S02]  /*6910*/  ISETP.GT.U32.AND P1, PT, R2, R21, PT ;  /* 0x000000150200720c */ /* 0x000fc40003f24070 */
[----:B------:R-:W-:Y:S01]  /*6920*/  LOP3.LUT R4, R12, 0x30, RZ, 0xfc, !PT ;  /* 0x000000300c047812 */ /* 0x000fe200078efcff */
[----:B------:R-:W-:Y:S02]  /*6930*/  IMAD.MOV R8, RZ, RZ, -R8 ;  /* 0x000000ffff087224 */ /* 0x000fe400078e0a08 */
[----:B------:R-:W-:Y:S01]  /*6940*/  @!P5 IMAD.MOV R20, RZ, RZ, -R20 ;  /* 0x000000ffff14d224 */ /* 0x000fe200078e0a14 */
[C---:B------:R-:W-:Y:S01]  /*6950*/  ISETP.GT.U32.AND P5, PT, R2.reuse, R25, PT ;  /* 0x000000190200720c */ /* 0x040fe20003fa4070 */
[----:B------:R-:W-:Y:S01]  /*6960*/  @!P0 IMAD.IADD R23, R23, 0x1, -R2 ;  /* 0x0000000117178824 */ /* 0x000fe200078e0a02 */
[C---:B------:R-:W-:Y:S01]  /*6970*/  ISETP.GT.U32.AND P0, PT, R2.reuse, R27, PT ;  /* 0x0000001b0200720c */ /* 0x040fe20003f04070 */
[----:B------:R-:W-:Y:S01]  /*6980*/  IMAD R26, R2, R8, R26 ;  /* 0x00000008021a7224 */ /* 0x000fe200078e021a */
[----:B------:R-:W-:Y:S01]  /*6990*/  LOP3.LUT R8, R12, 0x34, RZ, 0xfc, !PT ;  /* 0x000000340c087812 */ /* 0x000fe200078efcff */
[--C-:B------:R-:W-:Y:S01]  /*69a0*/  @!P2 IMAD.IADD R22, R22, 0x1, -R2.reuse ;  /* 0x000000011616a824 */ /* 0x100fe200078e0a02 */
[----:B------:R1:W-:Y:S01]  /*69b0*/  STL [R1+0xd74], R20 ;  /* 0x000d741401007387 */ /* 0x0003e20000100800 */
[----:B------:R-:W-:Y:S01]  /*69c0*/  @!P1 IMAD.IADD R21, R21, 0x1, -R2 ;  /* 0x0000000115159824 */ /* 0x000fe200078e0a02 */
[----:B------:R-:W-:Y:S01]  /*69d0*/  ISETP.GT.U32.AND P2, PT, R2, R26, PT ;  /* 0x0000001a0200720c */ /* 0x000fe20003f44070 */
[----:B------:R-:W-:Y:S01]  /*69e0*/  IMAD.HI.U32 R14, R9, R28, RZ ;  /* 0x0000001c090e7227 */ /* 0x000fe200078e00ff */
[----:B------:R-:W-:-:S02]  /*69f0*/  IABS R15, R8 ;  /* 0x00000008000f7213 */ /* 0x000fc40000000000 */
[----:B------:R-:W-:Y:S01]  /*6a00*/  ISETP.GE.AND P1, PT, R3, RZ, PT ;  /* 0x000000ff0300720c */ /* 0x000fe20003f26270 */
[--C-:B------:R-:W-:Y:S01]  /*6a10*/  @!P5 IMAD.IADD R25, R25, 0x1, -R2.reuse ;  /* 0x000000011919d824 */ /* 0x100fe200078e0a02 */
[----:B------:R-:W-:Y:S01]  /*6a20*/  ISETP.GE.AND P5, PT, R13, RZ, PT ;  /* 0x000000ff0d00720c */ /* 0x000fe20003fa6270 */
[----:B------:R-:W-:Y:S01]  /*6a30*/  @!P0 IMAD.IADD R27, R27, 0x1, -R2 ;  /* 0x000000011b1b8824 */ /* 0x000fe200078e0a02 */
[----:B------:R-:W-:Y:S01]  /*6a40*/  IABS R3, R4 ;  /* 0x0000000400037213 */ /* 0x000fe20000000000 */
[----:B------:R-:W-:Y:S01]  /*6a50*/  @!P4 IMAD.MOV R21, RZ, RZ, -R21 ;  /* 0x000000ffff15c224 */ /* 0x000fe200078e0a15 */
[----:B-1----:R-:W-:Y:S01]  /*6a60*/  LOP3.LUT R20, R12, 0x14, RZ, 0xfc, !PT ;  /* 0x000000140c147812 */ /* 0x002fe200078efcff */
[----:B------:R-:W-:Y:S01]  /*6a70*/  IMAD.MOV R14, RZ, RZ, -R14 ;  /* 0x000000ffff0e7224 */ /* 0x000fe200078e0a0e */
[C---:B------:R-:W-:Y:S01]  /*6a80*/  ISETP.GT.U32.AND P4, PT, R2.reuse, R27, PT ;  /* 0x0000001b0200720c */ /* 0x040fe20003f84070 */
[----:B------:R-:W-:Y:S01]  /*6a90*/  IMAD.HI.U32 R13, R9, R15, RZ ;  /* 0x0000000f090d7227 */ /* 0x000fe200078e00ff */
[----:B------:R-:W-:Y:S01]  /*6aa0*/  IABS R17, R20 ;  /* 0x0000001400117213 */ /* 0x000fe20000000000 */
[----:B------:R-:W-:Y:S01]  /*6ab0*/  STL [R1+0xd78], R21 ;  /* 0x000d781501007387 */ /* 0x000fe20000100800 */
[----:B0-----:R-:W-:Y:S01]  /*6ac0*/  SHF.R.U32.HI R0, RZ, 0x8, R0 ;  /* 0x00000008ff007819 */ /* 0x001fe20000011600 */
[----:B------:R-:W-:-:S02]  /*6ad0*/  IMAD R28, R2, R14, R28 ;  /* 0x0000000e021c7224 */ /* 0x000fc400078e021c */
[----:B------:R-:W-:Y:S01]  /*6ae0*/  @!P2 IMAD.IADD R26, R26, 0x1, -R2 ;  /* 0x000000011a1aa824 */ /* 0x000fe200078e0a02 */
[----:B------:R-:W-:Y:S01]  /*6af0*/  ISETP.GT.U32.AND P2, PT, R2, R25, PT ;  /* 0x000000190200720c */ /* 0x000fe20003f44070 */
[----:B------:R-:W-:Y:S01]  /*6b00*/  IMAD.MOV R13, RZ, RZ, -R13 ;  /* 0x000000ffff0d7224 */ /* 0x000fe200078e0a0d */
[----:B------:R-:W-:Y:S01]  /*6b10*/  SGXT.U32 R0, R0, 0x1 ;  /* 0x000000010000781a */ /* 0x000fe20000000000 */
[----:B------:R-:W-:Y:S01]  /*6b20*/  @!P3 IMAD.MOV R22, RZ, RZ, -R22 ;  /* 0x000000ffff16b224 */ /* 0x000fe200078e0a16 */
[C---:B------:R-:W-:Y:S01]  /*6b30*/  ISETP.GT.U32.AND P3, PT, R2.reuse, R28, PT ;  /* 0x0000001c0200720c */ /* 0x040fe20003f64070 */
[C---:B------:R-:W-:Y:S01]  /*6b40*/  IMAD R15, R2.reuse, R13, R15 ;  /* 0x0000000d020f7224 */ /* 0x040fe200078e020f */
[C---:B------:R-:W-:Y:S01]  /*6b50*/  ISETP.GT.U32.AND P0, PT, R2.reuse, R26, PT ;  /* 0x0000001a0200720c */ /* 0x040fe20003f04070 */
[--C-:B------:R-:W-:Y:S01]  /*6b60*/  @!P4 IMAD.IADD R27, R27, 0x1, -R2.reuse ;  /* 0x000000011b1bc824 */ /* 0x100fe200078e0a02 */
[----:B------:R-:W-:Y:S01]  /*6b70*/  STL [R1+0xd7c], R22 ;  /* 0x000d7c1601007387 */ /* 0x000fe20000100800 */
[----:B------:R-:W-:Y:S01]  /*6b80*/  @!P6 IMAD.MOV R23, RZ, RZ, -R23 ;  /* 0x000000ffff17e224 */ /* 0x000fe200078e0a17 */
[----:B------:R-:W-:Y:S01]  /*6b90*/  ISETP.GT.U32.AND P4, PT, R2, R15, PT ;  /* 0x0000000f0200720c */ /* 0x000fe20003f84070 */
[----:B------:R-:W-:Y:S01]  /*6ba0*/  IMAD.MOV.U32 R18, RZ, RZ, R17 ;  /* 0x000000ffff127224 */ /* 0x000fe200078e0011 */
[----:B------:R-:W-:Y:S01]  /*6bb0*/  ISETP.GE.AND P6, PT, R10, RZ, PT ;  /* 0x000000ff0a00720c */ /* 0x000fe20003fc6270 */
[--C-:B------:R-:W-:Y:S01]  /*6bc0*/  @!P2 IMAD.IADD R25, R25, 0x1, -R2.reuse ;  /* 0x000000011919a824 */ /* 0x100fe200078e0a02 */
[----:B------:R-:W-:Y:S01]  /*6bd0*/  ISETP.GE.AND P2, PT, R11, RZ, PT ;  /* 0x000000ff0b00720c */ /* 0x000fe20003f46270 */
[----:B------:R-:W-:Y:S01]  /*6be0*/  IMAD.HI.U32 R10, R9, R3, RZ ;  /* 0x00000003090a7227 */ /* 0x000fe200078e00ff */
[----:B------:R-:W-:Y:S01]  /*6bf0*/  LOP3.LUT R11, R12, 0x2c, RZ, 0xfc, !PT ;  /* 0x0000002c0c0b7812 */ /* 0x000fe200078efcff */
[----:B------:R-:W-:Y:S01]  /*6c00*/  STL [R1+0xd80], R23 ;  /* 0x000d801701007387 */ /* 0x000fe20000100800 */
[----:B------:R-:W-:Y:S01]  /*6c10*/  LOP3.LUT R0, R0, 0x7e, RZ, 0xfc, !PT ;  /* 0x0000007e00007812 */ /* 0x000fe200078efcff */
[----:B------:R-:W-:Y:S01]  /*6c20*/  @!P3 IMAD.IADD R28, R28, 0x1, -R2 ;  /* 0x000000011c1cb824 */ /* 0x000fe200078e0a02 */
[----:B------:R-:W-:Y:S01]  /*6c30*/  ISETP.GE.AND P3, PT, R4, RZ, PT ;  /* 0x000000ff0400720c */ /* 0x000fe20003f66270 */
[----:B------:R-:W-:Y:S01]  /*6c40*/  IMAD.MOV R10, RZ, RZ, -R10 ;  /* 0x000000ffff0a7224 */ /* 0x000fe200078e0a0a */
[----:B------:R-:W-:Y:S01]  /*6c50*/  IABS R4, R11 ;  /* 0x0000000b00047213 */ /* 0x000fe20000000000 */
[--C-:B------:R-:W-:Y:S01]  /*6c60*/  @!P4 IMAD.IADD R15, R15, 0x1, -R2.reuse ;  /* 0x000000010f0fc824 */ /* 0x100fe200078e0a02 */
[----:B------:R-:W-:Y:S01]  /*6c70*/  ISETP.GT.U32.AND P4, PT, R2, R28, PT ;  /* 0x0000001c0200720c */ /* 0x000fe20003f84070 */
[----:B------:R-:W-:Y:S01]  /*6c80*/  @!P0 IMAD.IADD R26, R26, 0x1, -R2 ;  /* 0x000000011a1a8824 */ /* 0x000fe200078e0a02 */
[----:B------:R-:W-:Y:S01]  /*6c90*/  ISETP.GE.AND P0, PT, R8, RZ, PT ;  /* 0x000000ff0800720c */ /* 0x000fe20003f06270 */
[----:B------:R-:W-:Y:S01]  /*6ca0*/  IMAD.HI.U32 R13, R9, R4, RZ ;  /* 0x00000004090d7227 */ /* 0x000fe200078e00ff */
[----:B------:R-:W-:-:S03]  /*6cb0*/  LOP3.LUT R8, R12, 0x24, RZ, 0xfc, !PT ;  /* 0x000000240c087812 */ /* 0x000fc600078efcff */
[----:B------:R-:W-:Y:S01]  /*6cc0*/  IMAD.MOV R13, RZ, RZ, -R13 ;  /* 0x000000ffff0d7224 */ /* 0x000fe200078e0a0d */
[----:B------:R-:W-:Y:S01]  /*6cd0*/  IABS R14, R8 ;  /* 0x00000008000e7213 */ /* 0x000fe20000000000 */
[C---:B------:R-:W-:Y:S01]  /*6ce0*/  IMAD R3, R2.reuse, R10, R3 ;  /* 0x0000000a02037224 */ /* 0x040fe200078e0203 */
[----:B------:R-:W-:Y:S01]  /*6cf0*/  IABS R10, R16 ;  /* 0x00000010000a7213 */ /* 0x000fe20000000000 */
[C---:B------:R-:W-:Y:S02]  /*6d00*/  IMAD R4, R2.reuse, R13, R4 ;  /* 0x0000000d02047224 */ /* 0x040fe400078e0204 */
[----:B------:R-:W-:Y:S01]  /*6d10*/  @!P5 IMAD.MOV R26, RZ, RZ, -R26 ;  /* 0x000000ffff1ad224 */ /* 0x000fe200078e0a1a */
[----:B------:R-:W-:Y:S01]  /*6d20*/  ISETP.GT.U32.AND P5, PT, R2, R3, PT ;  /* 0x000000030200720c */ /* 0x000fe20003fa4070 */
[----:B------:R-:W-:Y:S01]  /*6d30*/  @!P4 IMAD.IADD R28, R28, 0x1, -R2 ;  /* 0x000000011c1cc824 */ /* 0x000fe200078e0a02 */
[----:B------:R-:W-:Y:S01]  /*6d40*/  ISETP.GT.U32.AND P4, PT, R2, R4, PT ;  /* 0x000000040200720c */ /* 0x000fe20003f84070 */
[----:B------:R-:W-:Y:S01]  /*6d50*/  @!P6 IMAD.MOV R27, RZ, RZ, -R27 ;  /* 0x000000ffff1be224 */ /* 0x000fe200078e0a1b */
[----:B------:R-:W-:Y:S01]  /*6d60*/  ISETP.GE.AND P6, PT, R11, RZ, PT ;  /* 0x000000ff0b00720c */ /* 0x000fe20003fc6270 */
[----:B------:R-:W-:-:S02]  /*6d70*/  @!P2 IMAD.MOV R28, RZ, RZ, -R28 ;  /* 0x000000ffff1ca224 */ /* 0x000fc400078e0a1c */
[----:B------:R-:W-:-:S04]  /*6d80*/  IMAD.HI.U32 R11, R9, R10, RZ ;  /* 0x0000000a090b7227 */ /* 0x000fc800078e00ff */
[----:B------:R-:W-:-:S04]  /*6d90*/  IMAD.HI.U32 R13, R9, R14, RZ ;  /* 0x0000000e090d7227 */ /* 0x000fc800078e00ff */
[--C-:B------:R-:W-:Y:S01]  /*6da0*/  @!P5 IMAD.IADD R3, R3, 0x1, -R2.reuse ;  /* 0x000000010303d824 */ /* 0x100fe200078e0a02 */
[----:B------:R-:W-:Y:S01]  /*6db0*/  ISETP.GE.AND P5, PT, R8, RZ, PT ;  /* 0x000000ff0800720c */ /* 0x000fe20003fa6270 */
[----:B------:R-:W-:Y:S02]  /*6dc0*/  @!P4 IMAD.IADD R4, R4, 0x1, -R2 ;  /* 0x000000010404c824 */ /* 0x000fe400078e0a02 */
[----:B------:R-:W-:Y:S01]  /*6dd0*/  IMAD.MOV R11, RZ, RZ, -R11 ;  /* 0x000000ffff0b7224 */ /* 0x000fe200078e0a0b */
[C---:B------:R-:W-:Y:S01]  /*6de0*/  ISETP.GT.U32.AND P2, PT, R2.reuse, R3, PT ;  /* 0x000000030200720c */ /* 0x040fe20003f44070 */
[----:B------:R-:W-:Y:S01]  /*6df0*/  @!P1 IMAD.MOV R25, RZ, RZ, -R25 ;  /* 0x000000ffff199224 */ /* 0x000fe200078e0a19 */
[C---:B------:R-:W-:Y:S01]  /*6e00*/  ISETP.GT.U32.AND P4, PT, R2.reuse, R4, PT ;  /* 0x000000040200720c */ /* 0x040fe20003f84070 */
[----:B------:R-:W-:Y:S01]  /*6e10*/  IMAD.MOV R13, RZ, RZ, -R13 ;  /* 0x000000ffff0d7224 */ /* 0x000fe200078e0a0d */
[C---:B------:R-:W-:Y:S01]  /*6e20*/  ISETP.GT.U32.AND P1, PT, R2.reuse, R15, PT ;  /* 0x0000000f0200720c */ /* 0x040fe20003f24070 */
[----:B------:R-:W-:Y:S01]  /*6e30*/  IMAD R8, R2, R11, R10 ;  /* 0x0000000b02087224 */ /* 0x000fe200078e020a */
[----:B------:R-:W-:Y:S01]  /*6e40*/  LOP3.LUT R10, R12, 0x20, RZ, 0xfc, !PT ;  /* 0x000000200c0a7812 */ /* 0x000fe200078efcff */
[----:B------:R-:W-:Y:S01]  /*6e50*/  IMAD R14, R2, R13, R14 ;  /* 0x0000000d020e7224 */ /* 0x000fe200078e020e */
[C---:B------:R-:W-:Y:S01]  /*6e60*/  LOP3.LUT R11, R12.reuse, 0x18, RZ, 0xfc, !PT ;  /* 0x000000180c0b7812 */ /* 0x040fe200078efcff */
[----:B------:R-:W-:Y:S01]  /*6e70*/  STL [R1+0xd84], R25 ;  /* 0x000d841901007387 */ /* 0x000fe20000100800 */
[----:B------:R-:W-:Y:S01]  /*6e80*/  LOP3.LUT R13, R12, 0x1c, RZ, 0xfc, !PT ;  /* 0x0000001c0c0d7812 */ /* 0x000fe200078efcff */
[----:B------:R-:W-:-:S02]  /*6e90*/  IMAD.HI.U32 R17, R9, R18, RZ ;  /* 0x0000001209117227 */ /* 0x000fc400078e00ff */
[----:B------:R-:W-:Y:S02]  /*6ea0*/  STL [R1+0xd88], R26 ;  /* 0x000d881a01007387 */ /* 0x000fe40000100800 */
[--C-:B------:R-:W-:Y:S01]  /*6eb0*/  @!P2 IMAD.IADD R3, R3, 0x1, -R2.reuse ;  /* 0x000000010303a824 */ /* 0x100fe200078e0a02 */
[----:B------:R-:W-:Y:S01]  /*6ec0*/  ISETP.GE.AND P2, PT, R13, RZ, PT ;  /* 0x000000ff0d00720c */ /* 0x000fe20003f46270 */
[--C-:B------:R-:W-:Y:S01]  /*6ed0*/  @!P4 IMAD.IADD R4, R4, 0x1, -R2.reuse ;  /* 0x000000010404c824 */ /* 0x100fe200078e0a02 */
[C---:B------:R-:W-:Y:S01]  /*6ee0*/  ISETP.GT.U32.AND P4, PT, R2.reuse, R8, PT ;  /* 0x000000080200720c */ /* 0x040fe20003f84070 */
[----:B------:R-:W-:Y:S01]  /*6ef0*/  @!P3 IMAD.MOV R3, RZ, RZ, -R3 ;  /* 0x000000ffff03b224 */ /* 0x000fe200078e0a03 */
[----:B------:R-:W-:Y:S01]  /*6f00*/  ISETP.GT.U32.AND P3, PT, R2, R14, PT ;  /* 0x0000000e0200720c */ /* 0x000fe20003f64070 */
[----:B------:R-:W-:Y:S01]  /*6f10*/  @!P1 IMAD.IADD R15, R15, 0x1, -R2 ;  /* 0x000000010f0f9824 */ /* 0x000fe200078e0a02 */
[----:B------:R-:W-:Y:S01]  /*6f20*/  ISETP.GE.AND P1, PT, R16, RZ, PT ;  /* 0x000000ff1000720c */ /* 0x000fe20003f26270 */
[----:B------:R-:W-:Y:S01]  /*6f30*/  @!P6 IMAD.MOV R4, RZ, RZ, -R4 ;  /* 0x000000ffff04e224 */ /* 0x000fe200078e0a04 */
[----:B------:R-:W-:Y:S01]  /*6f40*/  IABS R16, R11 ;  /* 0x0000000b00107213 */ /* 0x000fe20000000000 */
[----:B------:R-:W-:Y:S01]  /*6f50*/  @!P0 IMAD.MOV R15, RZ, RZ, -R15 ;  /* 0x000000ffff0f8224 */ /* 0x000fe200078e0a0f */
[----:B------:R-:W-:Y:S01]  /*6f60*/  ISETP.GE.AND P0, PT, R10, RZ, PT ;  /* 0x000000ff0a00720c */ /* 0x000fe20003f06270 */
[----:B------:R-:W-:Y:S01]  /*6f70*/  STL [R1+0xd8c], R27 ;  /* 0x000d8c1b01007387 */ /* 0x000fe20000100800 */
[----:B------:R-:W-:Y:S01]  /*6f80*/  IABS R10, R10 ;  /* 0x0000000a000a7213 */ /* 0x000fe20000000000 */
[----:B------:R-:W-:Y:S01]  /*6f90*/  IMAD.MOV.U32 R19, RZ, RZ, R16 ;  /* 0x000000ffff137224 */ /* 0x000fe200078e0010 */
[----:B------:R-:W-:Y:S01]  /*6fa0*/  IABS R13, R13 ;  /* 0x0000000d000d7213 */ /* 0x000fe20000000000 */
[--C-:B------:R-:W-:Y:S01]  /*6fb0*/  @!P4 IMAD.IADD R8, R8, 0x1, -R2.reuse ;  /* 0x000000010808c824 */ /* 0x100fe200078e0a02 */
[----:B------:R-:W-:Y:S01]  /*6fc0*/  ISETP.GE.AND P6, PT, R11, RZ, PT ;  /* 0x000000ff0b00720c */ /* 0x000fe20003fc6270 */
[----:B------:R-:W-:Y:S01]  /*6fd0*/  @!P3 IMAD.IADD R14, R14, 0x1, -R2 ;  /* 0x000000010e0eb824 */ /* 0x000fe200078e0a02 */
[----:B------:R-:W-:Y:S01]  /*6fe0*/  STL [R1+0xd90], R28 ;  /* 0x000d901c01007387 */ /* 0x000fe20000100800 */
[----:B------:R-:W-:Y:S01]  /*6ff0*/  IMAD.HI.U32 R16, R9, R10, RZ ;  /* 0x0000000a09107227 */ /* 0x000fe200078e00ff */
[----:B------:R-:W-:-:S02]  /*7000*/  ISETP.GT.U32.AND P4, PT, R2, R8, PT ;  /* 0x000000080200720c */ /* 0x000fc40003f84070 */
[----:B------:R-:W-:Y:S01]  /*7010*/  ISETP.GT.U32.AND P3, PT, R2, R14, PT ;  /* 0x0000000e0200720c */ /* 0x000fe20003f64070 */
[----:B------:R-:W-:Y:S01]  /*7020*/  IMAD.MOV R16, RZ, RZ, -R16 ;  /* 0x000000ffff107224 */ /* 0x000fe200078e0a10 */
[----:B------:R0:W-:Y:S01]  /*7030*/  STL [R1+0xd94], R15 ;  /* 0x000d940f01007387 */ /* 0x0001e20000100800 */
[----:B------:R-:W-:-:S03]  /*7040*/  IMAD.HI.U32 R11, R9, R13, RZ ;  /* 0x0000000d090b7227 */ /* 0x000fc600078e00ff */
[----:B------:R1:W-:Y:S01]  /*7050*/  STL [R1+0xd98], R3 ;  /* 0x000d980301007387 */ /* 0x0003e20000100800 */
[----:B------:R-:W-:Y:S02]  /*7060*/  IMAD R10, R2, R16, R10 ;  /* 0x00000010020a7224 */ /* 0x000fe400078e020a */
[----:B------:R-:W-:Y:S01]  /*7070*/  IMAD.MOV R11, RZ, RZ, -R11 ;  /* 0x000000ffff0b7224 */ /* 0x000fe200078e0a0b */
[----:B------:R2:W-:Y:S01]  /*7080*/  STL [R1+0xd9c], R4 ;  /* 0x000d9c0401007387 */ /* 0x0005e20000100800 */
[----:B------:R-:W-:Y:S01]  /*7090*/  @!P4 IMAD.IADD R8, R8, 0x1, -R2 ;  /* 0x000000010808c824 */ /* 0x000fe200078e0a02 */
[C---:B------:R-:W-:Y:S01]  /*70a0*/  ISETP.GT.U32.AND P4, PT, R2.reuse, R10, PT ;  /* 0x0000000a0200720c */ /* 0x040fe20003f84070 */
[----:B------:R-:W-:Y:S01]  /*70b0*/  IMAD R11, R2, R11, R13 ;  /* 0x0000000b020b7224 */ /* 0x000fe200078e020d */
[C---:B0-----:R-:W-:Y:S01]  /*70c0*/  LOP3.LUT R15, R12.reuse, 0x8, RZ, 0xfc, !PT ;  /* 0x000000080c0f7812 */ /* 0x041fe200078efcff */
[----:B------:R-:W-:Y:S01]  /*70d0*/  IMAD.HI.U32 R29, R9, R19, RZ ;  /* 0x00000013091d7227 */ /* 0x000fe200078e00ff */
[----:B-1----:R-:W-:-:S02]  /*70e0*/  LOP3.LUT R3, R12, 0x4, RZ, 0xfc, !PT ;  /* 0x000000040c037812 */ /* 0x002fc400078efcff */
[----:B------:R-:W-:Y:S01]  /*70f0*/  IABS R13, R15 ;  /* 0x0000000f000d7213 */ /* 0x000fe20000000000 */
[----:B------:R-:W-:Y:S01]  /*7100*/  @!P3 IMAD.IADD R14, R14, 0x1, -R2 ;  /* 0x000000010e0eb824 */ /* 0x000fe200078e0a02 */
[C---:B------:R-:W-:Y:S01]  /*7110*/  ISETP.GT.U32.AND P3, PT, R2.reuse, R11, PT ;  /* 0x0000000b0200720c */ /* 0x040fe20003f64070 */
[----:B------:R-:W-:Y:S01]  /*7120*/  IMAD.MOV R29, RZ, RZ, -R29 ;  /* 0x000000ffff1d7224 */ /* 0x000fe200078e0a1d */
[----:B------:R-:W-:Y:S01]  /*7130*/  IABS R21, R3 ;  /* 0x0000000300157213 */ /* 0x000fe20000000000 */
[----:B------:R-:W-:Y:S02]  /*7140*/  IMAD.MOV R17, RZ, RZ, -R17 ;  /* 0x000000ffff117224 */ /* 0x000fe400078e0a11 */
[----:B------:R-:W-:Y:S01]  /*7150*/  IMAD R29, R2, R29, R19 ;  /* 0x0000001d021d7224 */ /* 0x000fe200078e0213 */
[----:B------:R-:W-:Y:S01]  /*7160*/  LOP3.LUT R19, R12, 0x10, RZ, 0xfc, !PT ;  /* 0x000000100c137812 */ /* 0x000fe200078efcff */
[----:B------:R-:W-:Y:S01]  /*7170*/  IMAD R17, R2, R17, R18 ;  /* 0x0000001102117224 */ /* 0x000fe200078e0212 */
[----:B------:R-:W-:Y:S01]  /*7180*/  LOP3.LUT R18, R12, 0xc, RZ, 0xfc, !PT ;  /* 0x0000000c0c127812 */ /* 0x000fe200078efcff */
[----:B------:R-:W-:Y:S01]  /*7190*/  @!P4 IMAD.IADD R10, R10, 0x1, -R2 ;  /* 0x000000010a0ac824 */ /* 0x000fe200078e0a02 */
[----:B------:R-:W-:Y:S01]  /*71a0*/  IABS R12, R19 ;  /* 0x00000013000c7213 */ /* 0x000fe20000000000 */
[----:B------:R-:W-:Y:S01]  /*71b0*/  IMAD.HI.U32 R22, R9, R13, RZ ;  /* 0x0000000d09167227 */ /* 0x000fe200078e00ff */
[----:B------:R-:W-:-:S02]  /*71c0*/  IABS R16, R18 ;  /* 0x0000001200107213 */ /* 0x000fc40000000000 */
[C---:B------:R-:W-:Y:S01]  /*71d0*/  ISETP.GT.U32.AND P4, PT, R2.reuse, R29, PT ;  /* 0x0000001d0200720c */ /* 0x040fe20003f84070 */
[----:B------:R-:W-:Y:S01]  /*71e0*/  @!P3 IMAD.IADD R11, R11, 0x1, -R2 ;  /* 0x000000010b0bb824 */ /* 0x000fe200078e0a02 */
[----:B------:R-:W-:Y:S01]  /*71f0*/  ISETP.GT.U32.AND P3, PT, R2, R10, PT ;  /* 0x0000000a0200720c */ /* 0x000fe20003f64070 */
[----:B------:R-:W-:-:S04]  /*7200*/  IMAD.HI.U32 R25, R9, R12, RZ ;  /* 0x0000000c09197227 */ /* 0x000fc800078e00ff */
[----:B------:R-:W-:Y:S02]  /*7210*/  IMAD.MOV R22, RZ, RZ, -R22 ;  /* 0x000000ffff167224 */ /* 0x000fe400078e0a16 */
[----:B------:R-:W-:-:S04]  /*7220*/  IMAD.HI.U32 R23, R9, R16, RZ ;  /* 0x0000001009177227 */ /* 0x000fc800078e00ff */
[----:B------:R-:W-:Y:S02]  /*7230*/  IMAD.MOV R25, RZ, RZ, -R25 ;  /* 0x000000ffff197224 */ /* 0x000fe400078e0a19 */
[----:B--2---:R-:W-:Y:S02]  /*7240*/  IMAD R4, R0, UR6, RZ ;  /* 0x0000000600047c24 */ /* 0x004fe4000f8e02ff */
[----:B------:R-:W-:Y:S02]  /*7250*/  IMAD R13, R2, R22, R13 ;  /* 0x00000016020d7224 */ /* 0x000fe400078e020d */
[----:B------:R-:W-:Y:S02]  /*7260*/  IMAD R0, RZ, RZ, -UR6 ;  /* 0x80000006ff007e24 */ /* 0x000fe4000f8e02ff */
[----:B------:R-:W-:-:S04]  /*7270*/  IMAD.HI.U32 R22, R9, R21, RZ ;  /* 0x0000001509167227 */ /* 0x000fc800078e00ff */
[----:B------:R-:W-:Y:S02]  /*7280*/  IMAD.MOV R23, RZ, RZ, -R23 ;  /* 0x000000ffff177224 */ /* 0x000fe400078e0a17 */
[----:B------:R-:W-:Y:S02]  /*7290*/  IMAD R12, R2, R25, R12 ;  /* 0x00000019020c7224 */ /* 0x000fe400078e020c */
[----:B------:R-:W-:Y:S02]  /*72a0*/  IMAD.MOV.U32 R9, RZ, RZ, R14 ;  /* 0x000000ffff097224 */ /* 0x000fe400078e000e */
[----:B------:R-:W-:Y:S02]  /*72b0*/  IMAD R4, R0, 0x2, R4 ;  /* 0x0000000200047824 */ /* 0x000fe400078e0204 */
[----:B------:R-:W-:Y:S02]  /*72c0*/  IMAD R16, R2, R23, R16 ;  /* 0x0000001702107224 */ /* 0x000fe400078e0210 */
[----:B------:R-:W-:Y:S01]  /*72d0*/  @!P3 IMAD.IADD R10, R10, 0x1, -R2 ;  /* 0x000000010a0ab824 */ /* 0x000fe200078e0a02 */
[----:B------:R0:W-:Y:S01]  /*72e0*/  STL [R1+0x240], R4 ;  /* 0x0002400401007387 */ /* 0x0001e20000100800 */
[----:B------:R-:W-:Y:S01]  /*72f0*/  @!P5 IMAD.MOV R9, RZ, RZ, -R9 ;  /* 0x000000ffff09d224 */ /* 0x000fe200078e0a09 */
[C---:B------:R-:W-:Y:S01]  /*7300*/  ISETP.GT.U32.AND P5, PT, R2.reuse, R12, PT ;  /* 0x0000000c0200720c */ /* 0x040fe20003fa4070 */
[----:B------:R-:W-:Y:S01]  /*7310*/  @!P0 IMAD.MOV R10, RZ, RZ, -R10 ;  /* 0x000000ffff0a8224 */ /* 0x000fe200078e0a0a */
[C---:B------:R-:W-:Y:S01]  /*7320*/  ISETP.GT.U32.AND P0, PT, R2.reuse, R16, PT ;  /* 0x000000100200720c */ /* 0x040fe20003f04070 */
[----:B------:R-:W-:Y:S01]  /*7330*/  @!P1 IMAD.MOV R8, RZ, RZ, -R8 ;  /* 0x000000ffff089224 */ /* 0x000fe200078e0a08 */
[C---:B------:R-:W-:Y:S01]  /*7340*/  ISETP.GT.U32.AND P3, PT, R2.reuse, R17, PT ;  /* 0x000000110200720c */ /* 0x040fe20003f64070 */
[----:B------:R-:W-:Y:S01]  /*7350*/  @!P4 IMAD.IADD R29, R29, 0x1, -R2 ;  /* 0x000000011d1dc824 */ /* 0x000fe200078e0a02 */
[----:B------:R-:W-:Y:S01]  /*7360*/  ISETP.GT.U32.AND P4, PT, R2, R11, PT ;  /* 0x0000000b0200720c */ /* 0x000fe20003f84070 */
[----:B------:R-:W-:-:S02]  /*7370*/  IMAD.MOV R14, RZ, RZ, -R22 ;  /* 0x000000ffff0e7224 */ /* 0x000fc400078e0a16 */
[----:B0-----:R-:W-:Y:S01]  /*7380*/  IMAD R4, R0, 0x2, R4 ;  /* 0x0000000200047824 */ /* 0x001fe200078e0204 */
[C---:B------:R-:W-:Y:S01]  /*7390*/  ISETP.GT.U32.AND P1, PT, R2.reuse, R29, PT ;  /* 0x0000001d0200720c */ /* 0x040fe20003f24070 */
[----:B------:R-:W-:Y:S02]  /*73a0*/  IMAD R14, R2, R14, R21 ;  /* 0x0000000e020e7224 */ /* 0x000fe400078e0215 */
[--C-:B------:R-:W-:Y:S01]  /*73b0*/  @!P5 IMAD.IADD R12, R12, 0x1, -R2.reuse ;  /* 0x000000010c0cd824 */ /* 0x100fe200078e0a02 */
[----:B------:R0:W-:Y:S01]  /*73c0*/  STL [R1+0x244], R4 ;  /* 0x0002440401007387 */ /* 0x0001e20000100800 */
[--C-:B------:R-:W-:Y:S02]  /*73d0*/  @!P0 IMAD.IADD R16, R16, 0x1, -R2.reuse ;  /* 0x0000000110108824 */ /* 0x100fe400078e0a02 */
[--C-:B------:R-:W-:Y:S01]  /*73e0*/  @!P3 IMAD.IADD R17, R17, 0x1, -R2.reuse ;  /* 0x000000011111b824 */ /* 0x100fe200078e0a02 */
[C---:B------:R-:W-:Y:S01]  /*73f0*/  ISETP.GT.U32.AND P0, PT, R2.reuse, R12, PT ;  /* 0x0000000c0200720c */ /* 0x040fe20003f04070 */
[----:B------:R-:W-:Y:S01]  /*7400*/  @!P4 IMAD.IADD R11, R11, 0x1, -R2 ;  /* 0x000000010b0bc824 */ /* 0x000fe200078e0a02 */
[----:B------:R-:W-:-:S02]  /*7410*/  ISETP.GT.U32.AND P4, PT, R2, R13, PT ;  /* 0x0000000d0200720c */ /* 0x000fc40003f84070 */
[C---:B------:R-:W-:Y:S01]  /*7420*/  ISETP.GT.U32.AND P5, PT, R2.reuse, R17, PT ;  /* 0x000000110200720c */ /* 0x040fe20003fa4070 */
[----:B------:R-:W-:Y:S01]  /*7430*/  @!P1 IMAD.IADD R29, R29, 0x1, -R2 ;  /* 0x000000011d1d9824 */ /* 0x000fe200078e0a02 */
[----:B------:R-:W-:Y:S01]  /*7440*/  ISETP.GT.U32.AND P1, PT, R2, R14, PT ;  /* 0x0000000e0200720c */ /* 0x000fe20003f24070 */
[----:B0-----:R-:W-:Y:S01]  /*7450*/  IMAD R4, R0, 0x2, R4 ;  /* 0x0000000200047824 */ /* 0x001fe200078e0204 */
[----:B------:R-:W-:Y:S01]  /*7460*/  ISETP.GE.AND P3, PT, R20, RZ, PT ;  /* 0x000000ff1400720c */ /* 0x000fe20003f66270 */
[----:B------:R-:W-:-:S03]  /*7470*/  @!P2 IMAD.MOV R11, RZ, RZ, -R11 ;  /* 0x000000ffff0ba224 */ /* 0x000fc600078e0a0b */
[----:B------:R0:W-:Y:S01]  /*7480*/  STL [R1+0x208], R4 ;  /* 0x0002080401007387 */ /* 0x0001e20000100800 */
[--C-:B------:R-:W-:Y:S01]  /*7490*/  @!P0 IMAD.IADD R12, R12, 0x1, -R2.reuse ;  /* 0x000000010c0c8824 */ /* 0x100fe200078e0a02 */
[----:B------:R-:W-:Y:S01]  /*74a0*/  ISETP.GE.AND P0, PT, R18, RZ, PT ;  /* 0x000000ff1200720c */ /* 0x000fe20003f06270 */
[--C-:B------:R-:W-:Y:S01]  /*74b0*/  @!P4 IMAD.IADD R13, R13, 0x1, -R2.reuse ;  /* 0x000000010d0dc824 */ /* 0x100fe200078e0a02 */
[----:B------:R-:W-:Y:S01]  /*74c0*/  STL [R1+0xda0], R8 ;  /* 0x000da00801007387 */ /* 0x000fe20000100800 */
[----:B------:R-:W-:Y:S01]  /*74d0*/  ISETP.GT.U32.AND P4, PT, R2, R16, PT ;  /* 0x000000100200720c */ /* 0x000fe20003f84070 */
[--C-:B------:R-:W-:Y:S01]  /*74e0*/  @!P5 IMAD.IADD R17, R17, 0x1, -R2.reuse ;  /* 0x000000011111d824 */ /* 0x100fe200078e0a02 */
[----:B------:R-:W-:Y:S01]  /*74f0*/  ISETP.GE.AND P5, PT, R19, RZ, PT ;  /* 0x000000ff1300720c */ /* 0x000fe20003fa6270 */
[----:B------:R-:W-:Y:S01]  /*7500*/  STL [R1+0xda4], R9 ;  /* 0x000da40901007387 */ /* 0x000fe20000100800 */
[----:B------:R-:W-:Y:S01]  /*7510*/  @!P1 IMAD.IADD R14, R14, 0x1, -R2 ;  /* 0x000000010e0e9824 */ /* 0x000fe200078e0a02 */
[----:B------:R-:W-:Y:S01]  /*7520*/  ISETP.GT.U32.AND P2, PT, R2, R13, PT ;  /* 0x0000000d0200720c */ /* 0x000fe20003f44070 */
[----:B0-----:R-:W-:Y:S01]  /*7530*/  IMAD R4, R0, 0x2, R4 ;  /* 0x0000000200047824 */ /* 0x001fe200078e0204 */
[----:B------:R-:W-:Y:S02]  /*7540*/  STL [R1+0xda8], R10 ;  /* 0x000da80a01007387 */ /* 0x000fe40000100800 */
[----:B------:R-:W-:-:S02]  /*7550*/  ISETP.GT.U32.AND P1, PT, R2, R14, PT ;  /* 0x0000000e0200720c */ /* 0x000fc40003f24070 */
[----:B------:R0:W-:Y:S02]  /*7560*/  STL [R1+0x200], R4 ;  /* 0x0002000401007387 */ /* 0x0001e40000100800 */
[--C-:B------:R-:W-:Y:S01]  /*7570*/  @!P4 IMAD.IADD R16, R16, 0x1, -R2.reuse ;  /* 0x000000011010c824 */ /* 0x100fe200078e0a02 */
[----:B------:R-:W-:Y:S01]  /*7580*/  ISETP.GE.AND P4, PT, R15, RZ, PT ;  /* 0x000000ff0f00720c */ /* 0x000fe20003f86270 */
[----:B------:R-:W1:Y:S03]  /*7590*/  S2R R18, SR_TID.X ;  /* 0x0000000000127919 */ /* 0x000e660000002100 */
[----:B------:R-:W-:Y:S01]  /*75a0*/  @!P2 IMAD.IADD R13, R13, 0x1, -R2 ;  /* 0x000000010d0da824 */ /* 0x000fe200078e0a02 */
[----:B------:R-:W-:Y:S01]  /*75b0*/  ISETP.GE.AND P2, PT, R3, RZ, PT ;  /* 0x000000ff0300720c */ /* 0x000fe20003f46270 */
[----:B0-----:R-:W-:Y:S02]  /*75c0*/  IMAD R4, R0, 0x2, R4 ;  /* 0x0000000200047824 */ /* 0x001fe400078e0204 */
[----:B------:R-:W-:Y:S01]  /*75d0*/  @!P1 IMAD.IADD R14, R14, 0x1, -R2 ;  /* 0x000000010e0e9824 */ /* 0x000fe200078e0a02 */
[----:B------:R-:W-:Y:S01]  /*75e0*/  ISETP.NE.AND P1, PT, R5, RZ, PT ;  /* 0x000000ff0500720c */ /* 0x000fe20003f25270 */
[----:B------:R-:W-:Y:S01]  /*75f0*/  IMAD.MOV.U32 R2, RZ, RZ, R29 ;  /* 0x000000ffff027224 */ /* 0x000fe200078e001d */
[----:B------:R0:W-:Y:S03]  /*7600*/  STL [R1+0x204], R4 ;  /* 0x0002040401007387 */ /* 0x0001e60000100800 */
[----:B------:R-:W-:-:S02]  /*7610*/  @!P6 IMAD.MOV R2, RZ, RZ, -R2 ;  /* 0x000000ffff02e224 */ /* 0x000fc400078e0a02 */
[----:B0-----:R-:W-:-:S05]  /*7620*/  IMAD R4, R0, 0x2, R4 ;  /* 0x0000000200047824 */ /* 0x001fca00078e0204 */
[----:B------:R0:W-:Y:S01]  /*7630*/  STL [R1+0x20c], R4 ;  /* 0x00020c0401007387 */ /* 0x0001e20000100800 */
[----:B-1----:R-:W-:Y:S01]  /*7640*/  LOP3.LUT R3, R18, 0x7f, RZ, 0xc0, !PT ;  /* 0x0000007f12037812 */ /* 0x002fe200078ec0ff */
[----:B0-----:R-:W-:-:S04]  /*7650*/  IMAD R4, R0, 0x2, R4 ;  /* 0x0000000200047824 */ /* 0x001fc800078e0204 */
[----:B----4-:R-:W-:Y:S01]  /*7660*/  IMAD R3, R3, UR5, RZ ;  /* 0x0000000503037c24 */ /* 0x010fe2000f8e02ff */
[----:B------:R-:W-:Y:S01]  /*7670*/  LOP3.LUT R29, RZ, R5, RZ, 0x33, !PT ;  /* 0x00000005ff1d7212 */ /* 0x000fe200078e33ff */
[----:B------:R-:W-:Y:S01]  /*7680*/  @!P3 IMAD.MOV R17, RZ, RZ, -R17 ;  /* 0x000000ffff11b224 */ /* 0x000fe200078e0a11 */
[----:B------:R0:W-:Y:S01]  /*7690*/  STL [R1+0x210], R4 ;  /* 0x0002100401007387 */ /* 0x0001e20000100800 */
[----:B------:R-:W-:Y:S01]  /*76a0*/  @!P5 IMAD.MOV R12, RZ, RZ, -R12 ;  /* 0x000000ffff0cd224 */ /* 0x000fe200078e0a0c */
[----:B------:R-:W1:Y:S01]  /*76b0*/  LDCU UR5, c[0x0][0x3b0] ;  /* 0x00007600ff0577ac */ /* 0x000e620008000800 */
[----:B0-----:R-:W-:-:S05]  /*76c0*/  IMAD R4, R0, 0x2, R4 ;  /* 0x0000000200047824 */ /* 0x001fca00078e0204 */
[----:B------:R0:W-:Y:S04]  /*76d0*/  STL [R1+0x214], R4 ;  /* 0x0002140401007387 */ /* 0x0001e80000100800 */
[----:B------:R-:W-:Y:S01]  /*76e0*/  STL [R1+0xdac], R11 ;  /* 0x000dac0b01007387 */ /* 0x000fe20000100800 */
[----:B0-----:R-:W-:-:S05]  /*76f0*/  IMAD R4, R0, 0x2, R4 ;  /* 0x0000000200047824 */ /* 0x001fca00078e0204 */
[----:B------:R0:W-:Y:S02]  /*7700*/  STL [R1+0x21c], R4 ;  /* 0x00021c0401007387 */ /* 0x0001e40000100800 */
[----:B0-----:R-:W-:-:S05]  /*7710*/  IMAD R4, R0, 0x2, R4 ;  /* 0x0000000200047824 */ /* 0x001fca00078e0204 */
[----:B------:R0:W-:Y:S02]  /*7720*/  STL [R1+0x218], R4 ;  /* 0x0002180401007387 */ /* 0x0001e40000100800 */
[----:B0-----:R-:W-:-:S05]  /*7730*/  IMAD R4, R0, 0x2, R4 ;  /* 0x0000000200047824 */ /* 0x001fca00078e0204 */
[----:B------:R0:W-:Y:S02]  /*7740*/  STL [R1+0x220], R4 ;  /* 0x0002200401007387 */ /* 0x0001e40000100800 */
[----:B0-----:R-:W-:-:S05]  /*7750*/  IMAD R4, R0, 0x2, R4 ;  /* 0x0000000200047824 */ /* 0x001fca00078e0204 */
[----:B------:R0:W-:Y:S01]  /*7760*/  STL [R1+0x228], R4 ;  /* 0x0002280401007387 */ /* 0x0001e20000100800 */
[----:B------:R-:W-:-:S03]  /*7770*/  LEA R5, P6, R3, UR10, 0x1 ;  /* 0x0000000a03057c11 */ /* 0x000fc6000f8c08ff */
[----:B------:R-:W-:Y:S01]  /*7780*/  STL [R1+0xdb0], R2 ;  /* 0x000db00201007387 */ /* 0x000fe20000100800 */
[----:B0-----:R-:W-:-:S04]  /*7790*/  IMAD R4, R0, 0x2, R4 ;  /* 0x0000000200047824 */ /* 0x001fc800078e0204 */
[----:B------:R-:W-:Y:S01]  /*77a0*/  IMAD R0, R0, 0x2, R4 ;  /* 0x0000000200007824 */ /* 0x000fe200078e0204 */
[----:B------:R-:W-:Y:S04]  /*77b0*/  STL [R1+0x224], R4 ;  /* 0x0002240401007387 */ /* 0x000fe80000100800 */
[----:B------:R-:W2:Y:S04]  /*77c0*/  LDL.LU R25, [R1] ;  /* 0x0000000001197983 */ /* 0x000ea80000300800 */
[----:B------:R-:W-:Y:S04]  /*77d0*/  STL [R1+0x230], R0 ;  /* 0x0002300001007387 */ /* 0x000fe80000100800 */
[----:B------:R0:W-:Y:S04]  /*77e0*/  STL [R1+0xcfc], R5 ;  /* 0x000cfc0501007387 */ /* 0x0001e80000100800 */
[----:B------:R-:W3:Y:S04]  /*77f0*/  LDL.LU R23, [R1+0x38] ;  /* 0x0000380001177983 */ /* 0x000ee80000300800 */
[----:B------:R-:W4:Y:S01]  /*7800*/  LDL.LU R22, [R1+0x1b8] ;  /* 0x0001b80001167983 */ /* 0x000f220000300800 */
[----:B0-----:R-:W-:-:S03]  /*7810*/  IMAD R5, RZ, RZ, -UR6 ;  /* 0x80000006ff057e24 */ /* 0x001fc6000f8e02ff */
[----:B------:R-:W5:Y:S01]  /*7820*/  LDL.LU R21, [R1+0x40] ;  /* 0x0000400001157983 */ /* 0x000f620000300800 */
[----:B------:R-:W-:-:S05]  /*7830*/  IMAD R2, R5, 0x2, R0 ;  /* 0x0000000205027824 */ /* 0x000fca00078e0200 */
[----:B------:R0:W-:Y:S04]  /*7840*/  STL [R1+0x238], R2 ;  /* 0x0002380201007387 */ /* 0x0001e80000100800 */
[----:B------:R-:W5:Y:S04]  /*7850*/  LDL.LU R20, [R1+0x48] ;  /* 0x0000480001147983 */ /* 0x000f680000300800 */
[----:B------:R-:W5:Y:S01]  /*7860*/  LDL.LU R19, [R1+0x50] ;  /* 0x0000500001137983 */ /* 0x000f620000300800 */
[----:B0-----:R-:W-:-:S03]  /*7870*/  IMAD R2, R5, 0x2, R2 ;  /* 0x0000000205027824 */ /* 0x001fc600078e0202 */
[----:B------:R-:W5:Y:S01]  /*7880*/  LDL.LU R18, [R1+0x78] ;  /* 0x0000780001127983 */ /* 0x000f620000300800 */
[----:B------:R-:W-:Y:S02]  /*7890*/  @!P0 IMAD.MOV R16, RZ, RZ, -R16 ;  /* 0x000000ffff108224 */ /* 0x000fe400078e0a10 */
[----:B------:R-:W-:Y:S01]  /*78a0*/  @!P4 IMAD.MOV R13, RZ, RZ, -R13 ;  /* 0x000000ffff0dc224 */ /* 0x000fe200078e0a0d */
[----:B------:R-:W5:Y:S01]  /*78b0*/  LDL.LU R0, [R1+0x80] ;  /* 0x0000800001007983 */ /* 0x000f620000300800 */
[----:B------:R-:W-:Y:S02]  /*78c0*/  @!P2 IMAD.MOV R14, RZ, RZ, -R14 ;  /* 0x000000ffff0ea224 */ /* 0x000fe400078e0a0e */
[----:B------:R-:W-:Y:S01]  /*78d0*/  IMAD R3, R5, 0x2, R2 ;  /* 0x0000000205037824 */ /* 0x000fe200078e0202 */
[----:B------:R-:W-:Y:S04]  /*78e0*/  STL [R1+0xdb4], R17 ;  /* 0x000db41101007387 */ /* 0x000fe80000100800 */
[----:B------:R0:W-:Y:S01]  /*78f0*/  STL [R1+0x22c], R2 ;  /* 0x00022c0201007387 */ /* 0x0001e20000100800 */
[----:B------:R-:W-:-:S03]  /*7900*/  SEL R6, R29, R6, !P1 ;  /* 0x000000061d067207 */ /* 0x000fc60004800000 */
[----:B------:R-:W-:Y:S01]  /*7910*/  STL [R1+0xdb8], R12 ;  /* 0x000db80c01007387 */ /* 0x000fe20000100800 */
[----:B------:R-:W-:-:S03]  /*7920*/  SEL R7, R29, R7, !P1 ;  /* 0x000000071d077207 */ /* 0x000fc60004800000 */
[----:B------:R-:W-:Y:S01]  /*7930*/  STL [R1+0xdbc], R16 ;  /* 0x000dbc1001007387 */ /* 0x000fe20000100800 */
[----:B0-----:R-:W-:-:S03]  /*7940*/  SEL R2, R29, R24, !P1 ;  /* 0x000000181d027207 */ /* 0x001fc60004800000 */
[----:B------:R-:W-:Y:S04]  /*7950*/  STL [R1+0xdc0], R13 ;  /* 0x000dc00d01007387 */ /* 0x000fe80000100800 */
[----:B------:R-:W-:Y:S04]  /*7960*/  STL [R1+0xdc4], R14 ;  /* 0x000dc40e01007387 */ /* 0x000fe80000100800 */
[----:B------:R-:W-:Y:S04]  /*7970*/  STL [R1+0xdc8], R5 ;  /* 0x000dc80501007387 */ /* 0x000fe80000100800 */
[----:B------:R4:W-:Y:S01]  /*7980*/  STL [R1+0x234], R3 ;  /* 0x0002340301007387 */ /* 0x0009e20000100800 */
[----:B--2---:R-:W-:-:S05]  /*7990*/  SEL R24, R29, R25, !P1 ;  /* 0x000000191d187207 */ /* 0x004fca0004800000 */
[----:B------:R-:W-:Y:S04]  /*79a0*/  STL [R1+0xdcc], R24 ;  /* 0x000dcc1801007387 */ /* 0x000fe80000100800 */
[----:B------:R5:W-:Y:S01]  /*79b0*/  STL [R1+0x8], R2 ;  /* 0x0000080201007387 */ /* 0x000be20000100800 */
[----:B---3--:R-:W-:-:S03]  /*79c0*/  SEL R4, R29, R23, !P1 ;  /* 0x000000171d047207 */ /* 0x008fc60004800000 */
[----:B------:R-:W-:Y:S01]  /*79d0*/  STL [R1+0xdd0], R6 ;  /* 0x000dd00601007387 */ /* 0x000fe20000100800 */
[----:B----4-:R-:W-:-:S03]  /*79e0*/  SEL R3, R29, R22, !P1 ;  /* 0x000000161d037207 */ /* 0x010fc60004800000 */
[----:B------:R-:W-:Y:S01]  /*79f0*/  STL [R1+0xdd4], R7 ;  /* 0x000dd40701007387 */ /* 0x000fe20000100800 */
[----:B-----5:R-:W-:-:S03]  /*7a00*/  SEL R2, R29, R21, !P1 ;  /* 0x000000151d027207 */ /* 0x020fc60004800000 */
[----:B------:R0:W-:Y:S04]  /*7a10*/  STL [R1+0xc], R4 ;  /* 0x00000c0401007387 */ /* 0x0001e80000100800 */
[----:B------:R2:W-:Y:S01]  /*7a20*/  STL [R1+0x10], R3 ;  /* 0x0000100301007387 */ /* 0x0005e20000100800 */
[----:B0-----:R-:W-:-:S03]  /*7a30*/  SEL R4, R29, R20, !P1 ;  /* 0x000000141d047207 */ /* 0x001fc60004800000 */
[----:B------:R0:W-:Y:S01]  /*7a40*/  STL [R1+0x14], R2 ;  /* 0x0000140201007387 */ /* 0x0001e20000100800 */
[----:B--2---:R-:W-:-:S03]  /*7a50*/  SEL R3, R29, R19, !P1 ;  /* 0x000000131d037207 */ /* 0x004fc60004800000 */
[----:B------:R-:W-:Y:S04]  /*7a60*/  STL [R1+0x1c], R4 ;  /* 0x00001c0401007387 */ /* 0x000fe80000100800 */
[----:B------:R-:W-:Y:S04]  /*7a70*/  STL [R1+0x24], R3 ;  /* 0x0000240301007387 */ /* 0x000fe80000100800 */
[----:B------:R-:W2:Y:S01]  /*7a80*/  LDL.LU R7, [R1+0x1ac] ;  /* 0x0001ac0001077983 */ /* 0x000ea20000300800 */
[C---:B0-----:R-:W-:Y:S02]  /*7a90*/  SEL R2, R29.reuse, R18, !P1 ;  /* 0x000000121d027207 */ /* 0x041fe40004800000 */
[----:B------:R-:W-:-:S03]  /*7aa0*/  SEL R0, R29, R0, !P1 ;  /* 0x000000001d007207 */ /* 0x000fc60004800000 */
[----:B------:R-:W-:Y:S04]  /*7ab0*/  STL [R1+0x2c], R2 ;  /* 0x00002c0201007387 */ /* 0x000fe80000100800 */
[----:B--2---:R0:W-:Y:S04]  /*7ac0*/  STL [R1+0xdf0], R7 ;  /* 0x000df00701007387 */ /* 0x0041e80000100800 */
[----:B------:R-:W-:Y:S04]  /*7ad0*/  STL [R1+0x38], R0 ;  /* 0x0000380001007387 */ /* 0x000fe80000100800 */
[----:B0-----:R-:W2:Y:S04]  /*7ae0*/  LDL.LU R7, [R1+0x1a4] ;  /* 0x0001a40001077983 */ /* 0x001ea80000300800 */
[----:B--2---:R0:W-:Y:S04]  /*7af0*/  STL [R1+0xdf4], R7 ;  /* 0x000df40701007387 */ /* 0x0041e80000100800 */
[----:B0-----:R-:W2:Y:S04]  /*7b00*/  LDL.LU R7, [R1+0xa0] ;  /* 0x0000a00001077983 */ /* 0x001ea80000300800 */
[----:B--2---:R0:W-:Y:S04]  /*7b10*/  STL [R1+0xdf8], R7 ;  /* 0x000df80701007387 */ /* 0x0041e80000100800 */
[----:B0-----:R-:W2:Y:S04]  /*7b20*/  LDL.LU R7, [R1+0x8c] ;  /* 0x00008c0001077983 */ /* 0x001ea80000300800 */
[----:B------:R-:W3:Y:S04]  /*7b30*/  LDL.LU R6, [R1+0x1b0] ;  /* 0x0001b00001067983 */ /* 0x000ee80000300800 */
[----:B------:R-:W4:Y:S04]  /*7b40*/  LDL.LU R24, [R1+0x1b4] ;  /* 0x0001b40001187983 */ /* 0x000f280000300800 */
[----:B------:R-:W5:Y:S04]  /*7b50*/  LDL.LU R5, [R1+0x1a8] ;  /* 0x0001a80001057983 */ /* 0x000f680000300800 */
[----:B------:R-:W3:Y:S04]  /*7b60*/  LDL.LU R14, [R1+0xb0] ;  /* 0x0000b000010e7983 */ /* 0x000ee80000300800 */
        /* <DEDUP_REMOVED lines=22> */
[----:B------:R-:W3:Y:S01]  /*7cd0*/  LDL.LU R0, [R1+0x184] ;  /* 0x0001840001007983 */ /* 0x000ee20000300800 */
[----:B--2---:R-:W-:-:S05]  /*7ce0*/  SEL R7, R29, R7, !P1 ;  /* 0x000000071d077207 */ /* 0x004fca0004800000 */
[----:B------:R0:W-:Y:S04]  /*7cf0*/  STL [R1+0x40], R7 ;  /* 0x0000400701007387 */ /* 0x0001e80000100800 */
[----:B0-----:R-:W2:Y:S02]  /*7d00*/  LDL.LU R7, [R1+0xdf8] ;  /* 0x000df80001077983 */ /* 0x001ea40000300800 */
[----:B--2---:R-:W-:-:S05]  /*7d10*/  SEL R7, R29, R7, !P1 ;  /* 0x000000071d077207 */ /* 0x004fca0004800000 */
[----:B------:R0:W-:Y:S04]  /*7d20*/  STL [R1+0x48], R7 ;  /* 0x0000480701007387 */ /* 0x0001e80000100800 */
[----:B0-----:R-:W2:Y:S02]  /*7d30*/  LDL.LU R7, [R1+0xdf4] ;  /* 0x000df40001077983 */ /* 0x001ea40000300800 */
[----:B--2---:R-:W-:-:S05]  /*7d40*/  SEL R7, R29, R7, !P1 ;  /* 0x000000071d077207 */ /* 0x004fca0004800000 */
[----:B------:R0:W-:Y:S04]  /*7d50*/  STL [R1+0x50], R7 ;  /* 0x0000500701007387 */ /* 0x0001e80000100800 */
[----:B0-----:R-:W2:Y:S01]  /*7d60*/  LDL.LU R7, [R1+0xdf0] ;  /* 0x000df00001077983 */ /* 0x001ea20000300800 */
[C---:B---3--:R-:W-:Y:S02]  /*7d70*/  SEL R6, R29.reuse, R6, !P1 ;  /* 0x000000061d067207 */ /* 0x048fe40004800000 */
[----:B--2---:R-:W-:-:S05]  /*7d80*/  SEL R7, R29, R7, !P1 ;  /* 0x000000071d077207 */ /* 0x004fca0004800000 */
[----:B------:R4:W-:Y:S04]  /*7d90*/  STL [R1+0x78], R7 ;  /* 0x0000780701007387 */ /* 0x0009e80000100800 */
[----:B------:R5:W-:Y:S01]  /*7da0*/  STL [R1+0x80], R6 ;  /* 0x0000800601007387 */ /* 0x000be20000100800 */
[C---:B----4-:R-:W-:Y:S02]  /*7db0*/  SEL R7, R29.reuse, R24, !P1 ;  /* 0x000000181d077207 */ /* 0x050fe40004800000 */
[C---:B-----5:R-:W-:Y:S02]  /*7dc0*/  SEL R6, R29.reuse, R5, !P1 ;  /* 0x000000051d067207 */ /* 0x060fe40004800000 */
[C---:B------:R-:W-:Y:S01]  /*7dd0*/  SEL R5, R29.reuse, R14, !P1 ;  /* 0x0000000e1d057207 */ /* 0x040fe20004800000 */
[----:B------:R0:W-:Y:S04]  /*7de0*/  STL [R1+0x8c], R7 ;  /* 0x00008c0701007387 */ /* 0x0001e80000100800 */
[----:B------:R2:W-:Y:S04]  /*7df0*/  STL [R1+0xa0], R6 ;  /* 0x0000a00601007387 */ /* 0x0005e80000100800 */
[----:B------:R3:W-:Y:S01]  /*7e00*/  STL [R1+0xb0], R5 ;  /* 0x0000b00501007387 */ /* 0x0007e20000100800 */
[----:B0-----:R-:W-:-:S02]  /*7e10*/  SEL R7, R29, R13, !P1 ;  /* 0x0000000d1d077207 */ /* 0x001fc40004800000 */
[----:B--2---:R-:W-:-:S03]  /*7e20*/  SEL R6, R29, R16, !P1 ;  /* 0x000000101d067207 */ /* 0x004fc60004800000 */
[----:B------:R0:W-:Y:S01]  /*7e30*/  STL [R1+0xb8], R7 ;  /* 0x0000b80701007387 */ /* 0x0001e20000100800 */
[----:B---3--:R-:W-:-:S03]  /*7e40*/  SEL R5, R29, R12, !P1 ;  /* 0x0000000c1d057207 */ /* 0x008fc60004800000 */
[----:B------:R2:W-:Y:S04]  /*7e50*/  STL [R1+0xc0], R6 ;  /* 0x0000c00601007387 */ /* 0x0005e80000100800 */
[----:B------:R3:W-:Y:S01]  /*7e60*/  STL [R1+0xd0], R5 ;  /* 0x0000d00501007387 */ /* 0x0007e20000100800 */
[C---:B0-----:R-:W-:Y:S02]  /*7e70*/  SEL R7, R29.reuse, R17, !P1 ;  /* 0x000000111d077207 */ /* 0x041fe40004800000 */
[C---:B--2---:R-:W-:Y:S02]  /*7e80*/  SEL R6, R29.reuse, R2, !P1 ;  /* 0x000000021d067207 */ /* 0x044fe40004800000 */
[C---:B------:R-:W-:Y:S02]  /*7e90*/  SEL R2, R29.reuse, R10, !P1 ;  /* 0x0000000a1d027207 */ /* 0x040fe40004800000 */
[C---:B---3--:R-:W-:Y:S01]  /*7ea0*/  SEL R5, R29.reuse, R11, !P1 ;  /* 0x0000000b1d057207 */ /* 0x048fe20004800000 */
[----:B------:R-:W-:Y:S04]  /*7eb0*/  STL [R1+0xd8], R7 ;  /* 0x0000d80701007387 */ /* 0x000fe80000100800 */
[----:B------:R0:W-:Y:S04]  /*7ec0*/  STL [R1+0xe0], R6 ;  /* 0x0000e00601007387 */ /* 0x0001e80000100800 */
[----:B------:R2:W-:Y:S04]  /*7ed0*/  STL [R1+0x100], R5 ;  /* 0x0001000501007387 */ /* 0x0005e80000100800 */
[----:B------:R3:W-:Y:S01]  /*7ee0*/  STL [R1+0x104], R2 ;  /* 0x0001040201007387 */ /* 0x0007e20000100800 */
[----:B0-----:R-:W-:-:S02]  /*7ef0*/  SEL R6, R29, R9, !P1 ;  /* 0x000000091d067207 */ /* 0x001fc40004800000 */
[----:B--2---:R-:W-:-:S03]  /*7f00*/  SEL R5, R29, R8, !P1 ;  /* 0x000000081d057207 */ /* 0x004fc60004800000 */
[----:B------:R-:W-:Y:S01]  /*7f10*/  STL [R1+0x10c], R6 ;  /* 0x00010c0601007387 */ /* 0x000fe20000100800 */
[C---:B---3--:R-:W-:Y:S02]  /*7f20*/  SEL R2, R29.reuse, R4, !P1 ;  /* 0x000000041d027207 */ /* 0x048fe40004800000 */
[C---:B------:R-:W-:Y:S02]  /*7f30*/  SEL R4, R29.reuse, R3, !P1 ;  /* 0x000000031d047207 */ /* 0x040fe40004800000 */
[C---:B------:R-:W-:Y:S01]  /*7f40*/  SEL R3, R29.reuse, R15, !P1 ;  /* 0x0000000f1d037207 */ /* 0x040fe20004800000 */
[----:B------:R-:W-:Y:S04]  /*7f50*/  STL [R1+0x110], R5 ;  /* 0x0001100501007387 */ /* 0x000fe80000100800 */
        /* <DEDUP_REMOVED lines=168> */
[C---:B----4-:R-:W-:Y:S02]  /*89e0*/  SEL R24, R29.reuse, R24, !P1 ;  /* 0x000000181d187207 */ /* 0x050fe40004800000 */
[C---:B-----5:R-:W-:Y:S02]  /*89f0*/  SEL R5, R29.reuse, R5, !P1 ;  /* 0x000000051d057207 */ /* 0x060fe40004800000 */
[----:B------:R-:W-:-:S02]  /*8a00*/  SEL R14, R29, R14, !P1 ;  /* 0x0000000e1d0e7207 */ /* 0x000fc40004800000 */
[C---:B------:R-:W-:Y:S02]  /*8a10*/  SEL R13, R29.reuse, R13, !P1 ;  /* 0x0000000d1d0d7207 */ /* 0x040fe40004800000 */
[C---:B------:R-:W-:Y:S02]  /*8a20*/  SEL R16, R29.reuse, R16, !P1 ;  /* 0x000000101d107207 */ /* 0x040fe40004800000 */
[C---:B------:R-:W-:Y:S02]  /*8a30*/  SEL R12, R29.reuse, R12, !P1 ;  /* 0x0000000c1d0c7207 */ /* 0x040fe40004800000 */
[C---:B------:R-:W-:Y:S02]  /*8a40*/  SEL R17, R29.reuse, R17, !P1 ;  /* 0x000000111d117207 */ /* 0x040fe40004800000 */
[C---:B------:R-:W-:Y:S02]  /*8a50*/  SEL R2, R29.reuse, R2, !P1 ;  /* 0x000000021d027207 */ /* 0x040fe40004800000 */
        /* <DEDUP_REMOVED lines=18> */
[----:B--2---:R-:W-:-:S05]  /*8b80*/  SEL R7, R29, R7, !P1 ;  /* 0x000000071d077207 */ /* 0x004fca0004800000 */
[----:B------:R0:W-:Y:S04]  /*8b90*/  STL [R1+0x134], R7 ;  /* 0x0001340701007387 */ /* 0x0001e80000100800 */
[----:B0-----:R-:W1:Y:S04]  /*8ba0*/  LDL.LU R7, [R1+0xdd4] ;  /* 0x000dd40001077983 */ /* 0x001e680000300800 */
[----:B------:R0:W-:Y:S04]  /*8bb0*/  STL [R1+0x130], R6 ;  /* 0x0001300601007387 */ /* 0x0001e80000100800 */
[----:B0-----:R-:W2:Y:S04]  /*8bc0*/  LDL.LU R6, [R1+0xdd0] ;  /* 0x000dd00001067983 */ /* 0x001ea80000300800 */
[----:B------:R0:W-:Y:S04]  /*8bd0*/  STL [R1+0x12c], R24 ;  /* 0x00012c1801007387 */ /* 0x0001e80000100800 */
[----:B0-----:R-:W3:Y:S04]  /*8be0*/  LDL.LU R24, [R1+0xdcc] ;  /* 0x000dcc0001187983 */ /* 0x001ee80000300800 */
[----:B------:R0:W-:Y:S04]  /*8bf0*/  STL [R1+0x128], R5 ;  /* 0x0001280501007387 */ /* 0x0001e80000100800 */
[----:B0-----:R-:W4:Y:S04]  /*8c00*/  LDL.LU R5, [R1+0xdc8] ;  /* 0x000dc80001057983 */ /* 0x001f280000300800 */
[----:B------:R0:W-:Y:S04]  /*8c10*/  STL [R1+0x124], R14 ;  /* 0x0001240e01007387 */ /* 0x0001e80000100800 */
[----:B0-----:R-:W5:Y:S04]  /*8c20*/  LDL.LU R14, [R1+0xdc4] ;  /* 0x000dc400010e7983 */ /* 0x001f680000300800 */
[----:B------:R0:W-:Y:S04]  /*8c30*/  STL [R1+0x120], R13 ;  /* 0x0001200d01007387 */ /* 0x0001e80000100800 */
[----:B0-----:R-:W2:Y:S04]  /*8c40*/  LDL.LU R13, [R1+0xdc0] ;  /* 0x000dc000010d7983 */ /* 0x001ea80000300800 */
        /* <DEDUP_REMOVED lines=9> */
[----:B0-----:R-:W3:Y:S04]  /*8ce0*/  LDL.LU R11, [R1+0xdac] ;  /* 0x000dac00010b7983 */ /* 0x001ee80000300800 */
        /* <DEDUP_REMOVED lines=9> */
[----:B0-----:R-:W4:Y:S04]  /*8d80*/  LDL.LU R3, [R1+0xd98] ;  /* 0x000d980001037983 */ /* 0x001f280000300800 */
        /* <DEDUP_REMOVED lines=23> */
[----:B0-----:R-:W5:Y:S01]  /*8f00*/  LDL.LU R0, [R1+0xd68] ;  /* 0x000d680001007983 */ /* 0x001f620000300800 */
[----:B--2---:R-:W-:-:S02]  /*8f10*/  SEL R2, R29, R2, !P1 ;  /* 0x000000021d027207 */ /* 0x004fc40004800000 */
[C---:B---3--:R-:W-:Y:S02]  /*8f20*/  SEL R4, R29.reuse, R4, !P1 ;  /* 0x000000041d047207 */ /* 0x048fe40004800000 */
[C---:B----4-:R-:W-:Y:S02]  /*8f30*/  SEL R18, R29.reuse, R18, !P1 ;  /* 0x000000121d127207 */ /* 0x050fe40004800000 */
[----:B-----5:R-:W-:-:S05]  /*8f40*/  SEL R0, R29, R0, !P1 ;  /* 0x000000001d007207 */ /* 0x020fca0004800000 */
[----:B------:R0:W-:Y:S04]  /*8f50*/  STL [R1+0x98], R0 ;  /* 0x0000980001007387 */ /* 0x0001e80000100800 */
[----:B0-----:R-:W2:Y:S04]  /*8f60*/  LDL.LU R0, [R1+0xd64] ;  /* 0x000d640001007983 */ /* 0x001ea80000300800 */
[----:B------:R0:W-:Y:S02]  /*8f70*/  STL [R1+0x94], R18 ;  /* 0x0000941201007387 */ /* 0x0001e40000100800 */
[----:B0-----:R-:W-:-:S02]  /*8f80*/  SEL R18, R29, R19, !P1 ;  /* 0x000000131d127207 */ /* 0x001fc40004800000 */
[C---:B------:R-:W-:Y:S02]  /*8f90*/  SEL R19, R29.reuse, R20, !P1 ;  /* 0x000000141d137207 */ /* 0x040fe40004800000 */
[C---:B------:R-:W-:Y:S01]  /*8fa0*/  SEL R20, R29.reuse, R21, !P1 ;  /* 0x000000151d147207 */ /* 0x040fe20004800000 */
[----:B------:R0:W-:Y:S04]  /*8fb0*/  STL [R1+0x90], R18 ;  /* 0x0000901201007387 */ /* 0x0001e80000100800 */
[----:B------:R3:W-:Y:S01]  /*8fc0*/  STL [R1+0x88], R19 ;  /* 0x0000881301007387 */ /* 0x0007e20000100800 */
[----:B0-----:R-:W-:-:S03]  /*8fd0*/  SEL R18, R29, R22, !P1 ;  /* 0x000000161d127207 */ /* 0x001fc60004800000 */
[----:B---3--:R-:W3:Y:S04]  /*8fe0*/  LDL R19, [R1+0x234] ;  /* 0x0002340001137983 */ /* 0x008ee80000100800 */
[----:B------:R0:W-:Y:S01]  /*8ff0*/  STL [R1+0x84], R20 ;  /* 0x0000841401007387 */ /* 0x0001e20000100800 */
[----:B------:R-:W-:-:S03]  /*9000*/  SEL R21, R29, R25, !P1 ;  /* 0x000000191d157207 */ /* 0x000fc60004800000 */
[----:B------:R4:W-:Y:S01]  /*9010*/  STL [R1+0x7c], R18 ;  /* 0x00007c1201007387 */ /* 0x0009e20000100800 */
[----:B0-----:R-:W-:-:S03]  /*9020*/  SEL R20, R29, R23, !P1 ;  /* 0x000000171d147207 */ /* 0x001fc60004800000 */
[----:B----4-:R-:W4:Y:S04]  /*9030*/  LDL.LU R18, [R1+0x8] ;  /* 0x0000080001127983 */ /* 0x010f280000300800 */
[----:B------:R0:W-:Y:S01]  /*9040*/  STL [R1+0x74], R20 ;  /* 0x0000741401007387 */ /* 0x0001e20000100800 */
[----:B------:R-:W-:-:S03]  /*9050*/  SEL R22, R29, R27, !P1 ;  /* 0x0000001b1d167207 */ /* 0x000fc60004800000 */
[----:B------:R5:W-:Y:S01]  /*9060*/  STL [R1+0x70], R21 ;  /* 0x0000701501007387 */ /* 0x000be20000100800 */
[C---:B0-----:R-:W-:Y:S02]  /*9070*/  SEL R20, R29.reuse, R26, !P1 ;  /* 0x0000001a1d147207 */ /* 0x041fe40004800000 */
[----:B-----5:R-:W-:-:S03]  /*9080*/  SEL R21, R29, R28, !P1 ;  /* 0x0000001c1d157207 */ /* 0x020fc60004800000 */
[----:B------:R0:W-:Y:S04]  /*9090*/  STL [R1+0x6c], R20 ;  /* 0x00006c1401007387 */ /* 0x0001e80000100800 */
[----:B------:R-:W-:Y:S01]  /*90a0*/  STL [R1+0x68], R22 ;  /* 0x0000681601007387 */ /* 0x000fe20000100800 */
[C---:B0-----:R-:W-:Y:S02]  /*90b0*/  SEL R20, R29.reuse, R15, !P1 ;  /* 0x0000000f1d147207 */ /* 0x041fe40004800000 */
[C---:B------:R-:W-:Y:S01]  /*90c0*/  SEL R15, R29.reuse, R3, !P1 ;  /* 0x000000031d0f7207 */ /* 0x040fe20004800000 */
[----:B------:R-:W-:Y:S01]  /*90d0*/  STL [R1+0x64], R21 ;  /* 0x0000641501007387 */ /* 0x000fe20000100800 */
[----:B------:R-:W-:-:S03]  /*90e0*/  SEL R3, R29, R8, !P1 ;  /* 0x000000081d037207 */ /* 0x000fc60004800000 */
[----:B------:R-:W-:Y:S01]  /*90f0*/  STL [R1+0x60], R20 ;  /* 0x0000601401007387 */ /* 0x000fe20000100800 */
[----:B------:R-:W-:-:S03]  /*9100*/  SEL R8, R29, R9, !P1 ;  /* 0x000000091d087207 */ /* 0x000fc60004800000 */
[----:B------:R-:W-:Y:S04]  /*9110*/  STL [R1+0x5c], R15 ;  /* 0x00005c0f01007387 */ /* 0x000fe80000100800 */
[----:B------:R0:W-:Y:S04]  /*9120*/  STL [R1+0x58], R4 ;  /* 0x0000580401007387 */ /* 0x0001e80000100800 */
[----:B------:R5:W-:Y:S01]  /*9130*/  STL [R1+0x54], R3 ;  /* 0x0000540301007387 */ /* 0x000be20000100800 */
[----:B0-----:R-:W-:-:S03]  /*9140*/  SEL R4, R29, R10, !P1 ;  /* 0x0000000a1d047207 */ /* 0x001fc60004800000 */
[----:B------:R-:W-:Y:S01]  /*9150*/  STL [R1+0x4c], R8 ;  /* 0x00004c0801007387 */ /* 0x000fe20000100800 */
[----:B-----5:R-:W-:-:S03]  /*9160*/  SEL R3, R29, R11, !P1 ;  /* 0x0000000b1d037207 */ /* 0x020fc60004800000 */
[----:B------:R-:W-:Y:S04]  /*9170*/  STL [R1+0x44], R4 ;  /* 0x0000440401007387 */ /* 0x000fe80000100800 */
[----:B------:R-:W5:Y:S04]  /*9180*/  LDL.LU R25, [R1+0xc] ;  /* 0x00000c0001197983 */ /* 0x000f680000300800 */
[----:B------:R0:W-:Y:S04]  /*9190*/  STL [R1+0x3c], R3 ;  /* 0x00003c0301007387 */ /* 0x0001e80000100800 */
[----:B------:R1:W-:Y:S04]  /*91a0*/  STL [R1+0x34], R2 ;  /* 0x0000340201007387 */ /* 0x0003e80000100800 */
[----:B------:R-:W5:Y:S01]  /*91b0*/  LDL.LU R26, [R1+0x10] ;  /* 0x00001000011a7983 */ /* 0x000f620000300800 */
[----:B0-----:R-:W-:-:S02]  /*91c0*/  SEL R3, R29, R17, !P1 ;  /* 0x000000111d037207 */ /* 0x001fc40004800000 */
[----:B-1----:R-:W-:-:S03]  /*91d0*/  SEL R2, R29, R12, !P1 ;  /* 0x0000000c1d027207 */ /* 0x002fc60004800000 */
[----:B------:R0:W-:Y:S04]  /*91e0*/  STL [R1+0x30], R3 ;  /* 0x0000300301007387 */ /* 0x0001e80000100800 */
[----:B------:R1:W-:Y:S01]  /*91f0*/  STL [R1+0x28], R2 ;  /* 0x0000280201007387 */ /* 0x0003e20000100800 */
[C---:B0-----:R-:W-:Y:S02]  /*9200*/  SEL R3, R29.reuse, R16, !P1 ;  /* 0x000000101d037207 */ /* 0x041fe40004800000 */
[----:B-1----:R-:W-:-:S03]  /*9210*/  SEL R2, R29, R13, !P1 ;  /* 0x0000000d1d027207 */ /* 0x002fc60004800000 */
[----:B------:R-:W-:Y:S04]  /*9220*/  STL [R1+0x20], R3 ;  /* 0x0000200301007387 */ /* 0x000fe80000100800 */
[----:B------:R-:W5:Y:S04]  /*9230*/  LDL.LU R4, [R1+0x14] ;  /* 0x0000140001047983 */ /* 0x000f680000300800 */
[----:B------:R-:W5:Y:S04]  /*9240*/  LDL.LU R15, [R1+0x1c] ;  /* 0x00001c00010f7983 */ /* 0x000f680000300800 */
[----:B------:R0:W-:Y:S04]  /*9250*/  STL [R1+0x18], R2 ;  /* 0x0000180201007387 */ /* 0x0001e80000100800 */
[----:B------:R-:W5:Y:S01]  /*9260*/  LDL.LU R27, [R1+0x24] ;  /* 0x00002400011b7983 */ /* 0x000f620000300800 */
[----:B------:R-:W1:Y:S01]  /*9270*/  S2R R20, SR_TID.X ;  /* 0x0000000000147919 */ /* 0x000e620000002100 */
[----:B------:R-:W-:-:S02]  /*9280*/  SEL R28, R29, R14, !P1 ;  /* 0x0000000e1d1c7207 */ /* 0x000fc40004800000 */
[----:B------:R-:W5:Y:S04]  /*9290*/  LDL.LU R23, [R1+0x2c] ;  /* 0x00002c0001177983 */ /* 0x000f680000300800 */
[----:B------:R-:W-:Y:S04]  /*92a0*/  STL [R1+0xd00], R28 ;  /* 0x000d001c01007387 */ /* 0x000fe80000100800 */
[----:B------:R-:W5:Y:S01]  /*92b0*/  LDL.LU R21, [R1+0x38] ;  /* 0x0000380001157983 */ /* 0x000f620000300800 */
[----:B-1----:R-:W-:-:S05]  /*92c0*/  LOP3.LUT R20, R20, 0x7f, RZ, 0xc0, !PT ;  /* 0x0000007f14147812 */ /* 0x002fca00078ec0ff */
[----:B------:R-:W-:-:S05]  /*92d0*/  IMAD R20, R20, UR7, RZ ;  /* 0x0000000714147c24 */ /* 0x000fca000f8e02ff */
[----:B0-----:R-:W-:Y:S01]  /*92e0*/  LEA.HI.X.SX32 R2, R20, UR11, 0x1, P6 ;  /* 0x0000000b14027c11 */ /* 0x001fe2000b0f0eff */
[----:B------:R-:W-:Y:S01]  /*92f0*/  IMAD R29, R7, UR5, RZ ;  /* 0x00000005071d7c24 */ /* 0x000fe2000f8e02ff */
[----:B------:R-:W0:Y:S03]  /*9300*/  LDCU UR11, c[0x0][0x3a8] ;  /* 0x00007500ff0b77ac */ /* 0x000e260008000800 */
[----:B------:R2:W-:Y:S02]  /*9310*/  STL [R1+0xcf8], R2 ;  /* 0x000cf80201007387 */ /* 0x0005e40000100800 */
[----:B--2---:R-:W-:Y:S02]  /*9320*/  IMAD R2, R0, UR4, RZ ;  /* 0x0000000400027c24 */ /* 0x004fe4000f8e02ff */
[----:B------:R-:W-:Y:S02]  /*9330*/  IMAD R0, R24, UR5, RZ ;  /* 0x0000000518007c24 */ /* 0x000fe4000f8e02ff */
[----:B---3--:R-:W-:-:S02]  /*9340*/  IMAD R5, R5, 0x2, R19 ;  /* 0x0000000205057824 */ /* 0x008fc400078e0213 */
[----:B------:R-:W2:Y:S01]  /*9350*/  LDL.LU R19, [R1+0x40] ;  /* 0x0000400001137983 */ /* 0x000ea20000300800 */
[----:B----4-:R-:W-:-:S03]  /*9360*/  IMAD R3, R18, UR5, RZ ;  /* 0x0000000512037c24 */ /* 0x010fc6000f8e02ff */
[----:B------:R-:W3:Y:S04]  /*9370*/  LDL.LU R18, [R1+0x48] ;  /* 0x0000480001127983 */ /* 0x000ee80000300800 */
[----:B------:R-:W-:Y:S04]  /*9380*/  STL [R1+0x8], R3 ;  /* 0x0000080301007387 */ /* 0x000fe80000100800 */
[----:B------:R-:W4:Y:S04]  /*9390*/  LDL.LU R20, [R1+0x50] ;  /* 0x0000500001147983 */ /* 0x000f280000300800 */
[----:B------:R-:W-:Y:S04]  /*93a0*/  STL [R1+0x1e0], R5 ;  /* 0x0001e00501007387 */ /* 0x000fe80000100800 */
[----:B------:R1:W-:Y:S04]  /*93b0*/  STL [R1+0x4], R0 ;  /* 0x0000040001007387 */ /* 0x0003e80000100800 */
[----:B------:R-:W-:Y:S04]  /*93c0*/  STL [R1+0xd04], R5 ;  /* 0x000d040501007387 */ /* 0x000fe80000100800 */
[----:B------:R-:W4:Y:S01]  /*93d0*/  LDL.LU R22, [R1+0x78] ;  /* 0x0000780001167983 */ /* 0x000f220000300800 */
[----:B-1----:R-:W-:-:S03]  /*93e0*/  IMAD R0, R6, UR5, RZ ;  /* 0x0000000506007c24 */ /* 0x002fc6000f8e02ff */
[----:B------:R-:W-:Y:S04]  /*93f0*/  STL [R1+0x23c], R2 ;  /* 0x00023c0201007387 */ /* 0x000fe80000100800 */
[----:B------:R5:W-:Y:S04]  /*9400*/  STL [R1], R0 ;  /* 0x0000000001007387 */ /* 0x000be80000100800 */
[----:B------:R-:W-:Y:S04]  /*9410*/  STL [R1+0xd08], R2 ;  /* 0x000d080201007387 */ /* 0x000fe80000100800 */
[----:B------:R-:W-:Y:S01]  /*9420*/  STL [R1+0xd0c], R29 ;  /* 0x000d0c1d01007387 */ /* 0x000fe20000100800 */
[----:B-----5:R-:W-:-:S03]  /*9430*/  IMAD R0, R25, UR5, RZ ;  /* 0x0000000519007c24 */ /* 0x020fc6000f8e02ff */
[----:B------:R-:W5:Y:S04]  /*9440*/  LDL.LU R25, [R1+0x80] ;  /* 0x0000800001197983 */ /* 0x000f680000300800 */
[----:B------:R-:W-:Y:S01]  /*9450*/  STL [R1+0xd10], R0 ;  /* 0x000d100001007387 */ /* 0x000fe20000100800 */
[----:B------:R-:W-:-:S03]  /*9460*/  IMAD R3, R26, UR5, RZ ;  /* 0x000000051a037c24 */ /* 0x000fc6000f8e02ff */
[----:B------:R-:W5:Y:S04]  /*9470*/  LDL.LU R26, [R1+0x8c] ;  /* 0x00008c00011a7983 */ /* 0x000f680000300800 */
[----:B------:R-:W-:Y:S01]  /*9480*/  STL [R1+0xd14], R3 ;  /* 0x000d140301007387 */ /* 0x000fe20000100800 */
[----:B------:R-:W-:Y:S02]  /*9490*/  IMAD R4, R4, UR5, RZ ;  /* 0x0000000504047c24 */ /* 0x000fe4000f8e02ff */
[----:B------:R-:W-:-:S03]  /*94a0*/  IMAD R6, R15, UR5, RZ ;  /* 0x000000050f067c24 */ /* 0x000fc6000f8e02ff */
[----:B------:R-:W-:Y:S01]  /*94b0*/  STL [R1+0xd18], R4 ;  /* 0x000d180401007387 */ /* 0x000fe20000100800 */
[----:B------:R-:W-:-:S03]  /*94c0*/  IMAD R7, R27, UR5, RZ ;  /* 0x000000051b077c24 */ /* 0x000fc6000f8e02ff */
[----:B------:R1:W-:Y:S04]  /*94d0*/  STL [R1+0xcf4], R6 ;  /* 0x000cf40601007387 */ /* 0x0003e80000100800 */
[----:B------:R-:W-:Y:S04]  /*94e0*/  STL [R1+0xcf0], R7 ;  /* 0x000cf00701007387 */ /* 0x000fe80000100800 */
[----:B------:R-:W5:Y:S01]  /*94f0*/  LDL.LU R16, [R1+0xa0] ;  /* 0x0000a00001107983 */ /* 0x000f620000300800 */
[----:B------:R-:W-:Y:S02]  /*9500*/  IMAD R8, R23, UR5, RZ ;  /* 0x0000000517087c24 */ /* 0x000fe4000f8e02ff */
[----:B------:R-:W-:-:S03]  /*9510*/  IMAD R9, R21, UR5, RZ ;  /* 0x0000000515097c24 */ /* 0x000fc6000f8e02ff */
[----:B------:R-:W-:Y:S04]  /*9520*/  STL [R1+0xcec], R8 ;  /* 0x000cec0801007387 */ /* 0x000fe80000100800 */
[----:B------:R-:W5:Y:S04]  /*9530*/  LDL.LU R17, [R1+0xb0] ;  /* 0x0000b00001117983 */ /* 0x000f680000300800 */
[----:B------:R-:W-:Y:S01]  /*9540*/  STL [R1+0xd1c], R9 ;  /* 0x000d1c0901007387 */ /* 0x000fe20000100800 */
[----:B--2---:R-:W-:-:S05]  /*9550*/  IMAD R10, R19, UR5, RZ ;  /* 0x00000005130a7c24 */ /* 0x004fca000f8e02ff */
[----:B------:R-:W-:Y:S01]  /*9560*/  STL [R1+0xd20], R10 ;  /* 0x000d200a01007387 */ /* 0x000fe20000100800 */
[----:B---3--:R-:W-:-:S03]  /*9570*/  IMAD R11, R18, UR5, RZ ;  /* 0x00000005120b7c24 */ /* 0x008fc6000f8e02ff */
[----:B------:R-:W2:Y:S04]  /*9580*/  LDL.LU R18, [R1+0xb8] ;  /* 0x0000b80001127983 */ /* 0x000ea80000300800 */
[----:B------:R-:W3:Y:S01]  /*9590*/  LDL.LU R19, [R1+0xc0] ;  /* 0x0000c00001137983 */ /* 0x000ee20000300800 */
[----:B----4-:R-:W-:-:S03]  /*95a0*/  IMAD R12, R20, UR5, RZ ;  /* 0x00000005140c7c24 */ /* 0x010fc6000f8e02ff */
[----:B------:R-:W-:Y:S04]  /*95b0*/  STL [R1+0xd24], R11 ;  /* 0x000d240b01007387 */ /* 0x000fe80000100800 */
[----:B------:R-:W4:Y:S04]  /*95c0*/  LDL.LU R20, [R1+0xd0] ;  /* 0x0000d00001147983 */ /* 0x000f280000300800 */
[----:B------:R-:W4:Y:S04]  /*95d0*/  LDL.LU R21, [R1+0xd8] ;  /* 0x0000d80001157983 */ /* 0x000f280000300800 */
[----:B------:R-:W-:Y:S01]  /*95e0*/  STL [R1+0xd28], R12 ;  /* 0x000d280c01007387 */ /* 0x000fe20000100800 */
[----:B------:R-:W-:-:S03]  /*95f0*/  IMAD R13, R22, UR5, RZ ;  /* 0x00000005160d7c24 */ /* 0x000fc6000f8e02ff */
[----:B------:R-:W4:Y:S04]  /*9600*/  LDL.LU R22, [R1+0xe0] ;  /* 0x0000e00001167983 */ /* 0x000f280000300800 */
[----:B------:R-:W4:Y:S04]  /*9610*/  LDL.LU R23, [R1+0x100] ;  /* 0x0001000001177983 */ /* 0x000f280000300800 */
[----:B------:R-:W-:Y:S04]  /*9620*/  STL [R1+0xd2c], R13 ;  /* 0x000d2c0d01007387 */ /* 0x000fe80000100800 */
[----:B------:R-:W4:Y:S01]  /*9630*/  LDL.LU R24, [R1+0x104] ;  /* 0x0001040001187983 */ /* 0x000f220000300800 */
[----:B-----5:R-:W-:-:S03]  /*9640*/  IMAD R14, R25, UR5, RZ ;  /* 0x00000005190e7c24 */ /* 0x020fc6000f8e02ff */
[----:B------:R-:W5:Y:S04]  /*9650*/  LDL.LU R25, [R1+0x10c] ;  /* 0x00010c0001197983 */ /* 0x000f680000300800 */
[----:B------:R-:W-:Y:S01]  /*9660*/  STL [R1+0xd30], R14 ;  /* 0x000d300e01007387 */ /* 0x000fe20000100800 */
[----:B------:R-:W-:-:S03]  /*9670*/  IMAD R15, R26, UR5, RZ ;  /* 0x000000051a0f7c24 */ /* 0x000fc6000f8e02ff */
[----:B------:R-:W5:Y:S04]  /*9680*/  LDL.LU R26, [R1+0x110] ;  /* 0x00011000011a7983 */ /* 0x000f680000300800 */
[----:B------:R-:W5:Y:S04]  /*9690*/  LDL.LU R27, [R1+0x140] ;  /* 0x00014000011b7983 */ /* 0x000f680000300800 */
[----:B-1----:R-:W5:Y:S04]  /*96a0*/  LDL.LU R6, [R1+0x144] ;  /* 0x0001440001067983 */ /* 0x002f680000300800 */
[----:B------:R-:W5:Y:S04]  /*96b0*/  LDL.LU R4, [R1+0x148] ;  /* 0x0001480001047983 */ /* 0x000f680000300800 */
[----:B------:R-:W5:Y:S04]  /*96c0*/  LDL.LU R3, [R1+0x15c] ;  /* 0x00015c0001037983 */ /* 0x000f680000300800 */
[----:B------:R-:W5:Y:S04]  /*96d0*/  LDL.LU R0, [R1+0x160] ;  /* 0x0001600001007983 */ /* 0x000f680000300800 */
[----:B------:R-:W5:Y:S04]  /*96e0*/  LDL.LU R29, [R1+0x164] ;  /* 0x00016400011d7983 */ /* 0x000f680000300800 */
[----:B------:R-:W-:Y:S01]  /*96f0*/  STL [R1+0xd34], R15 ;  /* 0x000d340f01007387 */ /* 0x000fe20000100800 */
[----:B------:R-:W-:-:S05]  /*9700*/  IMAD R16, R16, UR5, RZ ;  /* 0x0000000510107c24 */ /* 0x000fca000f8e02ff */
[----:B------:R-:W-:Y:S04]  /*9710*/  STL [R1+0xd38], R16 ;  /* 0x000d381001007387 */ /* 0x000fe80000100800 */
[----:B------:R-:W5:Y:S04]  /*9720*/  LDL.LU R2, [R1+0x168] ;  /* 0x0001680001027983 */ /* 0x000f680000300800 */
[----:B------:R-:W5:Y:S04]  /*9730*/  LDL.LU R5, [R1+0x16c] ;  /* 0x00016c0001057983 */ /* 0x000f680000300800 */
[----:B------:R-:W5:Y:S01]  /*9740*/  LDL.LU R28, [R1+0x170] ;  /* 0x00017000011c7983 */ /* 0x000f620000300800 */
[----:B------:R-:W-:-:S05]  /*9750*/  IMAD R17, R17, UR5, RZ ;  /* 0x0000000511117c24 */ /* 0x000fca000f8e02ff */
[----:B------:R-:W-:Y:S01]  /*9760*/  STL [R1+0xd3c], R17 ;  /* 0x000d3c1101007387 */ /* 0x000fe20000100800 */
[----:B--2---:R-:W-:Y:S02]  /*9770*/  IMAD R18, R18, UR5, RZ ;  /* 0x0000000512127c24 */ /* 0x004fe4000f8e02ff */
[----:B---3--:R-:W-:-:S03]  /*9780*/  IMAD R19, R19, UR5, RZ ;  /* 0x0000000513137c24 */ /* 0x008fc6000f8e02ff */
[----:B------:R-:W-:Y:S01]  /*9790*/  STL [R1+0xd40], R18 ;  /* 0x000d401201007387 */ /* 0x000fe20000100800 */
[----:B----4-:R-:W-:-:S03]  /*97a0*/  IMAD R20, R20, UR5, RZ ;  /* 0x0000000514147c24 */ /* 0x010fc6000f8e02ff */
[----:B------:R-:W-:Y:S01]  /*97b0*/  STL [R1+0xd44], R19 ;  /* 0x000d441301007387 */ /* 0x000fe20000100800 */
[----:B------:R-:W-:-:S03]  /*97c0*/  IMAD R21, R21, UR5, RZ ;  /* 0x0000000515157c24 */ /* 0x000fc6000f8e02ff */
[----:B------:R-:W-:Y:S01]  /*97d0*/  STL [R1+0xd48], R20 ;  /* 0x000d481401007387 */ /* 0x000fe20000100800 */
[----:B------:R-:W-:-:S03]  /*97e0*/  IMAD R22, R22, UR5, RZ ;  /* 0x0000000516167c24 */ /* 0x000fc6000f8e02ff */
[----:B------:R-:W-:Y:S01]  /*97f0*/  STL [R1+0xd4c], R21 ;  /* 0x000d4c1501007387 */ /* 0x000fe20000100800 */
[----:B------:R-:W-:-:S03]  /*9800*/  IMAD R23, R23, UR5, RZ ;  /* 0x0000000517177c24 */ /* 0x000fc6000f8e02ff */
[----:B------:R-:W-:Y:S01]  /*9810*/  STL [R1+0xd50], R22 ;  /* 0x000d501601007387 */ /* 0x000fe20000100800 */
[----:B------:R-:W-:-:S03]  /*9820*/  IMAD R24, R24, UR5, RZ ;  /* 0x0000000518187c24 */ /* 0x000fc6000f8e02ff */
[----:B------:R-:W-:Y:S04]  /*9830*/  STL [R1+0xd54], R23 ;  /* 0x000d541701007387 */ /* 0x000fe80000100800 */
[----:B------:R-:W-:Y:S01]  /*9840*/  STL [R1+0xd58], R24 ;  /* 0x000d581801007387 */ /* 0x000fe20000100800 */
[----:B-----5:R-:W-:-:S05]  /*9850*/  IMAD R25, R25, UR5, RZ ;  /* 0x0000000519197c24 */ /* 0x020fca000f8e02ff */
[----:B------:R-:W-:Y:S01]  /*9860*/  STL [R1+0xd5c], R25 ;  /* 0x000d5c1901007387 */ /* 0x000fe20000100800 */
[----:B------:R-:W-:Y:S02]  /*9870*/  IMAD R26, R26, UR5, RZ ;  /* 0x000000051a1a7c24 */ /* 0x000fe4000f8e02ff */
[----:B------:R-:W-:-:S03]  /*9880*/  IMAD R6, R6, UR5, RZ ;  /* 0x0000000506067c24 */ /* 0x000fc6000f8e02ff */
[----:B------:R-:W-:Y:S01]  /*9890*/  STL [R1+0xd60], R26 ;  /* 0x000d601a01007387 */ /* 0x000fe20000100800 */
[----:B------:R-:W-:-:S03]  /*98a0*/  IMAD R4, R4, UR5, RZ ;  /* 0x0000000504047c24 */ /* 0x000fc6000f8e02ff */
[----:B------:R-:W-:Y:S01]  /*98b0*/  STL [R1+0xc], R6 ;  /* 0x00000c0601007387 */ /* 0x000fe20000100800 */
[----:B------:R-:W-:-:S03]  /*98c0*/  IMAD R3, R3, UR5, RZ ;  /* 0x0000000503037c24 */ /* 0x000fc6000f8e02ff */
[----:B------:R1:W-:Y:S01]  /*98d0*/  STL [R1+0x10], R4 ;  /* 0x0000100401007387 */ /* 0x0003e20000100800 */
[----:B------:R-:W-:-:S03]  /*98e0*/  IMAD R0, R0, UR5, RZ ;  /* 0x0000000500007c24 */ /* 0x000fc6000f8e02ff */
[----:B------:R2:W-:Y:S01]  /*98f0*/  STL [R1+0x14], R3 ;  /* 0x0000140301007387 */ /* 0x0005e20000100800 */
[----:B-1----:R-:W-:-:S03]  /*9900*/  IMAD R4, R29, UR5, RZ ;  /* 0x000000051d047c24 */ /* 0x002fc6000f8e02ff */
[----:B--2---:R-:W2:Y:S04]  /*9910*/  LDL.LU R3, [R1+0x174] ;  /* 0x0001740001037983 */ /* 0x004ea80000300800 */
[----:B------:R1:W-:Y:S04]  /*9920*/  STL [R1+0x1c], R0 ;  /* 0x00001c0001007387 */ /* 0x0003e80000100800 */
[----:B-1----:R-:W3:Y:S04]  /*9930*/  LDL.LU R0, [R1+0x178] ;  /* 0x0001780001007983 */ /* 0x002ee80000300800 */
[----:B------:R1:W-:Y:S01]  /*9940*/  STL [R1+0x24], R4 ;  /* 0x0000240401007387 */ /* 0x0003e20000100800 */
[----:B------:R-:W-:-:S03]  /*9950*/  IMAD R6, R2, UR5, RZ ;  /* 0x0000000502067c24 */ /* 0x000fc6000f8e02ff */
[----:B------:R-:W4:Y:S01]  /*9960*/  LDL.LU R29, [R1+0x17c] ;  /* 0x00017c00011d7983 */ /* 0x000f220000300800 */
[----:B-1----:R-:W-:-:S03]  /*9970*/  IMAD R4, R5, UR5, RZ ;  /* 0x0000000505047c24 */ /* 0x002fc6000f8e02ff */
[----:B------:R1:W-:Y:S01]  /*9980*/  STL [R1+0x2c], R6 ;  /* 0x00002c0601007387 */ /* 0x0003e20000100800 */
[----:B------:R-:W-:-:S03]  /*9990*/  IMAD R2, R28, UR5, RZ ;  /* 0x000000051c027c24 */ /* 0x000fc6000f8e02ff */
[----:B------:R-:W5:Y:S04]  /*99a0*/  LDL.LU R26, [R1+0x180] ;  /* 0x00018000011a7983 */ /* 0x000f680000300800 */
[----:B------:R0:W-:Y:S04]  /*99b0*/  STL [R1+0x38], R4 ;  /* 0x0000380401007387 */ /* 0x0001e80000100800 */
[----:B------:R-:W5:Y:S04]  /*99c0*/  LDL.LU R25, [R1+0x184] ;  /* 0x0001840001197983 */ /* 0x000f680000300800 */
[----:B------:R0:W-:Y:S04]  /*99d0*/  STL [R1+0x40], R2 ;  /* 0x0000400201007387 */ /* 0x0001e80000100800 */
[----:B------:R-:W5:Y:S04]  /*99e0*/  LDL.LU R24, [R1+0x18c] ;  /* 0x00018c0001187983 */ /* 0x000f680000300800 */
        /* <DEDUP_REMOVED lines=17> */
[----:B-1----:R-:W5:Y:S04]  /*9b00*/  LDL.LU R6, [R1+0x1b4] ;  /* 0x0001b40001067983 */ /* 0x002f680000300800 */
[----:B0-----:R-:W5:Y:S04]  /*9b10*/  LDL.LU R4, [R1+0x1b0] ;  /* 0x0001b00001047983 */ /* 0x001f680000300800 */
[----:B------:R-:W5:Y:S04]  /*9b20*/  LDL.LU R2, [R1+0x1ac] ;  /* 0x0001ac0001027983 */ /* 0x000f680000300800 */
[----:B------:R-:W5:Y:S04]  /*9b30*/  LDL.LU R5, [R1+0x1a8] ;  /* 0x0001a80001057983 */ /* 0x000f680000300800 */
[----:B------:R-:W5:Y:S01]  /*9b40*/  LDL.LU R28, [R1+0x1a4] ;  /* 0x0001a400011c7983 */ /* 0x000f620000300800 */
[----:B--2---:R-:W-:-:S05]  /*9b50*/  IMAD R3, R3, UR5, RZ ;  /* 0x0000000503037c24 */ /* 0x004fca000f8e02ff */
[----:B------:R0:W-:Y:S01]  /*9b60*/  STL [R1+0x48], R3 ;  /* 0x0000480301007387 */ /* 0x0001e20000100800 */
[----:B---3--:R-:W-:-:S03]  /*9b70*/  IMAD R0, R0, UR5, RZ ;  /* 0x0000000500007c24 */ /* 0x008fc6000f8e02ff */
[----:B0-----:R-:W2:Y:S04]  /*9b80*/  LDL.LU R3, [R1+0x1a0] ;  /* 0x0001a00001037983 */ /* 0x001ea80000300800 */
[----:B------:R0:W-:Y:S01]  /*9b90*/  STL [R1+0x50], R0 ;  /* 0x0000500001007387 */ /* 0x0001e20000100800 */
[----:B----4-:R-:W-:-:S03]  /*9ba0*/  IMAD R29, R29, UR5, RZ ;  /* 0x000000051d1d7c24 */ /* 0x010fc6000f8e02ff */
[----:B0-----:R-:W3:Y:S04]  /*9bb0*/  LDL.LU R0, [R1+0x19c] ;  /* 0x00019c0001007983 */ /* 0x001ee80000300800 */
[----:B------:R0:W-:Y:S01]  /*9bc0*/  STL [R1+0x78], R29 ;  /* 0x0000781d01007387 */ /* 0x0001e20000100800 */
[----:B-----5:R-:W-:Y:S02]  /*9bd0*/  IMAD R26, R26, UR5, RZ ;  /* 0x000000051a1a7c24 */ /* 0x020fe4000f8e02ff */
[----:B------:R-:W-:Y:S01]  /*9be0*/  IMAD R25, R25, UR5, RZ ;  /* 0x0000000519197c24 */ /* 0x000fe2000f8e02ff */
[----:B0-----:R-:W4:Y:S01]  /*9bf0*/  LDL.LU R29, [R1+0x198] ;  /* 0x00019800011d7983 */ /* 0x001f220000300800 */
[----:B------:R-:W-:-:S03]  /*9c00*/  IMAD R24, R24, UR5, RZ ;  /* 0x0000000518187c24 */ /* 0x000fc6000f8e02ff */
        /* <DEDUP_REMOVED lines=42> */
[----:B------:R0:W-:Y:S04]  /*9eb0*/  STL [R1+0x170], R4 ;  /* 0x0001700401007387 */ /* 0x0001e80000100800 */
[----:B------:R1:W-:Y:S01]  /*9ec0*/  STL [R1+0x174], R2 ;  /* 0x0001740201007387 */ /* 0x0003e20000100800 */
[----:B0-----:R-:W-:-:S03]  /*9ed0*/  IMAD R4, R28, UR5, RZ ;  /* 0x000000051c047c24 */ /* 0x001fc6000f8e02ff */
[----:B-1----:R-:W5:Y:S04]  /*9ee0*/  LDL.LU R2, [R1+0x194] ;  /* 0x0001940001027983 */ /* 0x002f680000300800 */
[----:B------:R0:W-:Y:S04]  /*9ef0*/  STL [R1+0x178], R5 ;  /* 0x0001780501007387 */ /* 0x0001e80000100800 */
[----:B0-----:R-:W5:Y:S04]  /*9f00*/  LDL.LU R5, [R1+0x188] ;  /* 0x0001880001057983 */ /* 0x001f680000300800 */
[----:B------:R2:W-:Y:S04]  /*9f10*/  STL [R1+0x17c], R4 ;  /* 0x00017c0401007387 */ /* 0x0005e80000100800 */
[----:B------:R-:W5:Y:S01]  /*9f20*/  LDL.LU R28, [R1+0x158] ;  /* 0x00015800011c7983 */ /* 0x000f620000300800 */
[----:B--2---:R-:W-:-:S05]  /*9f30*/  IMAD R4, R3, UR5, RZ ;  /* 0x0000000503047c24 */ /* 0x004fca000f8e02ff */
[----:B------:R0:W-:Y:S04]  /*9f40*/  STL [R1+0x180], R4 ;  /* 0x0001800401007387 */ /* 0x0001e80000100800 */
[----:B------:R-:W2:Y:S01]  /*9f50*/  LDL.LU R26, [R1+0x154] ;  /* 0x00015400011a7983 */ /* 0x000ea20000300800 */
[----:B---3--:R-:W-:-:S05]  /*9f60*/  IMAD R3, R0, UR5, RZ ;  /* 0x0000000500037c24 */ /* 0x008fca000f8e02ff */
[----:B------:R1:W-:Y:S04]  /*9f70*/  STL [R1+0x184], R3 ;  /* 0x0001840301007387 */ /* 0x0003e80000100800 */
[----:B------:R-:W3:Y:S01]  /*9f80*/  LDL.LU R25, [R1+0x150] ;  /* 0x0001500001197983 */ /* 0x000ee20000300800 */
[----:B----4-:R-:W-:-:S05]  /*9f90*/  IMAD R0, R29, UR5, RZ ;  /* 0x000000051d007c24 */ /* 0x010fca000f8e02ff */
[----:B------:R4:W-:Y:S04]  /*9fa0*/  STL [R1+0x18c], R0 ;  /* 0x00018c0001007387 */ /* 0x0009e80000100800 */
        /* <DEDUP_REMOVED lines=19> */
[----:B0-----:R-:W3:Y:S04]  /*a0e0*/  LDL.LU R4, [R1+0xe4] ;  /* 0x0000e40001047983 */ /* 0x001ee80000300800 */
[----:B-1----:R-:W3:Y:S04]  /*a0f0*/  LDL.LU R3, [R1+0xdc] ;  /* 0x0000dc0001037983 */ /* 0x002ee80000300800 */
[----:B----4-:R-:W4:Y:S04]  /*a100*/  LDL.LU R0, [R1+0xd4] ;  /* 0x0000d40001007983 */ /* 0x010f280000300800 */
[----:B------:R-:W4:Y:S01]  /*a110*/  LDL.LU R29, [R1+0xcc] ;  /* 0x0000cc00011d7983 */ /* 0x000f220000300800 */
[----:B-----5:R-:W-:-:S05]  /*a120*/  IMAD R2, R2, UR5, RZ ;  /* 0x0000000502027c24 */ /* 0x020fca000f8e02ff */
[----:B------:R0:W-:Y:S01]  /*a130*/  STL [R1+0x190], R2 ;  /* 0x0001900201007387 */ /* 0x0001e20000100800 */
[----:B------:R-:W-:-:S03]  /*a140*/  IMAD R5, R5, UR5, RZ ;  /* 0x0000000505057c24 */ /* 0x000fc6000f8e02ff */
[----:B0-----:R-:W5:Y:S04]  /*a150*/  LDL.LU R2, [R1+0xc8] ;  /* 0x0000c80001027983 */ /* 0x001f680000300800 */
[----:B------:R0:W-:Y:S01]  /*a160*/  STL [R1+0x188], R5 ;  /* 0x0001880501007387 */ /* 0x0001e20000100800 */
[----:B------:R-:W-:-:S03]  /*a170*/  IMAD R28, R28, UR5, RZ ;  /* 0x000000051c1c7c24 */ /* 0x000fc6000f8e02ff */
[----:B0-----:R-:W5:Y:S04]  /*a180*/  LDL.LU R5, [R1+0xc4] ;  /* 0x0000c40001057983 */ /* 0x001f680000300800 */
[----:B------:R0:W-:Y:S04]  /*a190*/  STL [R1+0x158], R28 ;  /* 0x0001581c01007387 */ /* 0x0001e80000100800 */
[----:B0-----:R-:W5:Y:S01]  /*a1a0*/  LDL.LU R28, [R1+0xbc] ;  /* 0x0000bc00011c7983 */ /* 0x001f620000300800 */
[----:B--2---:R-:W-:-:S05]  /*a1b0*/  IMAD R26, R26, UR5, RZ ;  /* 0x000000051a1a7c24 */ /* 0x004fca000f8e02ff */
[----:B------:R3:W-:Y:S02]  /*a1c0*/  STL [R1+0x154], R26 ;  /* 0x0001541a01007387 */ /* 0x0007e40000100800 */
[----:B---3--:R-:W-:-:S05]  /*a1d0*/  IMAD R26, R25, UR5, RZ ;  /* 0x00000005191a7c24 */ /* 0x008fca000f8e02ff */
[----:B------:R-:W-:Y:S01]  /*a1e0*/  STL [R1+0x150], R26 ;  /* 0x0001501a01007387 */ /* 0x000fe20000100800 */
[----:B------:R-:W-:Y:S02]  /*a1f0*/  IMAD R25, R24, UR5, RZ ;  /* 0x0000000518197c24 */ /* 0x000fe4000f8e02ff */
        /* <DEDUP_REMOVED lines=38> */
[----:B------:R-:W-:-:S03]  /*a460*/  IMAD R4, R3, UR5, RZ ;  /* 0x0000000503047c24 */ /* 0x000fc6000f8e02ff */
[----:B------:R2:W-:Y:S01]  /*a470*/  STL [R1+0xe4], R6 ;  /* 0x0000e40601007387 */ /* 0x0005e20000100800 */
[----:B----4-:R-:W-:-:S03]  /*a480*/  IMAD R3, R0, UR5, RZ ;  /* 0x0000000500037c24 */ /* 0x010fc6000f8e02ff */
[----:B------:R-:W-:Y:S01]  /*a490*/  STL [R1+0xdc], R4 ;  /* 0x0000dc0401007387 */ /* 0x000fe20000100800 */
[----:B------:R-:W-:-:S03]  /*a4a0*/  IMAD R0, R29, UR5, RZ ;  /* 0x000000051d007c24 */ /* 0x000fc6000f8e02ff */
[----:B0-----:R-:W3:Y:S04]  /*a4b0*/  LDL.LU R8, [R1+0xb4] ;  /* 0x0000b40001087983 */ /* 0x001ee80000300800 */
[----:B------:R5:W-:Y:S04]  /*a4c0*/  STL [R1+0xd4], R3 ;  /* 0x0000d40301007387 */ /* 0x000be80000100800 */
[----:B-1----:R-:W4:Y:S04]  /*a4d0*/  LDL.LU R7, [R1+0xac] ;  /* 0x0000ac0001077983 */ /* 0x002f280000300800 */
[----:B------:R0:W-:Y:S04]  /*a4e0*/  STL [R1+0xcc], R0 ;  /* 0x0000cc0001007387 */ /* 0x0001e80000100800 */
[----:B--2---:R-:W2:Y:S01]  /*a4f0*/  LDL.LU R6, [R1+0xa8] ;  /* 0x0000a80001067983 */ /* 0x004ea20000300800 */
[----:B-----5:R-:W-:-:S05]  /*a500*/  IMAD R3, R2, UR5, RZ ;  /* 0x0000000502037c24 */ /* 0x020fca000f8e02ff */
[----:B------:R1:W-:Y:S04]  /*a510*/  STL [R1+0xc8], R3 ;  /* 0x0000c80301007387 */ /* 0x0003e80000100800 */
[----:B------:R-:W5:Y:S01]  /*a520*/  LDL.LU R26, [R1+0xa4] ;  /* 0x0000a400011a7983 */ /* 0x000f620000300800 */
[----:B------:R-:W-:-:S05]  /*a530*/  IMAD R2, R5, UR5, RZ ;  /* 0x0000000505027c24 */ /* 0x000fca000f8e02ff */
[----:B------:R-:W-:Y:S04]  /*a540*/  STL [R1+0xc4], R2 ;  /* 0x0000c40201007387 */ /* 0x000fe80000100800 */
[----:B------:R-:W5:Y:S01]  /*a550*/  LDL.LU R25, [R1+0x9c] ;  /* 0x00009c0001197983 */ /* 0x000f620000300800 */
[----:B0-----:R-:W-:-:S05]  /*a560*/  IMAD R0, R28, UR5, RZ ;  /* 0x000000051c007c24 */ /* 0x001fca000f8e02ff */
        /* <DEDUP_REMOVED lines=22> */
[----:B------:R-:W5:Y:S04]  /*a6d0*/  LDL.LU R5, [R1+0x20] ;  /* 0x0000200001057983 */ /* 0x000f680000300800 */
[----:B------:R-:W5:Y:S01]  /*a6e0*/  LDL.LU R28, [R1+0x18] ;  /* 0x00001800011c7983 */ /* 0x000f620000300800 */
[----:B---3--:R-:W-:-:S05]  /*a6f0*/  IMAD R8, R8, UR5, RZ ;  /* 0x0000000508087c24 */ /* 0x008fca000f8e02ff */
[----:B------:R2:W-:Y:S01]  /*a700*/  STL [R1+0xb4], R8 ;  /* 0x0000b40801007387 */ /* 0x0005e20000100800 */
[----:B----4-:R-:W-:Y:S02]  /*a710*/  IMAD R7, R7, UR5, RZ ;  /* 0x0000000507077c24 */ /* 0x010fe4000f8e02ff */
[----:B--2---:R-:W-:Y:S02]  /*a720*/  IMAD R8, R6, UR5, RZ ;  /* 0x0000000506087c24 */ /* 0x004fe4000f8e02ff */
[----:B------:R-:W2:Y:S04]  /*a730*/  LDL.LU R6, [R1+0x8] ;  /* 0x0000080001067983 */ /* 0x000ea80000300800 */
[----:B------:R0:W-:Y:S01]  /*a740*/  STL [R1+0xac], R7 ;  /* 0x0000ac0701007387 */ /* 0x0001e20000100800 */
[----:B-----5:R-:W-:-:S03]  /*a750*/  IMAD R26, R26, UR5, RZ ;  /* 0x000000051a1a7c24 */ /* 0x020fc6000f8e02ff */
[----:B0-----:R-:W3:Y:S04]  /*a760*/  LDL.LU R7, [R1+0x4] ;  /* 0x0000040001077983 */ /* 0x001ee80000300800 */
[----:B------:R0:W-:Y:S01]  /*a770*/  STL [R1+0xa8], R8 ;  /* 0x0000a80801007387 */ /* 0x0001e20000100800 */
[----:B------:R-:W-:-:S03]  /*a780*/  IMAD R25, R25, UR5, RZ ;  /* 0x0000000519197c24 */ /* 0x000fc6000f8e02ff */
[----:B0-----:R-:W4:Y:S04]  /*a790*/  LDL.LU R8, [R1] ;  /* 0x0000000001087983 */ /* 0x001f280000300800 */
[----:B------:R0:W-:Y:S01]  /*a7a0*/  STL [R1+0xa4], R26 ;  /* 0x0000a41a01007387 */ /* 0x0001e20000100800 */
[----:B------:R-:W-:-:S03]  /*a7b0*/  IMAD R24, R24, UR5, RZ ;  /* 0x0000000518187c24 */ /* 0x000fc6000f8e02ff */
[----:B0-----:R-:W5:Y:S01]  /*a7c0*/  LDL.LU R26, [R1+0xd60] ;  /* 0x000d6000011a7983 */ /* 0x001f620000300800 */
[----:B------:R-:W-:-:S03]  /*a7d0*/  IMAD R23, R23, UR5, RZ ;  /* 0x0000000517177c24 */ /* 0x000fc6000f8e02ff */
[----:B------:R0:W-:Y:S01]  /*a7e0*/  STL [R1+0x9c], R25 ;  /* 0x00009c1901007387 */ /* 0x0001e20000100800 */
[----:B------:R-:W-:Y:S02]  /*a7f0*/  IMAD R22, R22, UR5, RZ ;  /* 0x0000000516167c24 */ /* 0x000fe4000f8e02ff */
[----:B------:R-:W-:Y:S01]  /*a800*/  IMAD R21, R21, UR5, RZ ;  /* 0x0000000515157c24 */ /* 0x000fe2000f8e02ff */
[----:B0-----:R-:W2:Y:S01]  /*a810*/  LDL.LU R25, [R1+0xd5c] ;  /* 0x000d5c0001197983 */ /* 0x001ea20000300800 */
[----:B------:R-:W-:-:S03]  /*a820*/  IMAD R20, R20, UR5, RZ ;  /* 0x0000000514147c24 */ /* 0x000fc6000f8e02ff */
[----:B------:R0:W-:Y:S01]  /*a830*/  STL [R1+0x98], R24 ;  /* 0x0000981801007387 */ /* 0x0001e20000100800 */
[----:B------:R-:W-:-:S03]  /*a840*/  IMAD R19, R19, UR5, RZ ;  /* 0x0000000513137c24 */ /* 0x000fc6000f8e02ff */
[----:B0-----:R-:W2:Y:S04]  /*a850*/  LDL.LU R24, [R1+0xd58] ;  /* 0x000d580001187983 */ /* 0x001ea80000300800 */
[----:B------:R0:W-:Y:S01]  /*a860*/  STL [R1+0x94], R23 ;  /* 0x0000941701007387 */ /* 0x0001e20000100800 */
[----:B------:R-:W-:Y:S02]  /*a870*/  IMAD R18, R18, UR5, RZ ;  /* 0x0000000512127c24 */ /* 0x000fe4000f8e02ff */
[----:B------:R-:W-:Y:S01]  /*a880*/  IMAD R17, R17, UR5, RZ ;  /* 0x0000000511117c24 */ /* 0x000fe2000f8e02ff */
[----:B0-----:R-:W2:Y:S04]  /*a890*/  LDL.LU R23, [R1+0xd54] ;  /* 0x000d540001177983 */ /* 0x001ea80000300800 */
[----:B------:R0:W-:Y:S01]  /*a8a0*/  STL [R1+0x90], R22 ;  /* 0x0000901601007387 */ /* 0x0001e20000100800 */
[----:B------:R-:W-:-:S03]  /*a8b0*/  IMAD R16, R16, UR5, RZ ;  /* 0x0000000510107c24 */ /* 0x000fc6000f8e02ff */
        /* <DEDUP_REMOVED lines=54> */
[----:B0-----:R-:W2:Y:S02]  /*ac20*/  LDL.LU R28, [R1+0xd00] ;  /* 0x000d0000011c7983 */ /* 0x001ea40000300800 */
[----:B--2---:R-:W-:-:S05]  /*ac30*/  IMAD R28, R28, UR5, RZ ;  /* 0x000000051c1c7c24 */ /* 0x004fca000f8e02ff */
[----:B------:R0:W-:Y:S02]  /*ac40*/  STL [R1+0x20], R28 ;  /* 0x0000201c01007387 */ /* 0x0001e40000100800 */
[----:B0-----:R-:W-:-:S04]  /*ac50*/  IMAD R28, RZ, RZ, -UR6 ;  /* 0x80000006ff1c7e24 */ /* 0x001fc8000f8e02ff */
[----:B------:R-:W-:Y:S02]  /*ac60*/  IMAD R28, R28, 0x2, R5 ;  /* 0x000000021c1c7824 */ /* 0x000fe400078e0205 */
[----:B------:R-:W2:Y:S04]  /*ac70*/  LDL.LU R5, [R1+0xcfc] ;  /* 0x000cfc0001057983 */ /* 0x000ea80000300800 */
[----:B------:R0:W-:Y:S02]  /*ac80*/  STL [R1+0x18], R28 ;  /* 0x0000181c01007387 */ /* 0x0001e40000100800 */
[----:B0-----:R-:W-:Y:S02]  /*ac90*/  LEA R28, P0, R2, UR8, 0x1 ;  /* 0x00000008021c7c11 */ /* 0x001fe4000f8008ff */
[----:B--2---:R-:W-:-:S05]  /*aca0*/  LEA R2, P1, R6, R5, 0x1 ;  /* 0x0000000506027211 */ /* 0x004fca00078208ff */
[----:B------:R3:W-:Y:S02]  /*acb0*/  STL [R1+0xce0], R2 ;  /* 0x000ce00201007387 */ /* 0x0007e40000100800 */
[----:B---3--:R-:W-:-:S05]  /*acc0*/  LEA R2, P6, R7, R5, 0x1 ;  /* 0x0000000507027211 */ /* 0x008fca00078c08ff */
[----:B------:R4:W-:Y:S02]  /*acd0*/  STL [R1+0xccc], R2 ;  /* 0x000ccc0201007387 */ /* 0x0009e40000100800 */
[----:B----4-:R-:W-:-:S05]  /*ace0*/  LEA R2, P5, R8, R5, 0x1 ;  /* 0x0000000508027211 */ /* 0x010fca00078a08ff */
[----:B------:R0:W-:Y:S02]  /*acf0*/  STL [R1+0xcd0], R2 ;  /* 0x000cd00201007387 */ /* 0x0001e40000100800 */
[----:B0-----:R-:W-:-:S05]  /*ad00*/  LEA R2, P4, R29, R5, 0x1 ;  /* 0x000000051d027211 */ /* 0x001fca00078808ff */
[----:B------:R0:W-:Y:S02]  /*ad10*/  STL [R1+0xcd4], R2 ;  /* 0x000cd40201007387 */ /* 0x0001e40000100800 */
[----:B0-----:R-:W-:-:S05]  /*ad20*/  LEA R2, P3, R0, R5, 0x1 ;  /* 0x0000000500027211 */ /* 0x001fca00078608ff */
[----:B------:R0:W-:Y:S02]  /*ad30*/  STL [R1+0xcd8], R2 ;  /* 0x000cd80201007387 */ /* 0x0001e40000100800 */
[----:B0-----:R-:W-:-:S05]  /*ad40*/  LEA R2, P2, R3, R5, 0x1 ;  /* 0x0000000503027211 */ /* 0x001fca00078408ff */
[----:B------:R0:W-:Y:S04]  /*ad50*/  STL [R1+0xcdc], R2 ;  /* 0x000cdc0201007387 */ /* 0x0001e80000100800 */
[----:B0-----:R-:W2:Y:S02]  /*ad60*/  LDL.LU R2, [R1+0xcf8] ;  /* 0x000cf80001027983 */ /* 0x001ea40000300800 */
[----:B--2---:R-:W-:-:S05]  /*ad70*/  LEA.HI.X.SX32 R6, R6, R2, 0x1, P1 ;  /* 0x0000000206067211 */ /* 0x004fca00008f0eff */
[----:B------:R0:W-:Y:S02]  /*ad80*/  STL [R1+0xcc8], R6 ;  /* 0x000cc80601007387 */ /* 0x0001e40000100800 */
[----:B0-----:R-:W-:-:S05]  /*ad90*/  LEA R6, P1, R4, R5, 0x1 ;  /* 0x0000000504067211 */ /* 0x001fca00078208ff */
[----:B------:R0:W-:Y:S04]  /*ada0*/  STL [R1+0xcc4], R6 ;  /* 0x000cc40601007387 */ /* 0x0001e80000100800 */
[----:B0-----:R-:W2:Y:S01]  /*adb0*/  LDL.LU R6, [R1+0xcf4] ;  /* 0x000cf40001067983 */ /* 0x001ea20000300800 */
[----:B------:R-:W-:-:S05]  /*adc0*/  LEA.HI.X.SX32 R7, R7, R2, 0x1, P6 ;  /* 0x0000000207077211 */ /* 0x000fca00030f0eff */
[----:B------:R2:W-:Y:S02]  /*add0*/  STL [R1+0xcbc], R7 ;  /* 0x000cbc0701007387 */ /* 0x0005e40000100800 */
[----:B--2---:R-:W-:-:S05]  /*ade0*/  LEA R7, P6, R6, R5, 0x1 ;  /* 0x0000000506077211 */ /* 0x004fca00078c08ff */
[----:B------:R0:W-:Y:S04]  /*adf0*/  STL [R1+0xcc0], R7 ;  /* 0x000cc00701007387 */ /* 0x0001e80000100800 */
[----:B0-----:R-:W2:Y:S01]  /*ae00*/  LDL.LU R7, [R1+0xcf0] ;  /* 0x000cf00001077983 */ /* 0x001ea20000300800 */
[----:B------:R-:W-:-:S05]  /*ae10*/  LEA.HI.X.SX32 R8, R8, R2, 0x1, P5 ;  /* 0x0000000208087211 */ /* 0x000fca00028f0eff */
[----:B------:R2:W-:Y:S02]  /*ae20*/  STL [R1+0xcb4], R8 ;  /* 0x000cb40801007387 */ /* 0x0005e40000100800 */
[----:B--2---:R-:W-:-:S05]  /*ae30*/  LEA R8, P5, R7, R5, 0x1 ;  /* 0x0000000507087211 */ /* 0x004fca00078a08ff */
[----:B------:R0:W-:Y:S04]  /*ae40*/  STL [R1+0xcb8], R8 ;  /* 0x000cb80801007387 */ /* 0x0001e80000100800 */
[----:B0-----:R-:W2:Y:S01]  /*ae50*/  LDL.LU R8, [R1+0xcec] ;  /* 0x000cec0001087983 */ /* 0x001ea20000300800 */
[-C--:B------:R-:W-:Y:S02]  /*ae60*/  LEA.HI.X.SX32 R29, R29, R2.reuse, 0x1, P4 ;  /* 0x000000021d1d7211 */ /* 0x080fe400020f0eff */
[----:B------:R-:W-:-:S03]  /*ae70*/  LEA.HI.X.SX32 R0, R0, R2, 0x1, P3 ;  /* 0x0000000200007211 */ /* 0x000fc600018f0eff */
[----:B------:R2:W-:Y:S01]  /*ae80*/  STL [R1+0xcac], R29 ;  /* 0x000cac1d01007387 */ /* 0x0005e20000100800 */
[----:B------:R-:W-:Y:S02]  /*ae90*/  LEA.HI.X.SX32 R4, R4, R2, 0x1, P1 ;  /* 0x0000000204047211 */ /* 0x000fe400008f0eff */
[----:B--2---:R-:W-:-:S05]  /*aea0*/  LEA R29, P4, R8, R5, 0x1 ;  /* 0x00000005081d7211 */ /* 0x004fca00078808ff */
[----:B------:R0:W-:Y:S04]  /*aeb0*/  STL [R1+0xcb0], R29 ;  /* 0x000cb01d01007387 */ /* 0x0001e80000100800 */
[----:B------:R1:W-:Y:S01]  /*aec0*/  STL [R1+0xca4], R0 ;  /* 0x000ca40001007387 */ /* 0x0003e20000100800 */
[----:B0-----:R-:W-:Y:S02]  /*aed0*/  LEA R29, P3, R9, R5, 0x1 ;  /* 0x00000005091d7211 */ /* 0x001fe400078608ff */
[----:B-1----:R-:W-:-:S03]  /*aee0*/  LEA.HI.X.SX32 R0, R3, R2, 0x1, P2 ;  /* 0x0000000203007211 */ /* 0x002fc600010f0eff */
[----:B------:R-:W-:Y:S01]  /*aef0*/  STL [R1+0xca8], R29 ;  /* 0x000ca81d01007387 */ /* 0x000fe20000100800 */
[----:B------:R-:W-:-:S03]  /*af00*/  LEA R3, P2, R10, R5, 0x1 ;  /* 0x000000050a037211 */ /* 0x000fc600078408ff */
[----:B------:R0:W-:Y:S04]  /*af10*/  STL [R1+0xc9c], R0 ;  /* 0x000c9c0001007387 */ /* 0x0001e80000100800 */
[----:B------:R1:W-:Y:S01]  /*af20*/  STL [R1+0xca0], R3 ;  /* 0x000ca00301007387 */ /* 0x0003e20000100800 */
[----:B0-----:R-:W-:-:S03]  /*af30*/  LEA R0, P1, R11, R5, 0x1 ;  /* 0x000000050b007211 */ /* 0x001fc600078208ff */
[----:B------:R0:W-:Y:S01]  /*af40*/  STL [R1+0xc94], R4 ;  /* 0x000c940401007387 */ /* 0x0001e20000100800 */
[----:B-1----:R-:W-:-:S03]  /*af50*/  LEA.HI.X.SX32 R3, R6, R2, 0x1, P6 ;  /* 0x0000000206037211 */ /* 0x002fc600030f0eff */
[----:B------:R1:W-:Y:S01]  /*af60*/  STL [R1+0xc98], R0 ;  /* 0x000c980001007387 */ /* 0x0003e20000100800 */
[----:B0-----:R-:W-:-:S03]  /*af70*/  LEA R4, P6, R12, R5, 0x1 ;  /* 0x000000050c047211 */ /* 0x001fc600078c08ff */
[----:B------:R0:W-:Y:S01]  /*af80*/  STL [R1+0xc8c], R3 ;  /* 0x000c8c0301007387 */ /* 0x0001e20000100800 */
[----:B-1----:R-:W-:-:S03]  /*af90*/  LEA.HI.X.SX32 R0, R7, R2, 0x1, P5 ;  /* 0x0000000207007211 */ /* 0x002fc600028f0eff */
[----:B------:R1:W-:Y:S04]  /*afa0*/  STL [R1+0xc90], R4 ;  /* 0x000c900401007387 */ /* 0x0003e80000100800 */
[----:B------:R2:W-:Y:S01]  /*afb0*/  STL [R1+0xc84], R0 ;  /* 0x000c840001007387 */ /* 0x0005e20000100800 */
[----:B0-----:R-:W-:Y:S02]  /*afc0*/  LEA R3, P5, R13, R5, 0x1 ;  /* 0x000000050d037211 */ /* 0x001fe400078a08ff */
[----:B-1----:R-:W-:-:S03]  /*afd0*/  LEA.HI.X.SX32 R4, R8, R2, 0x1, P4 ;  /* 0x0000000208047211 */ /* 0x002fc600020f0eff */
[----:B------:R0:W-:Y:S01]  /*afe0*/  STL [R1+0xc88], R3 ;  /* 0x000c880301007387 */ /* 0x0001e20000100800 */
[----:B--2---:R-:W-:-:S03]  /*aff0*/  LEA R0, P4, R14, R5, 0x1 ;  /* 0x000000050e007211 */ /* 0x004fc600078808ff */
[----:B------:R1:W-:Y:S04]  /*b000*/  STL [R1+0xc7c], R4 ;  /* 0x000c7c0401007387 */ /* 0x0003e80000100800 */
[----:B------:R2:W-:Y:S01]  /*b010*/  STL [R1+0xc80], R0 ;  /* 0x000c800001007387 */ /* 0x0005e20000100800 */
[----:B0-----:R-:W-:Y:S02]  /*b020*/  LEA.HI.X.SX32 R3, R9, R2, 0x1, P3 ;  /* 0x0000000209037211 */ /* 0x001fe400018f0eff */
[----:B-1----:R-:W-:-:S03]  /*b030*/  LEA R4, P3, R15, R5, 0x1 ;  /* 0x000000050f047211 */ /* 0x002fc600078608ff */
[----:B------:R0:W-:Y:S01]  /*b040*/  STL [R1+0xc74], R3 ;  /* 0x000c740301007387 */ /* 0x0001e20000100800 */
[----:B--2---:R-:W-:-:S03]  /*b050*/  LEA.HI.X.SX32 R0, R10, R2, 0x1, P2 ;  /* 0x000000020a007211 */ /* 0x004fc600010f0eff */
[----:B------:R1:W-:Y:S04]  /*b060*/  STL [R1+0xc78], R4 ;  /* 0x000c780401007387 */ /* 0x0003e80000100800 */
[----:B------:R2:W-:Y:S01]  /*b070*/  STL [R1+0xc6c], R0 ;  /* 0x000c6c0001007387 */ /* 0x0005e20000100800 */
[----:B0-----:R-:W-:Y:S02]  /*b080*/  LEA R3, P2, R16, R5, 0x1 ;  /* 0x0000000510037211 */ /* 0x001fe400078408ff */
[----:B-1----:R-:W-:-:S03]  /*b090*/  LEA.HI.X.SX32 R4, R11, R2, 0x1, P1 ;  /* 0x000000020b047211 */ /* 0x002fc600008f0eff */
[----:B------:R0:W-:Y:S01]  /*b0a0*/  STL [R1+0xc70], R3 ;  /* 0x000c700301007387 */ /* 0x0001e20000100800 */
[----:B--2---:R-:W-:-:S03]  /*b0b0*/  LEA R0, P1, R17, R5, 0x1 ;  /* 0x0000000511007211 */ /* 0x004fc600078208ff */
[----:B------:R1:W-:Y:S04]  /*b0c0*/  STL [R1+0xc64], R4 ;  /* 0x000c640401007387 */ /* 0x0003e80000100800 */
[----:B------:R-:W2:Y:S01]  /*b0d0*/  LDL.LU R6, [R1+0xc] ;  /* 0x00000c0001067983 */ /* 0x000ea20000300800 */
[----:B0-----:R-:W-:-:S03]  /*b0e0*/  LEA.HI.X.SX32 R3, R12, R2, 0x1, P6 ;  /* 0x000000020c037211 */ /* 0x001fc600030f0eff */
[----:B------:R0:W-:Y:S01]  /*b0f0*/  STL [R1+0xc68], R0 ;  /* 0x000c680001007387 */ /* 0x0001e20000100800 */
[----:B-1----:R-:W-:-:S03]  /*b100*/  LEA.HI.X.SX32 R4, R13, R2, 0x1, P5 ;  /* 0x000000020d047211 */ /* 0x002fc600028f0eff */
[----:B------:R1:W-:Y:S01]  /*b110*/  STL [R1+0xc5c], R3 ;  /* 0x000c5c0301007387 */ /* 0x0003e20000100800 */
[----:B0-----:R-:W-:-:S05]  /*b120*/  LEA R0, P6, R18, R5, 0x1 ;  /* 0x0000000512007211 */ /* 0x001fca00078c08ff */
[----:B------:R0:W-:Y:S01]  /*b130*/  STL [R1+0xc60], R0 ;  /* 0x000c600001007387 */ /* 0x0001e20000100800 */
[----:B-1----:R-:W-:-:S03]  /*b140*/  LEA R3, P5, R19, R5, 0x1 ;  /* 0x0000000513037211 */ /* 0x002fc600078a08ff */
[----:B------:R-:W-:Y:S01]  /*b150*/  STL [R1+0xc54], R4 ;  /* 0x000c540401007387 */ /* 0x000fe20000100800 */
[----:B0-----:R-:W-:-:S03]  /*b160*/  LEA.HI.X.SX32 R0, R14, R2, 0x1, P4 ;  /* 0x000000020e007211 */ /* 0x001fc600020f0eff */
[----:B------:R-:W3:Y:S04]  /*b170*/  LDL.LU R14, [R1+0x10] ;  /* 0x00001000010e7983 */ /* 0x000ee80000300800 */
[----:B------:R0:W-:Y:S04]  /*b180*/  STL [R1+0xc58], R3 ;  /* 0x000c580301007387 */ /* 0x0001e80000100800 */
[----:B------:R-:W4:Y:S04]  /*b190*/  LDL.LU R10, [R1+0x14] ;  /* 0x00001400010a7983 */ /* 0x000f280000300800 */
[----:B------:R1:W-:Y:S04]  /*b1a0*/  STL [R1+0xc4c], R0 ;  /* 0x000c4c0001007387 */ /* 0x0003e80000100800 */
[----:B------:R-:W4:Y:S01]  /*b1b0*/  LDL.LU R9, [R1+0x1c] ;  /* 0x00001c0001097983 */ /* 0x000f220000300800 */
[----:B0-----:R-:W-:-:S02]  /*b1c0*/  LEA R3, P4, R20, R5, 0x1 ;  /* 0x0000000514037211 */ /* 0x001fc400078808ff */
[----:B-1----:R-:W-:-:S03]  /*b1d0*/  LEA.HI.X.SX32 R0, R15, R2, 0x1, P3 ;  /* 0x000000020f007211 */ /* 0x002fc600018f0eff */
[----:B------:R0:W-:Y:S04]  /*b1e0*/  STL [R1+0xc50], R3 ;  /* 0x000c500301007387 */ /* 0x0001e80000100800 */
[----:B------:R1:W-:Y:S04]  /*b1f0*/  STL [R1+0xc44], R0 ;  /* 0x000c440001007387 */ /* 0x0003e80000100800 */
[----:B------:R-:W4:Y:S01]  /*b200*/  LDL.LU R8, [R1+0x24] ;  /* 0x0000240001087983 */ /* 0x000f220000300800 */
[----:B0-----:R-:W-:Y:S02]  /*b210*/  LEA R3, P3, R21, R5, 0x1 ;  /* 0x0000000515037211 */ /* 0x001fe400078608ff */
        /* <DEDUP_REMOVED lines=11> */
[----:B------:R0:W-:Y:S01]  /*b2d0*/  STL [R1+0xc38], R3 ;  /* 0x000c380301007387 */ /* 0x0001e20000100800 */
[----:B------:R-:W-:-:S03]  /*b2e0*/  LEA R4, P6, R24, R5, 0x1 ;  /* 0x0000000518047211 */ /* 0x000fc600078c08ff */
[----:B------:R1:W-:Y:S01]  /*b2f0*/  STL [R1+0xc2c], R0 ;  /* 0x000c2c0001007387 */ /* 0x0003e20000100800 */
[----:B0-----:R-:W-:-:S03]  /*b300*/  LEA.HI.X.SX32 R3, R19, R2, 0x1, P5 ;  /* 0x0000000213037211 */ /* 0x001fc600028f0eff */
[----:B-1----:R-:W4:Y:S01]  /*b310*/  LDL.LU R0, [R1+0x40] ;  /* 0x0000400001007983 */ /* 0x002f220000300800 */
[----:B------:R-:W-:-:S03]  /*b320*/  LEA R11, P5, R25, R5, 0x1 ;  /* 0x00000005190b7211 */ /* 0x000fc600078a08ff */
[----:B------:R0:W-:Y:S04]  /*b330*/  STL [R1+0xc30], R4 ;  /* 0x000c300401007387 */ /* 0x0001e80000100800 */
[----:B------:R1:W-:Y:S01]  /*b340*/  STL [R1+0xc24], R3 ;  /* 0x000c240301007387 */ /* 0x0003e20000100800 */
[----:B0-----:R-:W-:-:S03]  /*b350*/  LEA.HI.X.SX32 R4, R20, R2, 0x1, P4 ;  /* 0x0000000214047211 */ /* 0x001fc600020f0eff */
[----:B-1----:R-:W4:Y:S01]  /*b360*/  LDL.LU R3, [R1+0x48] ;  /* 0x0000480001037983 */ /* 0x002f220000300800 */
[----:B------:R-:W-:-:S03]  /*b370*/  IMAD R27, R27, UR5, RZ ;  /* 0x000000051b1b7c24 */ /* 0x000fc6000f8e02ff */
[----:B------:R5:W-:Y:S04]  /*b380*/  STL [R1+0xc28], R11 ;  /* 0x000c280b01007387 */ /* 0x000be80000100800 */
[----:B------:R0:W-:Y:S04]  /*b390*/  STL [R1+0xc1c], R4 ;  /* 0x000c1c0401007387 */ /* 0x0001e80000100800 */
[----:B------:R-:W4:Y:S01]  /*b3a0*/  LDL.LU R29, [R1+0x50] ;  /* 0x00005000011d7983 */ /* 0x000f220000300800 */
[----:B-----5:R-:W-:Y:S02]  /*b3b0*/  LEA R11, P4, R26, R5, 0x1 ;  /* 0x000000051a0b7211 */ /* 0x020fe400078808ff */
[----:B0-----:R-:W-:-:S03]  /*b3c0*/  LEA.HI.X.SX32 R4, R21, R2, 0x1, P3 ;  /* 0x0000000215047211 */ /* 0x001fc600018f0eff */
[----:B------:R0:W-:Y:S04]  /*b3d0*/  STL [R1+0xc20], R11 ;  /* 0x000c200b01007387 */ /* 0x0001e80000100800 */
[----:B------:R1:W-:Y:S04]  /*b3e0*/  STL [R1+0xc14], R4 ;  /* 0x000c140401007387 */ /* 0x0003e80000100800 */
[----:B------:R-:W5:Y:S01]  /*b3f0*/  LDL.LU R13, [R1+0x78] ;  /* 0x00007800010d7983 */ /* 0x000f620000300800 */
[----:B0-----:R-:W-:Y:S02]  /*b400*/  LEA R11, P3, R27, R5, 0x1 ;  /* 0x000000051b0b7211 */ /* 0x001fe400078608ff */
[----:B-1----:R-:W-:-:S03]  /*b410*/  LEA.HI.X.SX32 R4, R22, R2, 0x1, P2 ;  /* 0x0000000216047211 */ /* 0x002fc600010f0eff */
[----:B------:R-:W-:Y:S04]  /*b420*/  STL [R1+0xc18], R11 ;  /* 0x000c180b01007387 */ /* 0x000fe80000100800 */
[----:B------:R0:W-:Y:S04]  /*b430*/  STL [R1+0xc0c], R4 ;  /* 0x000c0c0401007387 */ /* 0x0001e80000100800 */
[----:B------:R-:W5:Y:S01]  /*b440*/  LDL.LU R12, [R1+0x80] ;  /* 0x00008000010c7983 */ /* 0x000f620000300800 */
[----:B0-----:R-:W-:Y:S02]  /*b450*/  LEA.HI.X.SX32 R4, R23, R2, 0x1, P1 ;  /* 0x0000000217047211 */ /* 0x001fe400008f0eff */
[----:B--2---:R-:W-:-:S05]  /*b460*/  LEA R11, P2, R6, R5, 0x1 ;  /* 0x00000005060b7211 */ /* 0x004fca00078408ff */
[----:B------:R-:W-:Y:S04]  /*b470*/  STL [R1+0xc10], R11 ;  /* 0x000c100b01007387 */ /* 0x000fe80000100800 */
[----:B------:R0:W-:Y:S04]  /*b480*/  STL [R1+0xc04], R4 ;  /* 0x000c040401007387 */ /* 0x0001e80000100800 */
[----:B------:R-:W2:Y:S01]  /*b490*/  LDL.LU R16, [R1+0x8c] ;  /* 0x00008c0001107983 */ /* 0x000ea20000300800 */
[----:B0-----:R-:W-:Y:S02]  /*b4a0*/  LEA.HI.X.SX32 R4, R24, R2, 0x1, P6 ;  /* 0x0000000218047211 */ /* 0x001fe400030f0eff */
[----:B---3--:R-:W-:-:S05]  /*b4b0*/  LEA R11, P1, R14, R5, 0x1 ;  /* 0x000000050e0b7211 */ /* 0x008fca00078208ff */
[----:B------:R0:W-:Y:S01]  /*b4c0*/  STL [R1+0xc08], R11 ;  /* 0x000c080b01007387 */ /* 0x0001e20000100800 */
[----:B----4-:R-:W-:-:S03]  /*b4d0*/  LEA R15, P6, R10, R5, 0x1 ;  /* 0x000000050a0f7211 */ /* 0x010fc600078c08ff */
[----:B------:R1:W-:Y:S04]  /*b4e0*/  STL [R1+0xbfc], R4 ;  /* 0x000bfc0401007387 */ /* 0x0003e80000100800 */
[----:B0-----:R-:W3:Y:S01]  /*b4f0*/  LDL.LU R11, [R1+0xa0] ;  /* 0x0000a000010b7983 */ /* 0x001ee20000300800 */
[----:B-1----:R-:W-:-:S03]  /*b500*/  LEA.HI.X.SX32 R4, R25, R2, 0x1, P5 ;  /* 0x0000000219047211 */ /* 0x002fc600028f0eff */
[----:B------:R0:W-:Y:S01]  /*b510*/  STL [R1+0xc00], R15 ;  /* 0x000c000f01007387 */ /* 0x0001e20000100800 */
[----:B------:R-:W-:-:S03]  /*b520*/  LEA R18, P5, R9, R5, 0x1 ;  /* 0x0000000509127211 */ /* 0x000fc600078a08ff */
[----:B------:R1:W-:Y:S04]  /*b530*/  STL [R1+0xbf4], R4 ;  /* 0x000bf40401007387 */ /* 0x0003e80000100800 */
[----:B0-----:R-:W4:Y:S01]  /*b540*/  LDL.LU R15, [R1+0xb0] ;  /* 0x0000b000010f7983 */ /* 0x001f220000300800 */
[----:B-1----:R-:W-:-:S03]  /*b550*/  LEA.HI.X.SX32 R4, R26, R2, 0x1, P4 ;  /* 0x000000021a047211 */ /* 0x002fc600020f0eff */
[----:B------:R-:W-:Y:S04]  /*b560*/  STL [R1+0xbf8], R18 ;  /* 0x000bf81201007387 */ /* 0x000fe80000100800 */
[----:B------:R0:W-:Y:S04]  /*b570*/  STL [R1+0xbec], R4 ;  /* 0x000bec0401007387 */ /* 0x0001e80000100800 */
[----:B0-----:R-:W4:Y:S01]  /*b580*/  LDL.LU R4, [R1+0xb8] ;  /* 0x0000b80001047983 */ /* 0x001f220000300800 */
[----:B------:R-:W-:Y:S02]  /*b590*/  LEA R19, P4, R8, R5, 0x1 ;  /* 0x0000000508137211 */ /* 0x000fe400078808ff */
[----:B------:R-:W-:-:S03]  /*b5a0*/  LEA.HI.X.SX32 R18, R27, R2, 0x1, P3 ;  /* 0x000000021b127211 */ /* 0x000fc600018f0eff */
[----:B------:R0:W-:Y:S04]  /*b5b0*/  STL [R1+0xbf0], R19 ;  /* 0x000bf01301007387 */ /* 0x0001e80000100800 */
[----:B------:R1:W-:Y:S01]  /*b5c0*/  STL [R1+0x900], R18 ;  /* 0x0009001201007387 */ /* 0x0003e20000100800 */
[-C--:B0-----:R-:W-:Y:S02]  /*b5d0*/  LEA R19, P3, R7, R5.reuse, 0x1 ;  /* 0x0000000507137211 */ /* 0x081fe400078608ff */
[----:B-1----:R-:W-:Y:S02]  /*b5e0*/  LEA.HI.X.SX32 R18, R6, R2, 0x1, P2 ;  /* 0x0000000206127211 */ /* 0x002fe400010f0eff */
[----:B------:R-:W4:Y:S04]  /*b5f0*/  LDL.LU R6, [R1+0xc0] ;  /* 0x0000c00001067983 */ /* 0x000f280000300800 */
[----:B------:R0:W-:Y:S04]  /*b600*/  STL [R1+0x91c], R19 ;  /* 0x00091c1301007387 */ /* 0x0001e80000100800 */
[----:B------:R1:W-:Y:S01]  /*b610*/  STL [R1+0x904], R18 ;  /* 0x0009041201007387 */ /* 0x0003e20000100800 */
[----:B0-----:R-:W-:-:S02]  /*b620*/  LEA R19, P2, R17, R5, 0x1 ;  /* 0x0000000511137211 */ /* 0x001fc400078408ff */
        /* <DEDUP_REMOVED lines=19> */
[----:B-----5:R-:W-:-:S02]  /*b760*/  LEA R19, P4, R13, R5, 0x1 ;  /* 0x000000050d137211 */ /* 0x020fc400078808ff */
[----:B0-----:R-:W-:Y:S02]  /*b770*/  LEA.HI.X.SX32 R18, R7, R2, 0x1, P3 ;  /* 0x0000000207127211 */ /* 0x001fe400018f0eff */
[----:B------:R-:W5:Y:S04]  /*b780*/  LDL.LU R7, [R1+0x104] ;  /* 0x0001040001077983 */ /* 0x000f680000300800 */
[----:B------:R0:W-:Y:S04]  /*b790*/  STL [R1+0x944], R19 ;  /* 0x0009441301007387 */ /* 0x0001e80000100800 */
[----:B------:R1:W-:Y:S01]  /*b7a0*/  STL [R1+0x918], R18 ;  /* 0x0009181201007387 */ /* 0x0003e20000100800 */
[----:B0-----:R-:W-:-:S02]  /*b7b0*/  LEA R19, P3, R12, R5, 0x1 ;  /* 0x000000050c137211 */ /* 0x001fc400078608ff */
[-C--:B-1----:R-:W-:Y:S02]  /*b7c0*/  LEA.HI.X.SX32 R18, R17, R2.reuse, 0x1, P2 ;  /* 0x0000000211127211 */ /* 0x082fe400010f0eff */
[----:B------:R-:W5:Y:S04]  /*b7d0*/  LDL.LU R17, [R1+0x10c] ;  /* 0x00010c0001117983 */ /* 0x000f680000300800 */
[----:B------:R-:W-:Y:S04]  /*b7e0*/  STL [R1+0x94c], R19 ;  /* 0x00094c1301007387 */ /* 0x000fe80000100800 */
[----:B------:R0:W-:Y:S02]  /*b7f0*/  STL [R1+0x920], R18 ;  /* 0x0009201201007387 */ /* 0x0001e40000100800 */
[----:B0-----:R-:W-:-:S02]  /*b800*/  LEA.HI.X.SX32 R18, R0, R2, 0x1, P1 ;  /* 0x0000000200127211 */ /* 0x001fc400008f0eff */
[----:B------:R-:W5:Y:S01]  /*b810*/  LDL.LU R0, [R1+0x110] ;  /* 0x0001100001007983 */ /* 0x000f620000300800 */
[----:B--2---:R-:W-:-:S05]  /*b820*/  LEA R19, P2, R16, R5, 0x1 ;  /* 0x0000000510137211 */ /* 0x004fca00078408ff */
[----:B------:R-:W-:Y:S04]  /*b830*/  STL [R1+0x954], R19 ;  /* 0x0009541301007387 */ /* 0x000fe80000100800 */
[----:B------:R0:W-:Y:S02]  /*b840*/  STL [R1+0x928], R18 ;  /* 0x0009281201007387 */ /* 0x0001e40000100800 */
[----:B0-----:R-:W-:Y:S02]  /*b850*/  LEA.HI.X.SX32 R18, R3, R2, 0x1, P6 ;  /* 0x0000000203127211 */ /* 0x001fe400030f0eff */
[----:B------:R-:W2:Y:S01]  /*b860*/  LDL.LU R3, [R1+0x140] ;  /* 0x0001400001037983 */ /* 0x000ea20000300800 */
[----:B---3--:R-:W-:-:S05]  /*b870*/  LEA R19, P1, R11, R5, 0x1 ;  /* 0x000000050b137211 */ /* 0x008fca00078208ff */
[----:B------:R4:W-:Y:S04]  /*b880*/  STL [R1+0x95c], R19 ;  /* 0x00095c1301007387 */ /* 0x0009e80000100800 */
[----:B------:R0:W-:Y:S01]  /*b890*/  STL [R1+0x930], R18 ;  /* 0x0009301201007387 */ /* 0x0001e20000100800 */
[-C--:B----4-:R-:W-:Y:S02]  /*b8a0*/  LEA R19, P6, R15, R5.reuse, 0x1 ;  /* 0x000000050f137211 */ /* 0x090fe400078c08ff */
[----:B0-----:R-:W-:Y:S02]  /*b8b0*/  LEA.HI.X.SX32 R18, R29, R2, 0x1, P5 ;  /* 0x000000021d127211 */ /* 0x001fe400028f0eff */
[----:B------:R-:W3:Y:S04]  /*b8c0*/  LDL.LU R29, [R1+0x144] ;  /* 0x00014400011d7983 */ /* 0x000ee80000300800 */
[----:B------:R0:W-:Y:S04]  /*b8d0*/  STL [R1+0x964], R19 ;  /* 0x0009641301007387 */ /* 0x0001e80000100800 */
[----:B------:R1:W-:Y:S01]  /*b8e0*/  STL [R1+0x938], R18 ;  /* 0x0009381201007387 */ /* 0x0003e20000100800 */
[----:B0-----:R-:W-:-:S02]  /*b8f0*/  LEA R19, P5, R4, R5, 0x1 ;  /* 0x0000000504137211 */ /* 0x001fc400078a08ff */
[-C--:B-1----:R-:W-:Y:S02]  /*b900*/  LEA.HI.X.SX32 R18, R13, R2.reuse, 0x1, P4 ;  /* 0x000000020d127211 */ /* 0x082fe400020f0eff */
[----:B------:R-:W4:Y:S04]  /*b910*/  LDL.LU R13, [R1+0x148] ;  /* 0x00014800010d7983 */ /* 0x000f280000300800 */
[----:B------:R-:W-:Y:S04]  /*b920*/  STL [R1+0x96c], R19 ;  /* 0x00096c1301007387 */ /* 0x000fe80000100800 */
[----:B------:R0:W-:Y:S02]  /*b930*/  STL [R1+0x940], R18 ;  /* 0x0009401201007387 */ /* 0x0001e40000100800 */
[----:B0-----:R-:W-:-:S02]  /*b940*/  LEA.HI.X.SX32 R18, R12, R2, 0x1, P3 ;  /* 0x000000020c127211 */ /* 0x001fc400018f0eff */
[----:B------:R-:W4:Y:S01]  /*b950*/  LDL.LU R12, [R1+0x15c] ;  /* 0x00015c00010c7983 */ /* 0x000f220000300800 */
[----:B------:R-:W-:-:S05]  /*b960*/  LEA R19, P4, R6, R5, 0x1 ;  /* 0x0000000506137211 */ /* 0x000fca00078808ff */
        /* <DEDUP_REMOVED lines=28> */
[----:B-1----:R-:W-:Y:S02]  /*bb30*/  LEA.HI.X.SX32 R18, R14, R2, 0x1, P3 ;  /* 0x000000020e127211 */ /* 0x002fe400018f0eff */
        /* <DEDUP_REMOVED lines=10> */
[----:B------:R-:W-:Y:S02]  /*bbe0*/  LEA.HI.X.SX32 R17, R17, R2, 0x1, P4 ;  /* 0x0000000211117211 */ /* 0x000fe400020f0eff */
[----:B--2---:R-:W-:-:S05]  /*bbf0*/  LEA R19, P2, R3, R5, 0x1 ;  /* 0x0000000503137211 */ /* 0x004fca00078408ff */
[----:B------:R-:W-:Y:S04]  /*bc00*/  STL [R1+0x9b4], R19 ;  /* 0x0009b41301007387 */ /* 0x000fe80000100800 */
[----:B------:R0:W-:Y:S02]  /*bc10*/  STL [R1+0x988], R18 ;  /* 0x0009881201007387 */ /* 0x0001e40000100800 */
[----:B0-----:R-:W-:Y:S02]  /*bc20*/  LEA.HI.X.SX32 R18, R8, R2, 0x1, P6 ;  /* 0x0000000208127211 */ /* 0x001fe400030f0eff */
[----:B------:R-:W2:Y:S01]  /*bc30*/  LDL.LU R8, [R1+0x180] ;  /* 0x0001800001087983 */ /* 0x000ea20000300800 */
[----:B---3--:R-:W-:-:S05]  /*bc40*/  LEA R19, P1, R29, R5, 0x1 ;  /* 0x000000051d137211 */ /* 0x008fca00078208ff */
[----:B------:R-:W-:Y:S04]  /*bc50*/  STL [R1+0x9bc], R19 ;  /* 0x0009bc1301007387 */ /* 0x000fe80000100800 */
[----:B------:R0:W-:Y:S02]  /*bc60*/  STL [R1+0x990], R18 ;  /* 0x0009901201007387 */ /* 0x0001e40000100800 */
[----:B0-----:R-:W-:Y:S02]  /*bc70*/  LEA.HI.X.SX32 R18, R7, R2, 0x1, P5 ;  /* 0x0000000207127211 */ /* 0x001fe400028f0eff */
[-C--:B----4-:R-:W-:Y:S01]  /*bc80*/  LEA R19, P6, R13, R5.reuse, 0x1 ;  /* 0x000000050d137211 */ /* 0x090fe200078c08ff */
[----:B------:R-:W3:Y:S04]  /*bc90*/  LDL.LU R7, [R1+0x184] ;  /* 0x0001840001077983 */ /* 0x000ee80000300800 */
[----:B------:R0:W-:Y:S04]  /*bca0*/  STL [R1+0x9c4], R19 ;  /* 0x0009c41301007387 */ /* 0x0001e80000100800 */
[----:B------:R1:W-:Y:S01]  /*bcb0*/  STL [R1+0x998], R18 ;  /* 0x0009981201007387 */ /* 0x0003e20000100800 */
[----:B0-----:R-:W-:-:S03]  /*bcc0*/  LEA R19, P5, R12, R5, 0x1 ;  /* 0x000000050c137211 */ /* 0x001fc600078a08ff */
[----:B-1----:R-:W4:Y:S04]  /*bcd0*/  LDL.LU R18, [R1+0x18c] ;  /* 0x00018c0001127983 */ /* 0x002f280000300800 */
[----:B------:R-:W-:Y:S04]  /*bce0*/  STL [R1+0x9cc], R19 ;  /* 0x0009cc1301007387 */ /* 0x000fe80000100800 */
[----:B------:R0:W-:Y:S02]  /*bcf0*/  STL [R1+0x9a0], R17 ;  /* 0x0009a01101007387 */ /* 0x0001e40000100800 */
[----:B0-----:R-:W-:-:S02]  /*bd00*/  LEA.HI.X.SX32 R17, R0, R2, 0x1, P3 ;  /* 0x0000000200117211 */ /* 0x001fc400018f0eff */
[----:B------:R-:W4:Y:S01]  /*bd10*/  LDL.LU R0, [R1+0x190] ;  /* 0x0001900001007983 */ /* 0x000f220000300800 */
[----:B------:R-:W-:-:S05]  /*bd20*/  LEA R19, P4, R16, R5, 0x1 ;  /* 0x0000000510137211 */ /* 0x000fca00078808ff */
[----:B------:R-:W-:Y:S04]  /*bd30*/  STL [R1+0x9d4], R19 ;  /* 0x0009d41301007387 */ /* 0x000fe80000100800 */
[----:B------:R0:W-:Y:S02]  /*bd40*/  STL [R1+0x9a8], R17 ;  /* 0x0009a81101007387 */ /* 0x0001e40000100800 */
[----:B0-----:R-:W-:Y:S02]  /*bd50*/  LEA.HI.X.SX32 R17, R3, R2, 0x1, P2 ;  /* 0x0000000203117211 */ /* 0x001fe400010f0eff */
[-C--:B------:R-:W-:Y:S01]  /*bd60*/  LEA R19, P3, R11, R5.reuse, 0x1 ;  /* 0x000000050b137211 */ /* 0x080fe200078608ff */
        /* <DEDUP_REMOVED lines=9> */
[-C--:B-1----:R-:W-:Y:S02]  /*be00*/  LEA.HI.X.SX32 R17, R13, R2.reuse, 0x1, P6 ;  /* 0x000000020d117211 */ /* 0x082fe400030f0eff */
[----:B------:R-:W4:Y:S04]  /*be10*/  LDL.LU R13, [R1+0x154] ;  /* 0x00015400010d7983 */ /* 0x000f280000300800 */
[----:B------:R5:W-:Y:S04]  /*be20*/  STL [R1+0x9ec], R19 ;  /* 0x0009ec1301007387 */ /* 0x000be80000100800 */
[----:B------:R0:W-:Y:S01]  /*be30*/  STL [R1+0x9c0], R17 ;  /* 0x0009c01101007387 */ /* 0x0001e20000100800 */
[----:B------:R-:W-:-:S02]  /*be40*/  LEA.HI.X.SX32 R16, R16, R2, 0x1, P4 ;  /* 0x0000000210107211 */ /* 0x000fc400020f0eff */
[-C--:B-----5:R-:W-:Y:S02]  /*be50*/  LEA R19, P6, R6, R5.reuse, 0x1 ;  /* 0x0000000506137211 */ /* 0x0a0fe400078c08ff */
[----:B0-----:R-:W-:Y:S02]  /*be60*/  LEA.HI.X.SX32 R17, R12, R2, 0x1, P5 ;  /* 0x000000020c117211 */ /* 0x001fe400028f0eff */
[----:B------:R-:W5:Y:S04]  /*be70*/  LDL.LU R12, [R1+0x150] ;  /* 0x00015000010c7983 */ /* 0x000f680000300800 */
[----:B------:R0:W-:Y:S04]  /*be80*/  STL [R1+0x9f4], R19 ;  /* 0x0009f41301007387 */ /* 0x0001e80000100800 */
[----:B------:R1:W-:Y:S01]  /*be90*/  STL [R1+0x9c8], R17 ;  /* 0x0009c81101007387 */ /* 0x0003e20000100800 */
[----:B0-----:R-:W-:-:S03]  /*bea0*/  LEA R19, P5, R14, R5, 0x1 ;  /* 0x000000050e137211 */ /* 0x001fc600078a08ff */
[----:B-1----:R-:W5:Y:S04]  /*beb0*/  LDL.LU R17, [R1+0x14c] ;  /* 0x00014c0001117983 */ /* 0x002f680000300800 */
[----:B------:R0:W-:Y:S04]  /*bec0*/  STL [R1+0x9fc], R19 ;  /* 0x0009fc1301007387 */ /* 0x0001e80000100800 */
[----:B------:R1:W-:Y:S01]  /*bed0*/  STL [R1+0x9d0], R16 ;  /* 0x0009d01001007387 */ /* 0x0003e20000100800 */
[----:B------:R-:W-:Y:S02]  /*bee0*/  LEA.HI.X.SX32 R15, R15, R2, 0x1, P2 ;  /* 0x000000020f0f7211 */ /* 0x000fe400010f0eff */
[----:B0-----:R-:W-:-:S02]  /*bef0*/  LEA R19, P4, R10, R5, 0x1 ;  /* 0x000000050a137211 */ /* 0x001fc400078808ff */
[----:B-1----:R-:W-:Y:S02]  /*bf00*/  LEA.HI.X.SX32 R16, R11, R2, 0x1, P3 ;  /* 0x000000020b107211 */ /* 0x002fe400018f0eff */
[----:B------:R-:W5:Y:S04]  /*bf10*/  LDL.LU R11, [R1+0x13c] ;  /* 0x00013c00010b7983 */ /* 0x000f680000300800 */
[----:B------:R0:W-:Y:S04]  /*bf20*/  STL [R1+0xa04], R19 ;  /* 0x000a041301007387 */ /* 0x0001e80000100800 */
[----:B------:R1:W-:Y:S01]  /*bf30*/  STL [R1+0x9d8], R16 ;  /* 0x0009d81001007387 */ /* 0x0003e20000100800 */
[----:B0-----:R-:W-:-:S03]  /*bf40*/  LEA R19, P3, R9, R5, 0x1 ;  /* 0x0000000509137211 */ /* 0x001fc600078608ff */
[----:B-1----:R-:W5:Y:S04]  /*bf50*/  LDL.LU R16, [R1+0x138] ;  /* 0x0001380001107983 */ /* 0x002f680000300800 */
[----:B------:R-:W-:Y:S04]  /*bf60*/  STL [R1+0xa0c], R19 ;  /* 0x000a0c1301007387 */ /* 0x000fe80000100800 */
[----:B------:R0:W-:Y:S02]  /*bf70*/  STL [R1+0x9e0], R15 ;  /* 0x0009e00f01007387 */ /* 0x0001e40000100800 */
[----:B0-----:R-:W-:-:S02]  /*bf80*/  LEA.HI.X.SX32 R15, R4, R2, 0x1, P1 ;  /* 0x00000002040f7211 */ /* 0x001fc400008f0eff */
[----:B------:R-:W5:Y:S01]  /*bf90*/  LDL.LU R4, [R1+0x134] ;  /* 0x0001340001047983 */ /* 0x000f620000300800 */
[-C--:B------:R-:W-:Y:S02]  /*bfa0*/  LEA.HI.X.SX32 R14, R14, R2.reuse, 0x1, P5 ;  /* 0x000000020e0e7211 */ /* 0x080fe400028f0eff */
[----:B------:R-:W-:Y:S02]  /*bfb0*/  LEA.HI.X.SX32 R10, R10, R2, 0x1, P4 ;  /* 0x000000020a0a7211 */ /* 0x000fe400020f0eff */
        /* <DEDUP_REMOVED lines=8> */
[----:B----4-:R-:W-:-:S03]  /*c040*/  LEA R19, P6, R18, R5, 0x1 ;  /* 0x0000000512137211 */ /* 0x010fc600078c08ff */
[----:B0-----:R-:W3:Y:S04]  /*c050*/  LDL.LU R15, [R1+0x12c] ;  /* 0x00012c00010f7983 */ /* 0x001ee80000300800 */
[----:B------:R-:W-:Y:S04]  /*c060*/  STL [R1+0xa24], R19 ;  /* 0x000a241301007387 */ /* 0x000fe80000100800 */
[----:B------:R0:W-:Y:S04]  /*c070*/  STL [R1+0x9f8], R14 ;  /* 0x0009f80e01007387 */ /* 0x0001e80000100800 */
[----:B0-----:R-:W4:Y:S01]  /*c080*/  LDL.LU R14, [R1+0x128] ;  /* 0x00012800010e7983 */ /* 0x001f220000300800 */
[----:B------:R-:W-:-:S05]  /*c090*/  LEA R19, P5, R0, R5, 0x1 ;  /* 0x0000000500137211 */ /* 0x000fca00078a08ff */
[----:B------:R-:W-:Y:S04]  /*c0a0*/  STL [R1+0xa2c], R19 ;  /* 0x000a2c1301007387 */ /* 0x000fe80000100800 */
[----:B------:R0:W-:Y:S04]  /*c0b0*/  STL [R1+0xa00], R10 ;  /* 0x000a000a01007387 */ /* 0x0001e80000100800 */
[----:B0-----:R-:W4:Y:S01]  /*c0c0*/  LDL.LU R10, [R1+0x124] ;  /* 0x00012400010a7983 */ /* 0x001f220000300800 */
[----:B------:R-:W-:Y:S02]  /*c0d0*/  LEA R19, P4, R3, R5, 0x1 ;  /* 0x0000000503137211 */ /* 0x000fe400078808ff */
[----:B------:R-:W-:-:S03]  /*c0e0*/  LEA.HI.X.SX32 R9, R9, R2, 0x1, P3 ;  /* 0x0000000209097211 */ /* 0x000fc600018f0eff */
[----:B------:R-:W-:Y:S01]  /*c0f0*/  STL [R1+0xa34], R19 ;  /* 0x000a341301007387 */ /* 0x000fe20000100800 */
[----:B------:R-:W-:-:S03]  /*c100*/  LEA.HI.X.SX32 R8, R8, R2, 0x1, P2 ;  /* 0x0000000208087211 */ /* 0x000fc600010f0eff */
[----:B------:R0:W-:Y:S01]  /*c110*/  STL [R1+0xa08], R9 ;  /* 0x000a080901007387 */ /* 0x0001e20000100800 */
[----:B------:R-:W-:-:S03]  /*c120*/  LEA.HI.X.SX32 R7, R7, R2, 0x1, P1 ;  /* 0x0000000207077211 */ /* 0x000fc600008f0eff */
[----:B0-----:R-:W4:Y:S01]  /*c130*/  LDL.LU R9, [R1+0x120] ;  /* 0x0001200001097983 */ /* 0x001f220000300800 */
[----:B------:R-:W-:-:S05]  /*c140*/  LEA R19, P3, R29, R5, 0x1 ;  /* 0x000000051d137211 */ /* 0x000fca00078608ff */
[----:B------:R-:W-:Y:S04]  /*c150*/  STL [R1+0xa3c], R19 ;  /* 0x000a3c1301007387 */ /* 0x000fe80000100800 */
        /* <DEDUP_REMOVED lines=8> */
[----:B-----5:R-:W-:-:S05]  /*c1e0*/  LEA R19, P1, R12, R5, 0x1 ;  /* 0x000000050c137211 */ /* 0x020fca00078208ff */
[----:B------:R0:W-:Y:S04]  /*c1f0*/  STL [R1+0xa4c], R19 ;  /* 0x000a4c1301007387 */ /* 0x0001e80000100800 */
[----:B------:R-:W-:Y:S04]  /*c200*/  STL [R1+0xa20], R20 ;  /* 0x000a201401007387 */ /* 0x000fe80000100800 */
[----:B------:R-:W5:Y:S01]  /*c210*/  LDL.LU R0, [R1+0x114] ;  /* 0x0001140001007983 */ /* 0x000f620000300800 */
[----:B0-----:R-:W-:-:S05]  /*c220*/  LEA R19, P6, R17, R5, 0x1 ;  /* 0x0000000511137211 */ /* 0x001fca00078c08ff */
[----:B------:R-:W-:Y:S04]  /*c230*/  STL [R1+0xa54], R19 ;  /* 0x000a541301007387 */ /* 0x000fe80000100800 */
[----:B------:R0:W-:Y:S02]  /*c240*/  STL [R1+0xa28], R18 ;  /* 0x000a281201007387 */ /* 0x0001e40000100800 */
[----:B0-----:R-:W-:Y:S02]  /*c250*/  LEA.HI.X.SX32 R18, R3, R2, 0x1, P4 ;  /* 0x0000000203127211 */ /* 0x001fe400020f0eff */
[----:B------:R-:W5:Y:S01]  /*c260*/  LDL.LU R3, [R1+0x108] ;  /* 0x0001080001037983 */ /* 0x000f620000300800 */
[----:B------:R-:W-:-:S05]  /*c270*/  LEA R19, P5, R11, R5, 0x1 ;  /* 0x000000050b137211 */ /* 0x000fca00078a08ff */
[----:B------:R0:W-:Y:S04]  /*c280*/  STL [R1+0xa5c], R19 ;  /* 0x000a5c1301007387 */ /* 0x0001e80000100800 */
[----:B------:R1:W-:Y:S01]  /*c290*/  STL [R1+0xa30], R18 ;  /* 0x000a301201007387 */ /* 0x0003e20000100800 */
[-C--:B0-----:R-:W-:Y:S02]  /*c2a0*/  LEA R19, P4, R16, R5.reuse, 0x1 ;  /* 0x0000000510137211 */ /* 0x081fe400078808ff */
        /* <DEDUP_REMOVED lines=8> */
[----:B------:R0:W-:Y:S01]  /*c330*/  STL [R1+0xa40], R18 ;  /* 0x000a401201007387 */ /* 0x0001e20000100800 */
[----:B------:R-:W-:-:S02]  /*c340*/  LEA.HI.X.SX32 R17, R17, R2, 0x1, P6 ;  /* 0x0000000211117211 */ /* 0x000fc400030f0eff */
[-C--:B0-----:R-:W-:Y:S02]  /*c350*/  LEA.HI.X.SX32 R18, R12, R2.reuse, 0x1, P1 ;  /* 0x000000020c127211 */ /* 0x081fe400008f0eff */
[----:B------:R-:W5:Y:S01]  /*c360*/  LDL.LU R12, [R1+0xf4] ;  /* 0x0000f400010c7983 */ /* 0x000f620000300800 */
[----:B------:R-:W-:Y:S02]  /*c370*/  LEA.HI.X.SX32 R16, R16, R2, 0x1, P4 ;  /* 0x0000000210107211 */ /* 0x000fe400020f0eff */
[----:B--2---:R-:W-:-:S05]  /*c380*/  LEA R19, P2, R6, R5, 0x1 ;  /* 0x0000000506137211 */ /* 0x004fca00078408ff */
[----:B------:R-:W-:Y:S04]  /*c390*/  STL [R1+0xa74], R19 ;  /* 0x000a741301007387 */ /* 0x000fe80000100800 */
[----:B------:R0:W-:Y:S04]  /*c3a0*/  STL [R1+0xa48], R18 ;  /* 0x000a481201007387 */ /* 0x0001e80000100800 */
[----:B0-----:R-:W2:Y:S01]  /*c3b0*/  LDL.LU R18, [R1+0xf0] ;  /* 0x0000f00001127983 */ /* 0x001ea20000300800 */
        /* <DEDUP_REMOVED lines=15> */
[----:B------:R0:W-:Y:S04]  /*c4b0*/  STL [R1+0xa94], R19 ;  /* 0x000a941301007387 */ /* 0x0001e80000100800 */
[----:B------:R1:W-:Y:S01]  /*c4c0*/  STL [R1+0xa68], R16 ;  /* 0x000a681001007387 */ /* 0x0003e20000100800 */
[----:B0-----:R-:W-:Y:S02]  /*c4d0*/  LEA.HI.X.SX32 R19, R6, R2, 0x1, P2 ;  /* 0x0000000206137211 */ /* 0x001fe400010f0eff */
[----:B------:R-:W-:-:S05]  /*c4e0*/  LEA R20, P3, R8, R5, 0x1 ;  /* 0x0000000508147211 */ /* 0x000fca00078608ff */
[----:B------:R-:W-:Y:S04]  /*c4f0*/  STL [R1+0xa9c], R20 ;  /* 0x000a9c1401007387 */ /* 0x000fe80000100800 */
[----:B------:R-:W4:Y:S01]  /*c500*/  LDL.LU R6, [R1+0xdc] ;  /* 0x0000dc0001067983 */ /* 0x000f220000300800 */
[----:B------:R-:W-:-:S03]  /*c510*/  LEA.HI.X.SX32 R15, R15, R2, 0x1, P1 ;  /* 0x000000020f0f7211 */ /* 0x000fc600008f0eff */
[----:B------:R-:W-:Y:S01]  /*c520*/  STL [R1+0xa70], R19 ;  /* 0x000a701301007387 */ /* 0x000fe20000100800 */
[----:B-1----:R-:W-:-:S05]  /*c530*/  LEA R16, P2, R7, R5, 0x1 ;  /* 0x0000000507107211 */ /* 0x002fca00078408ff */
[----:B------:R0:W-:Y:S01]  /*c540*/  STL [R1+0xaa4], R16 ;  /* 0x000aa41001007387 */ /* 0x0001e20000100800 */
[----:B------:R-:W-:-:S03]  /*c550*/  LEA.HI.X.SX32 R14, R14, R2, 0x1, P6 ;  /* 0x000000020e0e7211 */ /* 0x000fc600030f0eff */
[----:B0-----:R-:W4:Y:S01]  /*c560*/  LDL.LU R16, [R1+0xd4] ;  /* 0x0000d40001107983 */ /* 0x001f220000300800 */
[----:B-----5:R-:W-:-:S03]  /*c570*/  LEA R19, P1, R0, R5, 0x1 ;  /* 0x0000000500137211 */ /* 0x020fc600078208ff */
[----:B------:R0:W-:Y:S01]  /*c580*/  STL [R1+0xa78], R15 ;  /* 0x000a780f01007387 */ /* 0x0001e20000100800 */
[----:B------:R-:W-:-:S03]  /*c590*/  LEA.HI.X.SX32 R10, R10, R2, 0x1, P5 ;  /* 0x000000020a0a7211 */ /* 0x000fc600028f0eff */
[----:B0-----:R-:W5:Y:S04]  /*c5a0*/  LDL.LU R15, [R1+0xcc] ;  /* 0x0000cc00010f7983 */ /* 0x001f680000300800 */
[----:B------:R0:W-:Y:S04]  /*c5b0*/  STL [R1+0xaac], R19 ;  /* 0x000aac1301007387 */ /* 0x0001e80000100800 */
[----:B------:R1:W-:Y:S01]  /*c5c0*/  STL [R1+0xa80], R14 ;  /* 0x000a800e01007387 */ /* 0x0003e20000100800 */
[----:B0-----:R-:W-:-:S03]  /*c5d0*/  LEA R19, P6, R3, R5, 0x1 ;  /* 0x0000000503137211 */ /* 0x001fc600078c08ff */
[----:B-1----:R-:W5:Y:S01]  /*c5e0*/  LDL.LU R14, [R1+0xc8] ;  /* 0x0000c800010e7983 */ /* 0x002f620000300800 */
[----:B------:R-:W-:-:S03]  /*c5f0*/  LEA.HI.X.SX32 R9, R9, R2, 0x1, P4 ;  /* 0x0000000209097211 */ /* 0x000fc600020f0eff */
[----:B------:R0:W-:Y:S04]  /*c600*/  STL [R1+0xab4], R19 ;  /* 0x000ab41301007387 */ /* 0x0001e80000100800 */
[----:B------:R1:W-:Y:S01]  /*c610*/  STL [R1+0xa88], R10 ;  /* 0x000a880a01007387 */ /* 0x0003e20000100800 */
[----:B------:R-:W-:Y:S02]  /*c620*/  LEA.HI.X.SX32 R8, R8, R2, 0x1, P3 ;  /* 0x0000000208087211 */ /* 0x000fe400018f0eff */
[-C--:B0-----:R-:W-:Y:S01]  /*c630*/  LEA R19, P5, R29, R5.reuse, 0x1 ;  /* 0x000000051d137211 */ /* 0x081fe200078a08ff */
[----:B-1----:R-:W5:Y:S04]  /*c640*/  LDL.LU R10, [R1+0xc4] ;  /* 0x0000c400010a7983 */ /* 0x002f680000300800 */
[----:B------:R0:W-:Y:S04]  /*c650*/  STL [R1+0xabc], R19 ;  /* 0x000abc1301007387 */ /* 0x0001e80000100800 */
[----:B------:R1:W-:Y:S01]  /*c660*/  STL [R1+0xa90], R9 ;  /* 0x000a900901007387 */ /* 0x0003e20000100800 */
[----:B0-----:R-:W-:-:S03]  /*c670*/  LEA R19, P4, R13, R5, 0x1 ;  /* 0x000000050d137211 */ /* 0x001fc600078808ff */
[----:B-1----:R-:W5:Y:S04]  /*c680*/  LDL.LU R9, [R1+0xbc] ;  /* 0x0000bc0001097983 */ /* 0x002f680000300800 */
[----:B------:R0:W-:Y:S04]  /*c690*/  STL [R1+0xac4], R19 ;  /* 0x000ac41301007387 */ /* 0x0001e80000100800 */
[----:B------:R1:W-:Y:S01]  /*c6a0*/  STL [R1+0xa98], R8 ;  /* 0x000a980801007387 */ /* 0x0003e20000100800 */
[----:B0-----:R-:W-:-:S03]  /*c6b0*/  LEA.HI.X.SX32 R19, R7, R2, 0x1, P2 ;  /* 0x0000000207137211 */ /* 0x001fc600010f0eff */
[----:B-1----:R-:W5:Y:S01]  /*c6c0*/  LDL.LU R8, [R1+0xb4] ;  /* 0x0000b40001087983 */ /* 0x002f620000300800 */
[----:B------:R-:W-:-:S05]  /*c6d0*/  LEA R20, P3, R12, R5, 0x1 ;  /* 0x000000050c147211 */ /* 0x000fca00078608ff */
[----:B------:R-:W-:Y:S04]  /*c6e0*/  STL [R1+0xacc], R20 ;  /* 0x000acc1401007387 */ /* 0x000fe80000100800 */
[----:B------:R-:W5:Y:S04]  /*c6f0*/  LDL.LU R7, [R1+0xac] ;  /* 0x0000ac0001077983 */ /* 0x000f680000300800 */
[----:B------:R0:W-:Y:S02]  /*c700*/  STL [R1+0xaa0], R19 ;  /* 0x000aa01301007387 */ /* 0x0001e40000100800 */
[----:B0-----:R-:W-:-:S02]  /*c710*/  LEA.HI.X.SX32 R19, R0, R2, 0x1, P1 ;  /* 0x0000000200137211 */ /* 0x001fc400008f0eff */
[----:B--2---:R-:W-:-:S05]  /*c720*/  LEA R20, P2, R18, R5, 0x1 ;  /* 0x0000000512147211 */ /* 0x004fca00078408ff */
[----:B------:R-:W-:Y:S04]  /*c730*/  STL [R1+0xad4], R20 ;  /* 0x000ad41401007387 */ /* 0x000fe80000100800 */
[----:B------:R-:W2:Y:S04]  /*c740*/  LDL.LU R0, [R1+0xa8] ;  /* 0x0000a80001007983 */ /* 0x000ea80000300800 */
[----:B------:R0:W-:Y:S02]  /*c750*/  STL [R1+0xaa8], R19 ;  /* 0x000aa81301007387 */ /* 0x0001e40000100800 */
[----:B0-----:R-:W-:-:S02]  /*c760*/  LEA.HI.X.SX32 R19, R3, R2, 0x1, P6 ;  /* 0x0000000203137211 */ /* 0x001fc400030f0eff */
[----:B---3--:R-:W-:-:S05]  /*c770*/  LEA R20, P1, R11, R5, 0x1 ;  /* 0x000000050b147211 */ /* 0x008fca00078208ff */
[----:B------:R4:W-:Y:S04]  /*c780*/  STL [R1+0xadc], R20 ;  /* 0x000adc1401007387 */ /* 0x0009e80000100800 */
[----:B------:R-:W3:Y:S04]  /*c790*/  LDL.LU R3, [R1+0xa4] ;  /* 0x0000a40001037983 */ /* 0x000ee80000300800 */
[----:B------:R0:W-:Y:S01]  /*c7a0*/  STL [R1+0xab0], R19 ;  /* 0x000ab01301007387 */ /* 0x0001e20000100800 */
[----:B----4-:R-:W-:Y:S02]  /*c7b0*/  LEA R20, P6, R17, R5, 0x1 ;  /* 0x0000000511147211 */ /* 0x010fe400078c08ff */
[----:B0-----:R-:W-:-:S03]  /*c7c0*/  LEA.HI.X.SX32 R19, R29, R2, 0x1, P5 ;  /* 0x000000021d137211 */ /* 0x001fc600028f0eff */
[----:B------:R0:W-:Y:S04]  /*c7d0*/  STL [R1+0xae4], R20 ;  /* 0x000ae41401007387 */ /* 0x0001e80000100800 */
[----:B------:R-:W4:Y:S04]  /*c7e0*/  LDL.LU R29, [R1+0x9c] ;  /* 0x00009c00011d7983 */ /* 0x000f280000300800 */
[----:B------:R1:W-:Y:S01]  /*c7f0*/  STL [R1+0xab8], R19 ;  /* 0x000ab81301007387 */ /* 0x0003e20000100800 */
[----:B0-----:R-:W-:Y:S02]  /*c800*/  LEA R20, P5, R4, R5, 0x1 ;  /* 0x0000000504147211 */ /* 0x001fe400078a08ff */
[----:B-1----:R-:W-:-:S03]  /*c810*/  LEA.HI.X.SX32 R19, R13, R2, 0x1, P4 ;  /* 0x000000020d137211 */ /* 0x002fc600020f0eff */
[----:B------:R0:W-:Y:S04]  /*c820*/  STL [R1+0xaec], R20 ;  /* 0x000aec1401007387 */ /* 0x0001e80000100800 */
[----:B------:R-:W4:Y:S04]  /*c830*/  LDL.LU R13, [R1+0x98] ;  /* 0x00009800010d7983 */ /* 0x000f280000300800 */
[----:B------:R1:W-:Y:S01]  /*c840*/  STL [R1+0xac0], R19 ;  /* 0x000ac01301007387 */ /* 0x0003e20000100800 */
[----:B0-----:R-:W-:Y:S02]  /*c850*/  LEA.HI.X.SX32 R20, R12, R2, 0x1, P3 ;  /* 0x000000020c147211 */ /* 0x001fe400018f0eff */
[----:B------:R-:W-:-:S05]  /*c860*/  LEA R21, P4, R6, R5, 0x1 ;  /* 0x0000000506157211 */ /* 0x000fca00078808ff */
[----:B------:R-:W-:Y:S04]  /*c870*/  STL [R1+0xaf4], R21 ;  /* 0x000af41501007387 */ /* 0x000fe80000100800 */
[----:B------:R-:W4:Y:S04]  /*c880*/  LDL.LU R12, [R1+0x94] ;  /* 0x00009400010c7983 */ /* 0x000f280000300800 */
[----:B------:R0:W-:Y:S01]  /*c890*/  STL [R1+0xac8], R20 ;  /* 0x000ac81401007387 */ /* 0x0001e20000100800 */
[----:B-1----:R-:W-:Y:S02]  /*c8a0*/  LEA R19, P3, R16, R5, 0x1 ;  /* 0x0000000510137211 */ /* 0x002fe400078608ff */
[----:B0-----:R-:W-:-:S03]  /*c8b0*/  LEA.HI.X.SX32 R20, R18, R2, 0x1, P2 ;  /* 0x0000000212147211 */ /* 0x001fc600010f0eff */
[----:B------:R5:W-:Y:S04]  /*c8c0*/  STL [R1+0xafc], R19 ;  /* 0x000afc1301007387 */ /* 0x000be80000100800 */
[----:B------:R-:W4:Y:S01]  /*c8d0*/  LDL.LU R18, [R1+0x90] ;  /* 0x0000900001127983 */ /* 0x000f220000300800 */
[----:B-----5:R-:W-:-:S03]  /*c8e0*/  LEA R19, P2, R15, R5, 0x1 ;  /* 0x000000050f137211 */ /* 0x020fc600078408ff */
[----:B------:R0:W-:Y:S04]  /*c8f0*/  STL [R1+0xad0], R20 ;  /* 0x000ad01401007387 */ /* 0x0001e80000100800 */
[----:B------:R1:W-:Y:S01]  /*c900*/  STL [R1+0xb04], R19 ;  /* 0x000b041301007387 */ /* 0x0003e20000100800 */
[----:B0-----:R-:W-:-:S03]  /*c910*/  LEA.HI.X.SX32 R20, R11, R2, 0x1, P1 ;  /* 0x000000020b147211 */ /* 0x001fc600008f0eff */
[----:B------:R-:W5:Y:S01]  /*c920*/  LDL.LU R11, [R1+0x88] ;  /* 0x00008800010b7983 */ /* 0x000f620000300800 */
[----:B-1----:R-:W-:-:S03]  /*c930*/  LEA R19, P1, R14, R5, 0x1 ;  /* 0x000000050e137211 */ /* 0x002fc600078208ff */
[----:B------:R0:W-:Y:S04]  /*c940*/  STL [R1+0xad8], R20 ;  /* 0x000ad81401007387 */ /* 0x0001e80000100800 */
[----:B------:R1:W-:Y:S01]  /*c950*/  STL [R1+0xb0c], R19 ;  /* 0x000b0c1301007387 */ /* 0x0003e20000100800 */
[-C--:B0-----:R-:W-:Y:S02]  /*c960*/  LEA.HI.X.SX32 R20, R17, R2.reuse, 0x1, P6 ;  /* 0x0000000211147211 */ /* 0x081fe400030f0eff */
[----:B------:R-:W-:Y:S02]  /*c970*/  LEA.HI.X.SX32 R17, R4, R2, 0x1, P5 ;  /* 0x0000000204117211 */ /* 0x000fe400028f0eff */
[-C--:B-1----:R-:W-:Y:S01]  /*c980*/  LEA R19, P6, R10, R5.reuse, 0x1 ;  /* 0x000000050a137211 */ /* 0x082fe200078c08ff */
[----:B------:R0:W-:Y:S04]  /*c990*/  STL [R1+0xae0], R20 ;  /* 0x000ae01401007387 */ /* 0x0001e80000100800 */
[----:B------:R-:W5:Y:S04]  /*c9a0*/  LDL.LU R4, [R1+0x84] ;  /* 0x0000840001047983 */ /* 0x000f680000300800 */
[----:B------:R-:W-:Y:S04]  /*c9b0*/  STL [R1+0xb14], R19 ;  /* 0x000b141301007387 */ /* 0x000fe80000100800 */
[----:B------:R1:W-:Y:S01]  /*c9c0*/  STL [R1+0xae8], R17 ;  /* 0x000ae81101007387 */ /* 0x0003e20000100800 */
[----:B0-----:R-:W-:-:S02]  /*c9d0*/  LEA R20, P5, R9, R5, 0x1 ;  /* 0x0000000509147211 */ /* 0x001fc400078a08ff */
[----:B-1----:R-:W-:-:S03]  /*c9e0*/  LEA.HI.X.SX32 R17, R6, R2, 0x1, P4 ;  /* 0x0000000206117211 */ /* 0x002fc600020f0eff */
[----:B------:R-:W-:Y:S04]  /*c9f0*/  STL [R1+0xb1c], R20 ;  /* 0x000b1c1401007387 */ /* 0x000fe80000100800 */
[----:B------:R-:W5:Y:S04]  /*ca00*/  LDL.LU R6, [R1+0x7c] ;  /* 0x00007c0001067983 */ /* 0x000f680000300800 */
[----:B------:R0:W-:Y:S01]  /*ca10*/  STL [R1+0xaf0], R17 ;  /* 0x000af01101007387 */ /* 0x0001e20000100800 */
[----:B------:R-:W-:Y:S02]  /*ca20*/  LEA.HI.X.SX32 R15, R15, R2, 0x1, P2 ;  /* 0x000000020f0f7211 */ /* 0x000fe400010f0eff */
[----:B------:R-:W-:-:S02]  /*ca30*/  LEA R19, P4, R8, R5, 0x1 ;  /* 0x0000000508137211 */ /* 0x000fc400078808ff */
[----:B0-----:R-:W-:-:S03]  /*ca40*/  LEA.HI.X.SX32 R17, R16, R2, 0x1, P3 ;  /* 0x0000000210117211 */ /* 0x001fc600018f0eff */
[----:B------:R0:W-:Y:S01]  /*ca50*/  STL [R1+0xb24], R19 ;  /* 0x000b241301007387 */ /* 0x0001e20000100800 */
[----:B------:R-:W-:-:S03]  /*ca60*/  LEA R16, P3, R7, R5, 0x1 ;  /* 0x0000000507107211 */ /* 0x000fc600078608ff */
[----:B------:R-:W-:Y:S04]  /*ca70*/  STL [R1+0xaf8], R17 ;  /* 0x000af81101007387 */ /* 0x000fe80000100800 */
[----:B------:R-:W5:Y:S04]  /*ca80*/  LDL.LU R20, [R1+0x74] ;  /* 0x0000740001147983 */ /* 0x000f680000300800 */
[----:B------:R-:W-:Y:S04]  /*ca90*/  STL [R1+0xb2c], R16 ;  /* 0x000b2c1001007387 */ /* 0x000fe80000100800 */
[----:B------:R1:W-:Y:S04]  /*caa0*/  STL [R1+0xb00], R15 ;  /* 0x000b000f01007387 */ /* 0x0003e80000100800 */
[----:B0-----:R-:W5:Y:S01]  /*cab0*/  LDL.LU R19, [R1+0x70] ;  /* 0x0000700001137983 */ /* 0x001f620000300800 */
[----:B-1----:R-:W-:-:S02]  /*cac0*/  LEA.HI.X.SX32 R15, R14, R2, 0x1, P1 ;  /* 0x000000020e0f7211 */ /* 0x002fc400008f0eff */
[----:B------:R-:W-:Y:S02]  /*cad0*/  LEA.HI.X.SX32 R10, R10, R2, 0x1, P6 ;  /* 0x000000020a0a7211 */ /* 0x000fe400030f0eff */
[----:B--2---:R-:W-:-:S05]  /*cae0*/  LEA R16, P2, R0, R5, 0x1 ;  /* 0x0000000500107211 */ /* 0x004fca00078408ff */
[----:B------:R-:W-:Y:S04]  /*caf0*/  STL [R1+0xb34], R16 ;  /* 0x000b341001007387 */ /* 0x000fe80000100800 */
[----:B------:R-:W-:Y:S04]  /*cb00*/  STL [R1+0xb08], R15 ;  /* 0x000b080f01007387 */ /* 0x000fe80000100800 */
[----:B------:R-:W2:Y:S01]  /*cb10*/  LDL.LU R17, [R1+0x6c] ;  /* 0x00006c0001117983 */ /* 0x000ea20000300800 */
[----:B---3--:R-:W-:-:S05]  /*cb20*/  LEA R14, P1, R3, R5, 0x1 ;  /* 0x00000005030e7211 */ /* 0x008fca00078208ff */
[----:B------:R4:W-:Y:S04]  /*cb30*/  STL [R1+0xb3c], R14 ;  /* 0x000b3c0e01007387 */ /* 0x0009e80000100800 */
[----:B------:R0:W-:Y:S01]  /*cb40*/  STL [R1+0xb10], R10 ;  /* 0x000b100a01007387 */ /* 0x0001e20000100800 */
[----:B----4-:R-:W-:Y:S02]  /*cb50*/  LEA R14, P6, R29, R5, 0x1 ;  /* 0x000000051d0e7211 */ /* 0x010fe400078c08ff */
[----:B0-----:R-:W-:-:S03]  /*cb60*/  LEA.HI.X.SX32 R10, R9, R2, 0x1, P5 ;  /* 0x00000002090a7211 */ /* 0x001fc600028f0eff */
[----:B------:R-:W-:Y:S04]  /*cb70*/  STL [R1+0xb44], R14 ;  /* 0x000b440e01007387 */ /* 0x000fe80000100800 */
[----:B------:R-:W3:Y:S04]  /*cb80*/  LDL.LU R16, [R1+0x68] ;  /* 0x0000680001107983 */ /* 0x000ee80000300800 */
[----:B------:R0:W-:Y:S01]  /*cb90*/  STL [R1+0xb18], R10 ;  /* 0x000b180a01007387 */ /* 0x0001e20000100800 */
[----:B------:R-:W-:-:S05]  /*cba0*/  LEA R9, P5, R13, R5, 0x1 ;  /* 0x000000050d097211 */ /* 0x000fca00078a08ff */
[----:B------:R-:W-:Y:S04]  /*cbb0*/  STL [R1+0xb4c], R9 ;  /* 0x000b4c0901007387 */ /* 0x000fe80000100800 */
[----:B------:R-:W4:Y:S01]  /*cbc0*/  LDL.LU R15, [R1+0x64] ;  /* 0x00006400010f7983 */ /* 0x000f220000300800 */
[----:B------:R-:W-:-:S05]  /*cbd0*/  LEA.HI.X.SX32 R8, R8, R2, 0x1, P4 ;  /* 0x0000000208087211 */ /* 0x000fca00020f0eff */
[----:B------:R1:W-:Y:S04]  /*cbe0*/  STL [R1+0xb20], R8 ;  /* 0x000b200801007387 */ /* 0x0003e80000100800 */
[----:B0-----:R-:W4:Y:S01]  /*cbf0*/  LDL.LU R10, [R1+0x60] ;  /* 0x00006000010a7983 */ /* 0x001f220000300800 */
[----:B-1----:R-:W-:Y:S02]  /*cc00*/  LEA.HI.X.SX32 R8, R7, R2, 0x1, P3 ;  /* 0x0000000207087211 */ /* 0x002fe400018f0eff */
[----:B------:R-:W-:-:S05]  /*cc10*/  LEA R9, P4, R12, R5, 0x1 ;  /* 0x000000050c097211 */ /* 0x000fca00078808ff */
[----:B------:R-:W-:Y:S04]  /*cc20*/  STL [R1+0xb54], R9 ;  /* 0x000b540901007387 */ /* 0x000fe80000100800 */
[----:B------:R0:W-:Y:S01]  /*cc30*/  STL [R1+0xb28], R8 ;  /* 0x000b280801007387 */ /* 0x0001e20000100800 */
[-C--:B------:R-:W-:Y:S02]  /*cc40*/  LEA.HI.X.SX32 R3, R3, R2.reuse, 0x1, P1 ;  /* 0x0000000203037211 */ /* 0x080fe400008f0eff */
[----:B0-----:R-:W-:Y:S02]  /*cc50*/  LEA.HI.X.SX32 R8, R0, R2, 0x1, P2 ;  /* 0x0000000200087211 */ /* 0x001fe400010f0eff */
[----:B------:R-:W4:Y:S01]  /*cc60*/  LDL.LU R0, [R1+0x5c] ;  /* 0x00005c0001007983 */ /* 0x000f220000300800 */
[----:B------:R-:W-:-:S05]  /*cc70*/  LEA R7, P3, R18, R5, 0x1 ;  /* 0x0000000512077211 */ /* 0x000fca00078608ff */
[----:B------:R5:W-:Y:S04]  /*cc80*/  STL [R1+0xb5c], R7 ;  /* 0x000b5c0701007387 */ /* 0x000be80000100800 */
[----:B------:R0:W-:Y:S04]  /*cc90*/  STL [R1+0xb30], R8 ;  /* 0x000b300801007387 */ /* 0x0001e80000100800 */
[----:B------:R-:W4:Y:S01]  /*cca0*/  LDL.LU R9, [R1+0x58] ;  /* 0x0000580001097983 */ /* 0x000f220000300800 */
[----:B-----5:R-:W-:-:S05]  /*ccb0*/  LEA R7, P2, R11, R5, 0x1 ;  /* 0x000000050b077211 */ /* 0x020fca00078408ff */
[----:B------:R1:W-:Y:S04]  /*ccc0*/  STL [R1+0xb64], R7 ;  /* 0x000b640701007387 */ /* 0x0003e80000100800 */
[----:B0-----:R-:W5:Y:S04]  /*ccd0*/  LDL.LU R8, [R1+0x54] ;  /* 0x0000540001087983 */ /* 0x001f680000300800 */
[----:B------:R0:W-:Y:S04]  /*cce0*/  STL [R1+0xb38], R3 ;  /* 0x000b380301007387 */ /* 0x0001e80000100800 */
[----:B-1----:R-:W5:Y:S01]  /*ccf0*/  LDL.LU R7, [R1+0x4c] ;  /* 0x00004c0001077983 */ /* 0x002f620000300800 */
[----:B0-----:R-:W-:-:S02]  /*cd00*/  LEA.HI.X.SX32 R3, R29, R2, 0x1, P6 ;  /* 0x000000021d037211 */ /* 0x001fc400030f0eff */
[----:B------:R-:W-:-:S05]  /*cd10*/  LEA R14, P1, R4, R5, 0x1 ;  /* 0x00000005040e7211 */ /* 0x000fca00078208ff */
[----:B------:R0:W-:Y:S04]  /*cd20*/  STL [R1+0xb6c], R14 ;  /* 0x000b6c0e01007387 */ /* 0x0001e80000100800 */
[----:B------:R-:W5:Y:S04]  /*cd30*/  LDL.LU R29, [R1+0x44] ;  /* 0x00004400011d7983 */ /* 0x000f680000300800 */
[----:B------:R1:W-:Y:S01]  /*cd40*/  STL [R1+0xb40], R3 ;  /* 0x000b400301007387 */ /* 0x0003e20000100800 */
[-C--:B------:R-:W-:Y:S02]  /*cd50*/  LEA.HI.X.SX32 R13, R13, R2.reuse, 0x1, P5 ;  /* 0x000000020d0d7211 */ /* 0x080fe400028f0eff */
[----:B0-----:R-:W-:Y:S01]  /*cd60*/  LEA R14, P6, R6, R5, 0x1 ;  /* 0x00000005060e7211 */ /* 0x001fe200078c08ff */
[----:B-1----:R-:W5:Y:S01]  /*cd70*/  LDL.LU R3, [R1+0x3c] ;  /* 0x00003c0001037983 */ /* 0x002f620000300800 */
[----:B------:R-:W-:-:S03]  /*cd80*/  LEA.HI.X.SX32 R12, R12, R2, 0x1, P4 ;  /* 0x000000020c0c7211 */ /* 0x000fc600020f0eff */
[----:B------:R0:W-:Y:S01]  /*cd90*/  STL [R1+0xb74], R14 ;  /* 0x000b740e01007387 */ /* 0x0001e20000100800 */
[----:B------:R-:W-:-:S03]  /*cda0*/  LEA.HI.X.SX32 R22, R18, R2, 0x1, P3 ;  /* 0x0000000212167211 */ /* 0x000fc600018f0eff */
[----:B0-----:R-:W5:Y:S04]  /*cdb0*/  LDL.LU R14, [R1+0x198] ;  /* 0x00019800010e7983 */ /* 0x001f680000300800 */
[----:B------:R0:W-:Y:S01]  /*cdc0*/  STL [R1+0xb48], R13 ;  /* 0x000b480d01007387 */ /* 0x0001e20000100800 */
[----:B------:R-:W-:-:S03]  /*cdd0*/  LEA R21, P5, R20, R5, 0x1 ;  /* 0x0000000514157211 */ /* 0x000fc600078a08ff */
[----:B0-----:R-:W5:Y:S04]  /*cde0*/  LDL.LU R13, [R1+0x194] ;  /* 0x00019400010d7983 */ /* 0x001f680000300800 */
[----:B------:R0:W-:Y:S04]  /*cdf0*/  STL [R1+0xb7c], R21 ;  /* 0x000b7c1501007387 */ /* 0x0001e80000100800 */
[----:B------:R1:W-:Y:S01]  /*ce00*/  STL [R1+0xb50], R12 ;  /* 0x000b500c01007387 */ /* 0x0003e20000100800 */
[----:B0-----:R-:W-:-:S03]  /*ce10*/  LEA R21, P4, R19, R5, 0x1 ;  /* 0x0000000513157211 */ /* 0x001fc600078808ff */
[----:B-1----:R-:W5:Y:S04]  /*ce20*/  LDL.LU R12, [R1+0x34] ;  /* 0x00003400010c7983 */ /* 0x002f680000300800 */
[----:B------:R0:W-:Y:S04]  /*ce30*/  STL [R1+0xb84], R21 ;  /* 0x000b841501007387 */ /* 0x0001e80000100800 */
[----:B------:R1:W-:Y:S01]  /*ce40*/  STL [R1+0xb58], R22 ;  /* 0x000b581601007387 */ /* 0x0003e20000100800 */
[----:B0-----:R-:W-:-:S03]  /*ce50*/  LEA.HI.X.SX32 R21, R11, R2, 0x1, P2 ;  /* 0x000000020b157211 */ /* 0x001fc600010f0eff */
[----:B------:R-:W5:Y:S01]  /*ce60*/  LDL.LU R11, [R1+0x30] ;  /* 0x00003000010b7983 */ /* 0x000f620000300800 */
[----:B-1----:R-:W-:Y:S02]  /*ce70*/  LEA.HI.X.SX32 R22, R4, R2, 0x1, P1 ;  /* 0x0000000204167211 */ /* 0x002fe400008f0eff */
[----:B--2---:R-:W-:-:S05]  /*ce80*/  LEA R18, P3, R17, R5, 0x1 ;  /* 0x0000000511127211 */ /* 0x004fca00078608ff */
[----:B------:R0:W-:Y:S04]  /*ce90*/  STL [R1+0xb8c], R18 ;  /* 0x000b8c1201007387 */ /* 0x0001e80000100800 */
[----:B0-----:R-:W2:Y:S04]  /*cea0*/  LDL.LU R18, [R1+0x18] ;  /* 0x0000180001127983 */ /* 0x001ea80000300800 */
[----:B------:R4:W-:Y:S01]  /*ceb0*/  STL [R1+0xb60], R21 ;  /* 0x000b601501007387 */ /* 0x0009e20000100800 */
[----:B---3--:R-:W-:-:S05]  /*cec0*/  LEA R23, P2, R16, R5, 0x1 ;  /* 0x0000000510177211 */ /* 0x008fca00078408ff */
[----:B------:R-:W-:Y:S04]  /*ced0*/  STL [R1+0xb94], R23 ;  /* 0x000b941701007387 */ /* 0x000fe80000100800 */
[----:B------:R-:W3:Y:S04]  /*cee0*/  LDL.LU R4, [R1+0x28] ;  /* 0x0000280001047983 */ /* 0x000ee80000300800 */
[----:B------:R0:W-:Y:S01]  /*cef0*/  STL [R1+0xb68], R22 ;  /* 0x000b681601007387 */ /* 0x0001e20000100800 */
[----:B----4-:R-:W-:Y:S02]  /*cf00*/  LEA R21, P1, R15, R5, 0x1 ;  /* 0x000000050f157211 */ /* 0x010fe400078208ff */
[----:B0-----:R-:W-:-:S03]  /*cf10*/  LEA.HI.X.SX32 R22, R6, R2, 0x1, P6 ;  /* 0x0000000206167211 */ /* 0x001fc600030f0eff */
[----:B------:R0:W-:Y:S04]  /*cf20*/  STL [R1+0xb9c], R21 ;  /* 0x000b9c1501007387 */ /* 0x0001e80000100800 */
[----:B------:R-:W4:Y:S01]  /*cf30*/  LDL.LU R6, [R1+0x20] ;  /* 0x0000200001067983 */ /* 0x000f220000300800 */
[----:B0-----:R-:W-:-:S03]  /*cf40*/  LEA R21, P6, R10, R5, 0x1 ;  /* 0x000000050a157211 */ /* 0x001fc600078c08ff */
[----:B------:R0:W-:Y:S04]  /*cf50*/  STL [R1+0xb70], R22 ;  /* 0x000b701601007387 */ /* 0x0001e80000100800 */
[----:B------:R1:W-:Y:S01]  /*cf60*/  STL [R1+0xba4], R21 ;  /* 0x000ba41501007387 */ /* 0x0003e20000100800 */
[-C--:B------:R-:W-:Y:S02]  /*cf70*/  LEA.HI.X.SX32 R17, R17, R2.reuse, 0x1, P3 ;  /* 0x0000000211117211 */ /* 0x080fe400018f0eff */
[-C--:B0-----:R-:W-:Y:S02]  /*cf80*/  LEA.HI.X.SX32 R22, R20, R2.reuse, 0x1, P5 ;  /* 0x0000000214167211 */ /* 0x081fe400028f0eff */
[----:B------:R-:W-:-:S03]  /*cf90*/  LEA.HI.X.SX32 R20, R19, R2, 0x1, P4 ;  /* 0x0000000213147211 */ /* 0x000fc600020f0eff */
[----:B------:R-:W-:Y:S01]  /*cfa0*/  STL [R1+0xb78], R22 ;  /* 0x000b781601007387 */ /* 0x000fe20000100800 */
[----:B-1----:R-:W-:-:S05]  /*cfb0*/  LEA R21, P5, R0, R5, 0x1 ;  /* 0x0000000500157211 */ /* 0x002fca00078a08ff */
[----:B------:R-:W-:Y:S04]  /*cfc0*/  STL [R1+0xbac], R21 ;  /* 0x000bac1501007387 */ /* 0x000fe80000100800 */
[----:B------:R5:W-:Y:S01]  /*cfd0*/  STL [R1+0xb80], R20 ;  /* 0x000b801401007387 */ /* 0x000be20000100800 */
[----:B------:R-:W-:-:S05]  /*cfe0*/  LEA R19, P4, R9, R5, 0x1 ;  /* 0x0000000509137211 */ /* 0x000fca00078808ff */
[----:B------:R0:W-:Y:S04]  /*cff0*/  STL [R1+0xbb4], R19 ;  /* 0x000bb41301007387 */ /* 0x0001e80000100800 */
[----:B------:R1:W-:Y:S01]  /*d000*/  STL [R1+0xb88], R17 ;  /* 0x000b881101007387 */ /* 0x0003e20000100800 */
[-C--:B-----5:R-:W-:Y:S02]  /*d010*/  LEA R20, P3, R8, R5.reuse, 0x1 ;  /* 0x0000000508147211 */ /* 0x0a0fe400078608ff */
[-C--:B0-----:R-:W-:Y:S02]  /*d020*/  LEA.HI.X.SX32 R19, R16, R2.reuse, 0x1, P2 ;  /* 0x0000000210137211 */ /* 0x081fe400010f0eff */
[----:B------:R-:W-:Y:S01]  /*d030*/  LEA.HI.X.SX32 R16, R15, R2, 0x1, P1 ;  /* 0x000000020f107211 */ /* 0x000fe200008f0eff */
[----:B------:R-:W-:Y:S01]  /*d040*/  STL [R1+0xbbc], R20 ;  /* 0x000bbc1401007387 */ /* 0x000fe20000100800 */
[----:B-1----:R-:W-:-:S03]  /*d050*/  LEA R17, P2, R7, R5, 0x1 ;  /* 0x0000000507117211 */ /* 0x002fc600078408ff */
[----:B------:R-:W-:Y:S01]  /*d060*/  STL [R1+0xb90], R19 ;  /* 0x000b901301007387 */ /* 0x000fe20000100800 */
[----:B------:R-:W-:-:S03]  /*d070*/  LEA.HI.X.SX32 R10, R10, R2, 0x1, P6 ;  /* 0x000000020a0a7211 */ /* 0x000fc600030f0eff */
[----:B------:R-:W-:Y:S04]  /*d080*/  STL [R1+0xbc4], R17 ;  /* 0x000bc41101007387 */ /* 0x000fe80000100800 */
[----:B------:R0:W-:Y:S01]  /*d090*/  STL [R1+0xb98], R16 ;  /* 0x000b981001007387 */ /* 0x0001e20000100800 */
[----:B------:R-:W-:-:S05]  /*d0a0*/  LEA R15, P1, R29, R5, 0x1 ;  /* 0x000000051d0f7211 */ /* 0x000fca00078208ff */
[----:B------:R1:W-:Y:S04]  /*d0b0*/  STL [R1+0xbcc], R15 ;  /* 0x000bcc0f01007387 */ /* 0x0003e80000100800 */
[----:B------:R5:W-:Y:S01]  /*d0c0*/  STL [R1+0xba0], R10 ;  /* 0x000ba00a01007387 */ /* 0x000be20000100800 */
[----:B0-----:R-:W-:Y:S02]  /*d0d0*/  LEA R16, P6, R3, R5, 0x1 ;  /* 0x0000000503107211 */ /* 0x001fe400078c08ff */
[----:B-1----:R-:W-:-:S03]  /*d0e0*/  LEA.HI.X.SX32 R15, R0, R2, 0x1, P5 ;  /* 0x00000002000f7211 */ /* 0x002fc600028f0eff */
[----:B------:R-:W-:Y:S04]  /*d0f0*/  STL [R1+0xbd4], R16 ;  /* 0x000bd41001007387 */ /* 0x000fe80000100800 */
[----:B------:R-:W2:Y:S01]  /*d100*/  LDL.LU R0, [R1+0x23c] ;  /* 0x00023c0001007983 */ /* 0x000ea20000300800 */
[----:B-----5:R-:W-:-:S03]  /*d110*/  LEA R10, P5, R14, R5, 0x1 ;  /* 0x000000050e0a7211 */ /* 0x020fc600078a08ff */
[----:B------:R0:W-:Y:S04]  /*d120*/  STL [R1+0xba8], R15 ;  /* 0x000ba80f01007387 */ /* 0x0001e80000100800 */
[----:B------:R1:W-:Y:S01]  /*d130*/  STL [R1+0xbd8], R10 ;  /* 0x000bd80a01007387 */ /* 0x0003e20000100800 */
[-C--:B0-----:R-:W-:Y:S02]  /*d140*/  LEA.HI.X.SX32 R15, R9, R2.reuse, 0x1, P4 ;  /* 0x00000002090f7211 */ /* 0x081fe400020f0eff */
[-C--:B------:R-:W-:Y:S02]  /*d150*/  LEA R9, P4, R13, R5.reuse, 0x1 ;  /* 0x000000050d097211 */ /* 0x080fe400078808ff */
[----:B-1----:R-:W-:Y:S01]  /*d160*/  LEA.HI.X.SX32 R10, R8, R2, 0x1, P3 ;  /* 0x00000002080a7211 */ /* 0x002fe200018f0eff */
[----:B------:R-:W-:Y:S04]  /*d170*/  STL [R1+0xbb0], R15 ;  /* 0x000bb00f01007387 */ /* 0x000fe80000100800 */
[----:B------:R0:W-:Y:S04]  /*d180*/  STL [R1+0xbdc], R9 ;  /* 0x000bdc0901007387 */ /* 0x0001e80000100800 */
[----:B------:R1:W-:Y:S01]  /*d190*/  STL [R1+0xbb8], R10 ;  /* 0x000bb80a01007387 */ /* 0x0003e20000100800 */
[----:B------:R-:W-:-:S02]  /*d1a0*/  LEA R8, P3, R12, R5, 0x1 ;  /* 0x000000050c087211 */ /* 0x000fc400078608ff */
[-C--:B0-----:R-:W-:Y:S02]  /*d1b0*/  LEA.HI.X.SX32 R9, R7, R2.reuse, 0x1, P2 ;  /* 0x0000000207097211 */ /* 0x081fe400010f0eff */
[----:B------:R-:W5:Y:S04]  /*d1c0*/  LDL.LU R7, [R1+0x240] ;  /* 0x0002400001077983 */ /* 0x000f680000300800 */
[----:B------:R0:W-:Y:S01]  /*d1d0*/  STL [R1+0xbe0], R8 ;  /* 0x000be00801007387 */ /* 0x0001e20000100800 */
[----:B-1----:R-:W-:-:S03]  /*d1e0*/  LEA.HI.X.SX32 R10, R29, R2, 0x1, P1 ;  /* 0x000000021d0a7211 */ /* 0x002fc600008f0eff */
[----:B0-----:R-:W5:Y:S04]  /*d1f0*/  LDL.LU R8, [R1+0x244] ;  /* 0x0002440001087983 */ /* 0x001f680000300800 */
[----:B------:R0:W-:Y:S04]  /*d200*/  STL [R1+0xbc0], R9 ;  /* 0x000bc00901007387 */ /* 0x0001e80000100800 */
[----:B------:R-:W5:Y:S01]  /*d210*/  LDL.LU R26, [R1+0x208] ;  /* 0x00020800011a7983 */ /* 0x000f620000300800 */
[----:B0-----:R-:W-:-:S05]  /*d220*/  LEA R9, P2, R11, R5, 0x1 ;  /* 0x000000050b097211 */ /* 0x001fca00078408ff */
[----:B------:R0:W-:Y:S01]  /*d230*/  STL [R1+0xbe4], R9 ;  /* 0x000be40901007387 */ /* 0x0001e20000100800 */
[----:B------:R-:W-:-:S03]  /*d240*/  LEA.HI.X.SX32 R16, R3, R2, 0x1, P6 ;  /* 0x0000000203107211 */ /* 0x000fc600030f0eff */
[----:B0-----:R-:W5:Y:S04]  /*d250*/  LDL.LU R9, [R1+0x200] ;  /* 0x0002000001097983 */ /* 0x001f680000300800 */
[----:B------:R0:W-:Y:S04]  /*d260*/  STL [R1+0xbc8], R10 ;  /* 0x000bc80a01007387 */ /* 0x0001e80000100800 */
[----:B0-----:R-:W5:Y:S01]  /*d270*/  LDL.LU R10, [R1+0x204] ;  /* 0x00020400010a7983 */ /* 0x001f620000300800 */
[----:B---3--:R-:W-:-:S05]  /*d280*/  LEA R15, P1, R4, R5, 0x1 ;  /* 0x00000005040f7211 */ /* 0x008fca00078208ff */
[----:B------:R4:W-:Y:S04]  /*d290*/  STL [R1+0xbe8], R15 ;  /* 0x000be80f01007387 */ /* 0x0009e80000100800 */
[----:B------:R-:W-:Y:S01]  /*d2a0*/  STL [R1+0xbd0], R16 ;  /* 0x000bd01001007387 */ /* 0x000fe20000100800 */
[----:B----4-:R-:W-:-:S05]  /*d2b0*/  LEA R15, P6, R6, R5, 0x1 ;  /* 0x00000005060f7211 */ /* 0x010fca00078c08ff */
[----:B------:R-:W-:Y:S04]  /*d2c0*/  STL [R1+0x8fc], R15 ;  /* 0x0008fc0f01007387 */ /* 0x000fe80000100800 */
[----:B------:R-:W3:Y:S01]  /*d2d0*/  LDL.LU R25, [R1+0x20c] ;  /* 0x00020c0001197983 */ /* 0x000ee20000300800 */
[-C--:B------:R-:W-:Y:S02]  /*d2e0*/  LEA.HI.X.SX32 R5, R14, R2.reuse, 0x1, P5 ;  /* 0x000000020e057211 */ /* 0x080fe400028f0eff */
[----:B------:R-:W-:-:S03]  /*d2f0*/  LEA.HI.X.SX32 R13, R13, R2, 0x1, P4 ;  /* 0x000000020d0d7211 */ /* 0x000fc600020f0eff */
[----:B------:R0:W-:Y:S04]  /*d300*/  STL [R1+0x8e8], R5 ;  /* 0x0008e80501007387 */ /* 0x0001e80000100800 */
[----:B------:R-:W-:Y:S01]  /*d310*/  STL [R1+0x8ec], R13 ;  /* 0x0008ec0d01007387 */ /* 0x000fe20000100800 */
[-C--:B0-----:R-:W-:Y:S02]  /*d320*/  LEA.HI.X.SX32 R5, R12, R2.reuse, 0x1, P3 ;  /* 0x000000020c057211 */ /* 0x081fe400018f0eff */
[-C--:B------:R-:W-:Y:S02]  /*d330*/  LEA.HI.X.SX32 R12, R11, R2.reuse, 0x1, P2 ;  /* 0x000000020b0c7211 */ /* 0x080fe400010f0eff */
[----:B------:R-:W4:Y:S04]  /*d340*/  LDL.LU R11, [R1+0x210] ;  /* 0x00021000010b7983 */ /* 0x000f280000300800 */
[----:B------:R0:W-:Y:S02]  /*d350*/  STL [R1+0x8f0], R5 ;  /* 0x0008f00501007387 */ /* 0x0001e40000100800 */
[----:B0-----:R-:W-:-:S02]  /*d360*/  LEA.HI.X.SX32 R5, R4, R2, 0x1, P1 ;  /* 0x0000000204057211 */ /* 0x001fc400008f0eff */
[----:B------:R-:W0:Y:S01]  /*d370*/  S2R R4, SR_TID.X ;  /* 0x0000000000047919 */ /* 0x000e220000002100 */
[----:B------:R1:W-:Y:S04]  /*d380*/  STL [R1+0x8f4], R12 ;  /* 0x0008f40c01007387 */ /* 0x0003e80000100800 */
[----:B-1----:R-:W4:Y:S04]  /*d390*/  LDL.LU R12, [R1+0x214] ;  /* 0x00021400010c7983 */ /* 0x002f280000300800 */
[----:B------:R1:W-:Y:S04]  /*d3a0*/  STL [R1+0x8f8], R5 ;  /* 0x0008f80501007387 */ /* 0x0003e80000100800 */
[----:B------:R-:W4:Y:S01]  /*d3b0*/  LDL.LU R24, [R1+0x21c] ;  /* 0x00021c0001187983 */ /* 0x000f220000300800 */
[----:B-1----:R-:W-:-:S02]  /*d3c0*/  LEA.HI.X.SX32 R5, R6, R2, 0x1, P6 ;  /* 0x0000000206057211 */ /* 0x002fc400030f0eff */
[----:B0-----:R-:W-:-:S03]  /*d3d0*/  SHF.R.U32.HI R4, RZ, 0x8, R4 ;  /* 0x00000008ff047819 */ /* 0x001fc60000011604 */
[----:B------:R0:W-:Y:S01]  /*d3e0*/  STL [R1+0x6f8], R5 ;  /* 0x0006f80501007387 */ /* 0x0001e20000100800 */
[----:B------:R-:W-:-:S03]  /*d3f0*/  SGXT.U32 R4, R4, 0x1 ;  /* 0x000000010404781a */ /* 0x000fc60000000000 */
[----:B------:R-:W4:Y:S01]  /*d400*/  LDL.LU R13, [R1+0x218] ;  /* 0x00021800010d7983 */ /* 0x000f220000300800 */
[----:B------:R-:W-:-:S03]  /*d410*/  LOP3.LUT R20, R4, 0x7e, RZ, 0xfc, !PT ;  /* 0x0000007e04147812 */ /* 0x000fc600078efcff */
[----:B------:R-:W4:Y:S02]  /*d420*/  LDL.LU R14, [R1+0x220] ;  /* 0x00022000010e7983 */ /* 0x000f240000300800 */
[----:B------:R-:W-:Y:S02]  /*d430*/  IMAD R20, R20, UR6, RZ ;  /* 0x0000000614147c24 */ /* 0x000fe4000f8e02ff */
[----:B------:R-:W4:Y:S03]  /*d440*/  LDL.LU R23, [R1+0x228] ;  /* 0x0002280001177983 */ /* 0x000f260000300800 */
[----:B0-----:R-:W-:-:S05]  /*d450*/  LEA R5, P3, R20, R28, 0x1 ;  /* 0x0000001c14057211 */ /* 0x001fca00078608ff */
[----:B------:R0:W-:Y:S04]  /*d460*/  STL [R1+0x700], R5 ;  /* 0x0007000501007387 */ /* 0x0001e80000100800 */
[----:B------:R-:W4:Y:S01]  /*d470*/  LDL.LU R15, [R1+0x224] ;  /* 0x00022400010f7983 */ /* 0x000f220000300800 */
[----:B--2---:R-:W-:-:S04]  /*d480*/  LEA.HI.X.SX32 R0, R0, UR9, 0x1, P0 ;  /* 0x0000000900007c11 */ /* 0x004fc800080f0eff */
[----:B------:R-:W-:Y:S02]  /*d490*/  LEA.HI.X.SX32 R27, R20, R0, 0x1, P3 ;  /* 0x00000000141b7211 */ /* 0x000fe400018f0eff */
[----:B-----5:R-:W-:-:S05]  /*d4a0*/  LEA R6, P5, R7, R28, 0x1 ;  /* 0x0000001c07067211 */ /* 0x020fca00078a08ff */
[----:B------:R1:W-:Y:S04]  /*d4b0*/  STL [R1+0x708], R6 ;  /* 0x0007080601007387 */ /* 0x0003e80000100800 */
[----:B------:R-:W2:Y:S01]  /*d4c0*/  LDL.LU R16, [R1+0x230] ;  /* 0x0002300001107983 */ /* 0x000ea20000300800 */
[----:B0-----:R-:W-:-:S05]  /*d4d0*/  LEA R5, P4, R8, R28, 0x1 ;  /* 0x0000001c08057211 */ /* 0x001fca00078808ff */
[----:B------:R-:W-:Y:S01]  /*d4e0*/  STL [R1+0x710], R5 ;  /* 0x0007100501007387 */ /* 0x000fe20000100800 */
[----:B------:R-:W-:-:S03]  /*d4f0*/  LEA R17, P0, R26, R28, 0x1 ;  /* 0x0000001c1a117211 */ /* 0x000fc600078008ff */
[----:B------:R-:W5:Y:S04]  /*d500*/  LDL.LU R22, [R1+0x238] ;  /* 0x0002380001167983 */ /* 0x000f680000300800 */
[----:B------:R0:W-:Y:S01]  /*d510*/  STL [R1+0x718], R17 ;  /* 0x0007181101007387 */ /* 0x0001e20000100800 */
[----:B-1----:R-:W-:-:S05]  /*d520*/  LEA R6, P1, R9, R28, 0x1 ;  /* 0x0000001c09067211 */ /* 0x002fca00078208ff */
[----:B------:R-:W-:Y:S04]  /*d530*/  STL [R1+0x720], R6 ;  /* 0x0007200601007387 */ /* 0x000fe80000100800 */
[----:B0-----:R-:W5:Y:S01]  /*d540*/  LDL.LU R17, [R1+0x22c] ;  /* 0x00022c0001117983 */ /* 0x001f620000300800 */
[----:B------:R-:W-:-:S05]  /*d550*/  LEA R21, P2, R10, R28, 0x1 ;  /* 0x0000001c0a157211 */ /* 0x000fca00078408ff */
[----:B------:R0:W-:Y:S04]  /*d560*/  STL [R1+0x728], R21 ;  /* 0x0007281501007387 */ /* 0x0001e80000100800 */
[----:B0-----:R-:W5:Y:S04]  /*d570*/  LDL.LU R21, [R1+0x234] ;  /* 0x0002340001157983 */ /* 0x001f680000300800 */
[----:B------:R-:W-:Y:S01]  /*d580*/  STL [R1+0x6fc], R27 ;  /* 0x0006fc1b01007387 */ /* 0x000fe20000100800 */
[----:B---3--:R-:W-:-:S05]  /*d590*/  LEA R20, P3, R25, R28, 0x1 ;  /* 0x0000001c19147211 */ /* 0x008fca00078608ff */
[----:B------:R0:W-:Y:S04]  /*d5a0*/  STL [R1+0x730], R20 ;  /* 0x0007301401007387 */ /* 0x0001e80000100800 */
[----:B0-----:R-:W3:Y:S01]  /*d5b0*/  LDL.LU R20, [R1+0x1e0] ;  /* 0x0001e00001147983 */ /* 0x001ee20000300800 */
[----:B------:R-:W-:-:S05]  /*d5c0*/  LEA.HI.X.SX32 R27, R7, R0, 0x1, P5 ;  /* 0x00000000071b7211 */ /* 0x000fca00028f0eff */
[----:B------:R4:W-:Y:S01]  /*d5d0*/  STL [R1+0x704], R27 ;  /* 0x0007041b01007387 */ /* 0x0009e20000100800 */
[----:B------:R-:W-:Y:S02]  /*d5e0*/  LEA.HI.X.SX32 R8, R8, R0, 0x1, P4 ;  /* 0x0000000008087211 */ /* 0x000fe400020f0eff */
[----:B----4-:R-:W-:-:S05]  /*d5f0*/  LEA R27, P5, R11, R28, 0x1 ;  /* 0x0000001c0b1b7211 */ /* 0x010fca00078a08ff */
[----:B------:R0:W-:Y:S04]  /*d600*/  STL [R1+0x738], R27 ;  /* 0x0007381b01007387 */ /* 0x0001e80000100800 */
[----:B------:R-:W-:Y:S01]  /*d610*/  STL [R1+0x70c], R8 ;  /* 0x00070c0801007387 */ /* 0x000fe20000100800 */
[----:B0-----:R-:W-:-:S05]  /*d620*/  LEA R27, P4, R12, R28, 0x1 ;  /* 0x0000001c0c1b7211 */ /* 0x001fca00078808ff */
[----:B------:R0:W-:Y:S02]  /*d630*/  STL [R1+0x740], R27 ;  /* 0x0007401b01007387 */ /* 0x0001e40000100800 */
[----:B0-----:R-:W-:Y:S02]  /*d640*/  LEA.HI.X.SX32 R27, R26, R0, 0x1, P0 ;  /* 0x000000001a1b7211 */ /* 0x001fe400000f0eff */
[----:B------:R-:W-:-:S03]  /*d650*/  LEA R26, P0, R24, R28, 0x1 ;  /* 0x0000001c181a7211 */ /* 0x000fc600078008ff */
[----:B------:R0:W-:Y:S04]  /*d660*/  STL [R1+0x714], R27 ;  /* 0x0007141b01007387 */ /* 0x0001e80000100800 */
[----:B------:R1:W-:Y:S01]  /*d670*/  STL [R1+0x748], R26 ;  /* 0x0007481a01007387 */ /* 0x0003e20000100800 */
[----:B0-----:R-:W-:Y:S02]  /*d680*/  LEA.HI.X.SX32 R27, R9, R0, 0x1, P1 ;  /* 0x00000000091b7211 */ /* 0x001fe400008f0eff */
[----:B-1----:R-:W-:-:S03]  /*d690*/  LEA R26, P1, R13, R28, 0x1 ;  /* 0x0000001c0d1a7211 */ /* 0x002fc600078208ff */
[----:B------:R0:W-:Y:S04]  /*d6a0*/  STL [R1+0x71c], R27 ;  /* 0x00071c1b01007387 */ /* 0x0001e80000100800 */
[----:B------:R1:W-:Y:S01]  /*d6b0*/  STL [R1+0x750], R26 ;  /* 0x0007501a01007387 */ /* 0x0003e20000100800 */
[----:B0-----:R-:W-:Y:S02]  /*d6c0*/  LEA.HI.X.SX32 R27, R10, R0, 0x1, P2 ;  /* 0x000000000a1b7211 */ /* 0x001fe400010f0eff */
[----:B-1----:R-:W-:-:S03]  /*d6d0*/  LEA R26, P2, R14, R28, 0x1 ;  /* 0x0000001c0e1a7211 */ /* 0x002fc600078408ff */
[----:B------:R0:W-:Y:S04]  /*d6e0*/  STL [R1+0x724], R27 ;  /* 0x0007241b01007387 */ /* 0x0001e80000100800 */
[----:B------:R1:W-:Y:S01]  /*d6f0*/  STL [R1+0x758], R26 ;  /* 0x0007581a01007387 */ /* 0x0003e20000100800 */
[-C--:B0-----:R-:W-:Y:S02]  /*d700*/  LEA.HI.X.SX32 R27, R25, R0.reuse, 0x1, P3 ;  /* 0x00000000191b7211 */ /* 0x081fe400018f0eff */
[----:B------:R-:W-:Y:S02]  /*d710*/  LEA.HI.X.SX32 R25, R11, R0, 0x1, P5 ;  /* 0x000000000b197211 */ /* 0x000fe400028f0eff */
[-C--:B-1----:R-:W-:Y:S01]  /*d720*/  LEA R26, P3, R23, R28.reuse, 0x1 ;  /* 0x0000001c171a7211 */ /* 0x082fe200078608ff */
[----:B------:R0:W-:Y:S04]  /*d730*/  STL [R1+0x72c], R27 ;  /* 0x00072c1b01007387 */ /* 0x0001e80000100800 */
[----:B------:R1:W-:Y:S04]  /*d740*/  STL [R1+0x760], R26 ;  /* 0x0007601a01007387 */ /* 0x0003e80000100800 */
[----:B------:R-:W-:Y:S01]  /*d750*/  STL [R1+0x734], R25 ;  /* 0x0007341901007387 */ /* 0x000fe20000100800 */
[----:B0-----:R-:W-:-:S02]  /*d760*/  LEA R27, P5, R15, R28, 0x1 ;  /* 0x0000001c0f1b7211 */ /* 0x001fc400078a08ff */
[----:B-1----:R-:W-:-:S03]  /*d770*/  LEA.HI.X.SX32 R26, R12, R0, 0x1, P4 ;  /* 0x000000000c1a7211 */ /* 0x002fc600020f0eff */
[----:B------:R-:W-:Y:S04]  /*d780*/  STL [R1+0x768], R27 ;  /* 0x0007681b01007387 */ /* 0x000fe80000100800 */
[----:B------:R0:W-:Y:S02]  /*d790*/  STL [R1+0x73c], R26 ;  /* 0x00073c1a01007387 */ /* 0x0001e40000100800 */
[-C--:B0-----:R-:W-:Y:S02]  /*d7a0*/  LEA.HI.X.SX32 R26, R24, R0.reuse, 0x1, P0 ;  /* 0x00000000181a7211 */ /* 0x081fe400000f0eff */
[----:B------:R-:W-:Y:S02]  /*d7b0*/  LEA.HI.X.SX32 R24, R13, R0, 0x1, P1 ;  /* 0x000000000d187211 */ /* 0x000fe400008f0eff */
[----:B--2---:R-:W-:-:S05]  /*d7c0*/  LEA R25, P4, R16, R28, 0x1 ;  /* 0x0000001c10197211 */ /* 0x004fca00078808ff */
[----:B------:R5:W-:Y:S04]  /*d7d0*/  STL [R1+0x770], R25 ;  /* 0x0007701901007387 */ /* 0x000be80000100800 */
[----:B------:R-:W-:Y:S01]  /*d7e0*/  STL [R1+0x744], R26 ;  /* 0x0007441a01007387 */ /* 0x000fe20000100800 */
[----:B-----5:R-:W-:-:S05]  /*d7f0*/  LEA R25, P0, R22, R28, 0x1 ;  /* 0x0000001c16197211 */ /* 0x020fca00078008ff */
[----:B------:R0:W-:Y:S04]  /*d800*/  STL [R1+0x778], R25 ;  /* 0x0007781901007387 */ /* 0x0001e80000100800 */
[----:B------:R1:W-:Y:S01]  /*d810*/  STL [R1+0x74c], R24 ;  /* 0x00074c1801007387 */ /* 0x0003e20000100800 */
[----:B0-----:R-:W-:Y:S01]  /*d820*/  LEA.HI.X.SX32 R25, R14, R0, 0x1, P2 ;  /* 0x000000000e197211 */ /* 0x001fe200010f0eff */
[----:B------:R-:W-:Y:S01]  /*d830*/  IMAD R29, RZ, RZ, -UR6 ;  /* 0x80000006ff1d7e24 */ /* 0x000fe2000f8e02ff */
[----:B------:R-:W-:-:S05]  /*d840*/  LEA R26, P1, R17, R28, 0x1 ;  /* 0x0000001c111a7211 */ /* 0x000fca00078208ff */
[----:B------:R-:W-:Y:S04]  /*d850*/  STL [R1+0x780], R26 ;  /* 0x0007801a01007387 */ /* 0x000fe80000100800 */
[----:B------:R0:W-:Y:S01]  /*d860*/  STL [R1+0x754], R25 ;  /* 0x0007541901007387 */ /* 0x0001e20000100800 */
[----:B-1----:R-:W-:Y:S02]  /*d870*/  LEA R24, P2, R21, R28, 0x1 ;  /* 0x0000001c15187211 */ /* 0x002fe400078408ff */
[----:B0-----:R-:W-:-:S03]  /*d880*/  LEA.HI.X.SX32 R25, R23, R0, 0x1, P3 ;  /* 0x0000000017197211 */ /* 0x001fc600018f0eff */
[----:B------:R-:W-:Y:S01]  /*d890*/  STL [R1+0x788], R24 ;  /* 0x0007881801007387 */ /* 0x000fe20000100800 */
[----:B------:R-:W-:Y:S01]  /*d8a0*/  LEA.HI.X.SX32 R23, R15, R0, 0x1, P5 ;  /* 0x000000000f177211 */ /* 0x000fe200028f0eff */
[C---:B------:R-:W-:Y:S02]  /*d8b0*/  IMAD R3, R29.reuse, 0x2, R18 ;  /* 0x000000021d037824 */ /* 0x040fe400078e0212 */
[----:B------:R0:W-:Y:S01]  /*d8c0*/  STL [R1+0x75c], R25 ;  /* 0x00075c1901007387 */ /* 0x0001e20000100800 */
[----:B------:R-:W-:Y:S01]  /*d8d0*/  IMAD R19, R4, UR6, RZ ;  /* 0x0000000604137c24 */ /* 0x000fe2000f8e02ff */
[----:B0-----:R-:W-:Y:S01]  /*d8e0*/  LEA R25, P5, R18, R28, 0x1 ;  /* 0x0000001c12197211 */ /* 0x001fe200078a08ff */
[----:B------:R-:W-:-:S04]  /*d8f0*/  IMAD R2, R29, 0x2, R3 ;  /* 0x000000021d027824 */ /* 0x000fc800078e0203 */
[----:B------:R-:W-:-:S04]  /*d900*/  IMAD R4, R29, 0x2, R2 ;  /* 0x000000021d047824 */ /* 0x000fc800078e0202 */
[----:B------:R-:W-:-:S04]  /*d910*/  IMAD R5, R29, 0x2, R4 ;  /* 0x000000021d057824 */ /* 0x000fc800078e0204 */
[----:B------:R-:W-:-:S04]  /*d920*/  IMAD R6, R29, 0x2, R5 ;  /* 0x000000021d067824 */ /* 0x000fc800078e0205 */
[----:B------:R-:W-:-:S04]  /*d930*/  IMAD R7, R29, 0x2, R6 ;  /* 0x000000021d077824 */ /* 0x000fc800078e0206 */
[----:B------:R-:W-:Y:S01]  /*d940*/  IMAD R8, R29, 0x2, R7 ;  /* 0x000000021d087824 */ /* 0x000fe200078e0207 */
[----:B---3--:R-:W-:-:S05]  /*d950*/  LEA R24, P3, R20, R28, 0x1 ;  /* 0x0000001c14187211 */ /* 0x008fca00078608ff */
[----:B------:R0:W-:Y:S04]  /*d960*/  STL [R1+0x790], R24 ;  /* 0x0007901801007387 */ /* 0x0001e80000100800 */
[----:B------:R1:W-:Y:S01]  /*d970*/  STL [R1+0x764], R23 ;  /* 0x0007641701007387 */ /* 0x0003e20000100800 */
[----:B0-----:R-:W-:-:S03]  /*d980*/  LEA.HI.X.SX32 R24, R16, R0, 0x1, P4 ;  /* 0x0000000010187211 */ /* 0x001fc600020f0eff */
[----:B------:R-:W-:Y:S01]  /*d990*/  STL [R1+0x798], R25 ;  /* 0x0007981901007387 */ /* 0x000fe20000100800 */
[----:B-1----:R-:W-:-:S03]  /*d9a0*/  LEA R23, P4, R3, R28, 0x1 ;  /* 0x0000001c03177211 */ /* 0x002fc600078808ff */
[----:B------:R0:W-:Y:S04]  /*d9b0*/  STL [R1+0x76c], R24 ;  /* 0x00076c1801007387 */ /* 0x0001e80000100800 */
[----:B------:R1:W-:Y:S01]  /*d9c0*/  STL [R1+0x7a0], R23 ;  /* 0x0007a01701007387 */ /* 0x0003e20000100800 */
[----:B0-----:R-:W-:Y:S02]  /*d9d0*/  LEA.HI.X.SX32 R24, R22, R0, 0x1, P0 ;  /* 0x0000000016187211 */ /* 0x001fe400000f0eff */
[----:B------:R-:W-:Y:S02]  /*d9e0*/  LEA R22, P0, R19, R28, 0x1 ;  /* 0x0000001c13167211 */ /* 0x000fe400078008ff */
[-C--:B-1----:R-:W-:Y:S01]  /*d9f0*/  LEA.HI.X.SX32 R23, R17, R0.reuse, 0x1, P1 ;  /* 0x0000000011177211 */ /* 0x082fe200008f0eff */
[----:B------:R-:W-:Y:S04]  /*da00*/  STL [R1+0x774], R24 ;  /* 0x0007741801007387 */ /* 0x000fe80000100800 */
[----:B------:R0:W-:Y:S01]  /*da10*/  STL [R1+0x8e4], R22 ;  /* 0x0008e41601007387 */ /* 0x0001e20000100800 */
[----:B------:R-:W-:-:S03]  /*da20*/  LEA.HI.X.SX32 R3, R3, R0, 0x1, P4 ;  /* 0x0000000003037211 */ /* 0x000fc600020f0eff */
[----:B------:R-:W-:Y:S01]  /*da30*/  STL [R1+0x77c], R23 ;  /* 0x00077c1701007387 */ /* 0x000fe20000100800 */
[-C--:B0-----:R-:W-:Y:S02]  /*da40*/  LEA.HI.X.SX32 R22, R21, R0.reuse, 0x1, P2 ;  /* 0x0000000015167211 */ /* 0x081fe400010f0eff */
[-C--:B------:R-:W-:Y:S02]  /*da50*/  LEA.HI.X.SX32 R21, R20, R0.reuse, 0x1, P3 ;  /* 0x0000000014157211 */ /* 0x080fe400018f0eff */
[----:B------:R-:W-:Y:S01]  /*da60*/  LEA.HI.X.SX32 R20, R18, R0, 0x1, P5 ;  /* 0x0000000012147211 */ /* 0x000fe200028f0eff */
[----:B------:R-:W-:Y:S04]  /*da70*/  STL [R1+0x784], R22 ;  /* 0x0007841601007387 */ /* 0x000fe80000100800 */
[----:B------:R0:W-:Y:S04]  /*da80*/  STL [R1+0x78c], R21 ;  /* 0x00078c1501007387 */ /* 0x0001e80000100800 */
[----:B------:R1:W-:Y:S04]  /*da90*/  STL [R1+0x794], R20 ;  /* 0x0007941401007387 */ /* 0x0003e80000100800 */
[----:B------:R-:W-:Y:S01]  /*daa0*/  STL [R1+0x79c], R3 ;  /* 0x00079c0301007387 */ /* 0x000fe20000100800 */
[----:B0-----:R-:W-:-:S02]  /*dab0*/  LEA R21, P2, R4, R28, 0x1 ;  /* 0x0000001c04157211 */ /* 0x001fc400078408ff */
[----:B-1----:R-:W-:-:S05]  /*dac0*/  LEA R20, P1, R2, R28, 0x1 ;  /* 0x0000001c02147211 */ /* 0x002fca00078208ff */
[----:B------:R0:W-:Y:S04]  /*dad0*/  STL [R1+0x7a8], R20 ;  /* 0x0007a81401007387 */ /* 0x0001e80000100800 */
[----:B------:R-:W-:Y:S01]  /*dae0*/  STL [R1+0x7b0], R21 ;  /* 0x0007b01501007387 */ /* 0x000fe20000100800 */
[-C--:B0-----:R-:W-:Y:S02]  /*daf0*/  LEA.HI.X.SX32 R20, R19, R0.reuse, 0x1, P0 ;  /* 0x0000000013147211 */ /* 0x081fe400000f0eff */
[-C--:B------:R-:W-:Y:S02]  /*db00*/  LEA.HI.X.SX32 R19, R2, R0.reuse, 0x1, P1 ;  /* 0x0000000002137211 */ /* 0x080fe400008f0eff */
[----:B------:R-:W-:Y:S01]  /*db10*/  LEA.HI.X.SX32 R2, R4, R0, 0x1, P2 ;  /* 0x0000000004027211 */ /* 0x000fe200010f0eff */
[----:B------:R-:W-:Y:S04]  /*db20*/  STL [R1+0x8e0], R20 ;  /* 0x0008e01401007387 */ /* 0x000fe80000100800 */
[----:B------:R0:W-:Y:S04]  /*db30*/  STL [R1+0x7a4], R19 ;  /* 0x0007a41301007387 */ /* 0x0001e80000100800 */
[----:B------:R1:W-:Y:S01]  /*db40*/  STL [R1+0x7ac], R2 ;  /* 0x0007ac0201007387 */ /* 0x0003e20000100800 */
[----:B0-----:R-:W-:-:S02]  /*db50*/  LEA R19, P0, R5, R28, 0x1 ;  /* 0x0000001c05137211 */ /* 0x001fc400078008ff */
[----:B-1----:R-:W-:-:S03]  /*db60*/  LEA R2, P1, R6, R28, 0x1 ;  /* 0x0000001c06027211 */ /* 0x002fc600078208ff */
[----:B------:R-:W-:Y:S01]  /*db70*/  STL [R1+0x7b8], R19 ;  /* 0x0007b81301007387 */ /* 0x000fe20000100800 */
[----:B------:R-:W-:-:S03]  /*db80*/  LEA R20, P2, R7, R28, 0x1 ;  /* 0x0000001c07147211 */ /* 0x000fc600078408ff */
[----:B------:R0:W-:Y:S01]  /*db90*/  STL [R1+0x7c0], R2 ;  /* 0x0007c00201007387 */ /* 0x0001e20000100800 */
[-C--:B------:R-:W-:Y:S01]  /*dba0*/  LEA.HI.X.SX32 R6, R6, R0.reuse, 0x1, P1 ;  /* 0x0000000006067211 */ /* 0x080fe200008f0eff */
[----:B------:R-:W-:Y:S02]  /*dbb0*/  IMAD R9, R29, 0x2, R8 ;  /* 0x000000021d097824 */ /* 0x000fe400078e0208 */
[----:B------:R-:W-:Y:S01]  /*dbc0*/  STL [R1+0x7c8], R20 ;  /* 0x0007c81401007387 */ /* 0x000fe20000100800 */
[-C--:B0-----:R-:W-:Y:S02]  /*dbd0*/  LEA.HI.X.SX32 R2, R5, R0.reuse, 0x1, P0 ;  /* 0x0000000005027211 */ /* 0x081fe400000f0eff */
[----:B------:R-:W-:Y:S01]  /*dbe0*/  LEA.HI.X.SX32 R5, R7, R0, 0x1, P2 ;  /* 0x0000000007057211 */ /* 0x000fe200010f0eff */
[----:B------:R-:W-:Y:S02]  /*dbf0*/  IMAD R10, R29, 0x2, R9 ;  /* 0x000000021d0a7824 */ /* 0x000fe400078e0209 */
[----:B------:R-:W-:Y:S01]  /*dc00*/  STL [R1+0x7b4], R2 ;  /* 0x0007b40201007387 */ /* 0x000fe20000100800 */
[----:B------:R-:W-:-:S03]  /*dc10*/  LEA R7, P0, R8, R28, 0x1 ;  /* 0x0000001c08077211 */ /* 0x000fc600078008ff */
[----:B------:R0:W-:Y:S04]  /*dc20*/  STL [R1+0x7bc], R6 ;  /* 0x0007bc0601007387 */ /* 0x0001e80000100800 */
[----:B------:R1:W-:Y:S01]  /*dc30*/  STL [R1+0x7c4], R5 ;  /* 0x0007c40501007387 */ /* 0x0003e20000100800 */
[----:B------:R-:W-:-:S03]  /*dc40*/  IMAD R11, R29, 0x2, R10 ;  /* 0x000000021d0b7824 */ /* 0x000fc600078e020a */
[----:B------:R2:W-:Y:S01]  /*dc50*/  STL [R1+0x7d0], R7 ;  /* 0x0007d00701007387 */ /* 0x0005e20000100800 */
[-C--:B0-----:R-:W-:Y:S02]  /*dc60*/  LEA R6, P2, R10, R28.reuse, 0x1 ;  /* 0x0000001c0a067211 */ /* 0x081fe400078408ff */
[----:B-1----:R-:W-:Y:S01]  /*dc70*/  LEA R5, P1, R9, R28, 0x1 ;  /* 0x0000001c09057211 */ /* 0x002fe200078208ff */
[----:B------:R-:W-:-:S04]  /*dc80*/  IMAD R12, R29, 0x2, R11 ;  /* 0x000000021d0c7824 */ /* 0x000fc800078e020b */
[----:B------:R0:W-:Y:S01]  /*dc90*/  STL [R1+0x7d8], R5 ;  /* 0x0007d80501007387 */ /* 0x0001e20000100800 */
[-C--:B--2---:R-:W-:Y:S01]  /*dca0*/  LEA.HI.X.SX32 R7, R9, R0.reuse, 0x1, P1 ;  /* 0x0000000009077211 */ /* 0x084fe200008f0eff */
[----:B------:R-:W-:Y:S02]  /*dcb0*/  IMAD R13, R29, 0x2, R12 ;  /* 0x000000021d0d7824 */ /* 0x000fe400078e020c */
[----:B------:R1:W-:Y:S01]  /*dcc0*/  STL [R1+0x7e0], R6 ;  /* 0x0007e00601007387 */ /* 0x0003e20000100800 */
[-C--:B0-----:R-:W-:Y:S02]  /*dcd0*/  LEA.HI.X.SX32 R5, R8, R0.reuse, 0x1, P0 ;  /* 0x0000000008057211 */ /* 0x081fe400000f0eff */
[----:B-1----:R-:W-:-:S03]  /*dce0*/  LEA.HI.X.SX32 R6, R10, R0, 0x1, P2 ;  /* 0x000000000a067211 */ /* 0x002fc600010f0eff */
[----:B------:R-:W-:Y:S01]  /*dcf0*/  STL [R1+0x7cc], R5 ;  /* 0x0007cc0501007387 */ /* 0x000fe20000100800 */
[----:B------:R-:W-:-:S03]  /*dd00*/  LEA R8, P1, R12, R28, 0x1 ;  /* 0x0000001c0c087211 */ /* 0x000fc600078208ff */
[----:B------:R0:W-:Y:S01]  /*dd10*/  STL [R1+0x7d4], R7 ;  /* 0x0007d40701007387 */ /* 0x0001e20000100800 */
[----:B------:R-:W-:-:S03]  /*dd20*/  IMAD R14, R29, 0x2, R13 ;  /* 0x000000021d0e7824 */ /* 0x000fc600078e020d */
[----:B------:R1:W-:Y:S01]  /*dd30*/  STL [R1+0x7dc], R6 ;  /* 0x0007dc0601007387 */ /* 0x0003e20000100800 */
[-C--:B0-----:R-:W-:Y:S02]  /*dd40*/  LEA R7, P0, R11, R28.reuse, 0x1 ;  /* 0x0000001c0b077211 */ /* 0x081fe400078008ff */
[----:B-1----:R-:W-:-:S03]  /*dd50*/  LEA R6, P2, R13, R28, 0x1 ;  /* 0x0000001c0d067211 */ /* 0x002fc600078408ff */
[----:B------:R-:W-:Y:S01]  /*dd60*/  STL [R1+0x7e8], R7 ;  /* 0x0007e80701007387 */ /* 0x000fe20000100800 */
[----:B------:R-:W-:-:S03]  /*dd70*/  LEA.HI.X.SX32 R9, R12, R0, 0x1, P1 ;  /* 0x000000000c097211 */ /* 0x000fc600008f0eff */
[----:B------:R0:W-:Y:S01]  /*dd80*/  STL [R1+0x7f0], R8 ;  /* 0x0007f00801007387 */ /* 0x0001e20000100800 */
[----:B------:R-:W-:-:S03]  /*dd90*/  IMAD R15, R29, 0x2, R14 ;  /* 0x000000021d0f7824 */ /* 0x000fc600078e020e */
[----:B------:R1:W-:Y:S01]  /*dda0*/  STL [R1+0x7f8], R6 ;  /* 0x0007f80601007387 */ /* 0x0003e20000100800 */
[-C--:B0-----:R-:W-:Y:S02]  /*ddb0*/  LEA.HI.X.SX32 R8, R11, R0.reuse, 0x1, P0 ;  /* 0x000000000b087211 */ /* 0x081fe400000f0eff */
[----:B-1----:R-:W-:-:S03]  /*ddc0*/  LEA.HI.X.SX32 R6, R13, R0, 0x1, P2 ;  /* 0x000000000d067211 */ /* 0x002fc600010f0eff */
[----:B------:R-:W-:Y:S01]  /*ddd0*/  STL [R1+0x7e4], R8 ;  /* 0x0007e40801007387 */ /* 0x000fe20000100800 */
[----:B------:R-:W-:-:S03]  /*dde0*/  IMAD R16, R29, 0x2, R15 ;  /* 0x000000021d107824 */ /* 0x000fc600078e020f */
[----:B------:R0:W-:Y:S01]  /*ddf0*/  STL [R1+0x7ec], R9 ;  /* 0x0007ec0901007387 */ /* 0x0001e20000100800 */
[----:B------:R-:W-:-:S03]  /*de00*/  IMAD R17, R29, 0x2, R16 ;  /* 0x000000021d117824 */ /* 0x000fc600078e0210 */
[----:B------:R1:W-:Y:S01]  /*de10*/  STL [R1+0x7f4], R6 ;  /* 0x0007f40601007387 */ /* 0x0003e20000100800 */
[-C--:B------:R-:W-:Y:S02]  /*de20*/  LEA R10, P2, R16, R28.reuse, 0x1 ;  /* 0x0000001c100a7211 */ /* 0x080fe400078408ff */
[-C--:B0-----:R-:W-:Y:S02]  /*de30*/  LEA R9, P0, R14, R28.reuse, 0x1 ;  /* 0x0000001c0e097211 */ /* 0x081fe400078008ff */
[----:B-1----:R-:W-:-:S03]  /*de40*/  LEA R6, P1, R15, R28, 0x1 ;  /* 0x0000001c0f067211 */ /* 0x002fc600078208ff */
[----:B------:R-:W-:Y:S01]  /*de50*/  STL [R1+0x800], R9 ;  /* 0x0008000901007387 */ /* 0x000fe20000100800 */
[----:B------:R-:W-:-:S03]  /*de60*/  IMAD R18, R29, 0x2, R17 ;  /* 0x000000021d127824 */ /* 0x000fc600078e0211 */
[----:B------:R0:W-:Y:S01]  /*de70*/  STL [R1+0x808], R6 ;  /* 0x0008080601007387 */ /* 0x0001e20000100800 */
[-C--:B------:R-:W-:Y:S01]  /*de80*/  LEA.HI.X.SX32 R11, R15, R0.reuse, 0x1, P1 ;  /* 0x000000000f0b7211 */ /* 0x080fe200008f0eff */
        /* <DEDUP_REMOVED lines=12> */
[----:B------:R-:W-:Y:S01]  /*df50*/  IMAD R19, R29, 0x2, R4 ;  /* 0x000000021d137824 */ /* 0x000fe200078e0204 */
[----:B------:R-:W-:Y:S02]  /*df60*/  LEA.HI.X.SX32 R13, R17, R0, 0x1, P0 ;  /* 0x00000000110d7211 */ /* 0x000fe400000f0eff */
[----:B------:R0:W-:Y:S04]  /*df70*/  STL [R1+0x820], R12 ;  /* 0x0008200c01007387 */ /* 0x0001e80000100800 */
[----:B------:R1:W-:Y:S01]  /*df80*/  STL [R1+0x828], R10 ;  /* 0x0008280a01007387 */ /* 0x0003e20000100800 */
[----:B------:R-:W-:-:S03]  /*df90*/  IMAD R2, R29, 0x2, R19 ;  /* 0x000000021d027824 */ /* 0x000fc600078e0213 */
[----:B------:R2:W-:Y:S01]  /*dfa0*/  STL [R1+0x814], R13 ;  /* 0x0008140d01007387 */ /* 0x0005e20000100800 */
[-C--:B0-----:R-:W-:Y:S02]  /*dfb0*/  LEA.HI.X.SX32 R12, R3, R0.reuse, 0x1, P2 ;  /* 0x00000000030c7211 */ /* 0x081fe400010f0eff */
[----:B-1----:R-:W-:Y:S01]  /*dfc0*/  LEA.HI.X.SX32 R10, R18, R0, 0x1, P1 ;  /* 0x00000000120a7211 */ /* 0x002fe200008f0eff */
[----:B------:R-:W-:-:S04]  /*dfd0*/  IMAD R20, R29, 0x2, R2 ;  /* 0x000000021d147824 */ /* 0x000fc800078e0202 */
[----:B------:R0:W-:Y:S01]  /*dfe0*/  STL [R1+0x81c], R10 ;  /* 0x00081c0a01007387 */ /* 0x0001e20000100800 */
[----:B--2---:R-:W-:-:S03]  /*dff0*/  LEA R13, P1, R19, R28, 0x1 ;  /* 0x0000001c130d7211 */ /* 0x004fc600078208ff */
[----:B------:R1:W-:Y:S01]  /*e000*/  STL [R1+0x824], R12 ;  /* 0x0008240c01007387 */ /* 0x0003e20000100800 */
[-C--:B0-----:R-:W-:Y:S02]  /*e010*/  LEA R10, P0, R4, R28.reuse, 0x1 ;  /* 0x0000001c040a7211 */ /* 0x081fe400078008ff */
[----:B-1----:R-:W-:-:S03]  /*e020*/  LEA R12, P2, R2, R28, 0x1 ;  /* 0x0000001c020c7211 */ /* 0x002fc600078408ff */
[----:B------:R-:W-:Y:S01]  /*e030*/  STL [R1+0x830], R10 ;  /* 0x0008300a01007387 */ /* 0x000fe20000100800 */
[----:B------:R-:W-:Y:S01]  /*e040*/  IMAD R5, R29, 0x2, R20 ;  /* 0x000000021d057824 */ /* 0x000fe200078e0214 */
[-C--:B------:R-:W-:Y:S02]  /*e050*/  LEA.HI.X.SX32 R4, R4, R0.reuse, 0x1, P0 ;  /* 0x0000000004047211 */ /* 0x080fe400000f0eff */
[----:B------:R-:W-:Y:S01]  /*e060*/  STL [R1+0x838], R13 ;  /* 0x0008380d01007387 */ /* 0x000fe20000100800 */
[----:B------:R-:W-:-:S03]  /*e070*/  LEA.HI.X.SX32 R2, R2, R0, 0x1, P2 ;  /* 0x0000000002027211 */ /* 0x000fc600010f0eff */
[----:B------:R0:W-:Y:S01]  /*e080*/  STL [R1+0x840], R12 ;  /* 0x0008400c01007387 */ /* 0x0001e20000100800 */
[----:B------:R-:W-:-:S03]  /*e090*/  IMAD R7, R29, 0x2, R5 ;  /* 0x000000021d077824 */ /* 0x000fc600078e0205 */
[----:B------:R-:W-:Y:S01]  /*e0a0*/  STL [R1+0x82c], R4 ;  /* 0x00082c0401007387 */ /* 0x000fe20000100800 */
[----:B0-----:R-:W-:Y:S02]  /*e0b0*/  LEA.HI.X.SX32 R12, R19, R0, 0x1, P1 ;  /* 0x00000000130c7211 */ /* 0x001fe400008f0eff */
[----:B------:R-:W-:-:S03]  /*e0c0*/  LEA R13, P2, R7, R28, 0x1 ;  /* 0x0000001c070d7211 */ /* 0x000fc600078408ff */
[----:B------:R0:W-:Y:S04]  /*e0d0*/  STL [R1+0x834], R12 ;  /* 0x0008340c01007387 */ /* 0x0001e80000100800 */
[----:B------:R1:W-:Y:S01]  /*e0e0*/  STL [R1+0x83c], R2 ;  /* 0x00083c0201007387 */ /* 0x0003e20000100800 */
[----:B------:R-:W-:Y:S01]  /*e0f0*/  IMAD R8, R29, 0x2, R7 ;  /* 0x000000021d087824 */ /* 0x000fe200078e0207 */
[-C--:B0-----:R-:W-:Y:S02]  /*e100*/  LEA R12, P0, R20, R28.reuse, 0x1 ;  /* 0x0000001c140c7211 */ /* 0x081fe400078008ff */
[----:B-1----:R-:W-:-:S03]  /*e110*/  LEA R2, P1, R5, R28, 0x1 ;  /* 0x0000001c05027211 */ /* 0x002fc600078208ff */
[----:B------:R-:W-:Y:S01]  /*e120*/  STL [R1+0x848], R12 ;  /* 0x0008480c01007387 */ /* 0x000fe20000100800 */
[----:B------:R-:W-:-:S03]  /*e130*/  IMAD R9, R29, 0x2, R8 ;  /* 0x000000021d097824 */ /* 0x000fc600078e0208 */
[----:B------:R0:W-:Y:S04]  /*e140*/  STL [R1+0x850], R2 ;  /* 0x0008500201007387 */ /* 0x0001e80000100800 */
[----:B------:R1:W-:Y:S01]  /*e150*/  STL [R1+0x858], R13 ;  /* 0x0008580d01007387 */ /* 0x0003e20000100800 */
[----:B------:R-:W-:Y:S01]  /*e160*/  IMAD R6, R29, 0x2, R9 ;  /* 0x000000021d067824 */ /* 0x000fe200078e0209 */
[-C--:B0-----:R-:W-:Y:S02]  /*e170*/  LEA.HI.X.SX32 R2, R20, R0.reuse, 0x1, P0 ;  /* 0x0000000014027211 */ /* 0x081fe400000f0eff */
[-C--:B-1----:R-:W-:Y:S02]  /*e180*/  LEA.HI.X.SX32 R13, R5, R0.reuse, 0x1, P1 ;  /* 0x00000000050d7211 */ /* 0x082fe400008f0eff */
[----:B------:R-:W-:Y:S01]  /*e190*/  LEA.HI.X.SX32 R5, R7, R0, 0x1, P2 ;  /* 0x0000000007057211 */ /* 0x000fe200010f0eff */
[----:B------:R-:W-:Y:S01]  /*e1a0*/  STL [R1+0x844], R2 ;  /* 0x0008440201007387 */ /* 0x000fe20000100800 */
[----:B------:R-:W-:-:S03]  /*e1b0*/  LEA R7, P0, R8, R28, 0x1 ;  /* 0x0000001c08077211 */ /* 0x000fc600078008ff */
[----:B------:R0:W-:Y:S01]  /*e1c0*/  STL [R1+0x84c], R13 ;  /* 0x00084c0d01007387 */ /* 0x0001e20000100800 */
[----:B------:R-:W-:-:S03]  /*e1d0*/  IMAD R11, R29, 0x2, R6 ;  /* 0x000000021d0b7824 */ /* 0x000fc600078e0206 */
[----:B------:R1:W-:Y:S01]  /*e1e0*/  STL [R1+0x854], R5 ;  /* 0x0008540501007387 */ /* 0x0003e20000100800 */
[----:B------:R-:W-:-:S03]  /*e1f0*/  IMAD R3, R29, 0x2, R11 ;  /* 0x000000021d037824 */ /* 0x000fc600078e020b */
[----:B------:R-:W-:Y:S01]  /*e200*/  STL [R1+0x860], R7 ;  /* 0x0008600701007387 */ /* 0x000fe20000100800 */
[-C--:B0-----:R-:W-:Y:S02]  /*e210*/  LEA R13, P2, R6, R28.reuse, 0x1 ;  /* 0x0000001c060d7211 */ /* 0x081fe400078408ff */
[----:B-1----:R-:W-:Y:S01]  /*e220*/  LEA R5, P1, R9, R28, 0x1 ;  /* 0x0000001c09057211 */ /* 0x002fe200078208ff */
[----:B------:R-:W-:-:S04]  /*e230*/  IMAD R10, R29, 0x2, R3 ;  /* 0x000000021d0a7824 */ /* 0x000fc800078e0203 */
[----:B------:R0:W-:Y:S01]  /*e240*/  STL [R1+0x868], R5 ;  /* 0x0008680501007387 */ /* 0x0001e20000100800 */
[----:B------:R-:W-:-:S03]  /*e250*/  LEA.HI.X.SX32 R9, R9, R0, 0x1, P1 ;  /* 0x0000000009097211 */ /* 0x000fc600008f0eff */
[----:B------:R-:W-:Y:S01]  /*e260*/  STL [R1+0x870], R13 ;  /* 0x0008700d01007387 */ /* 0x000fe20000100800 */
[-C--:B0-----:R-:W-:Y:S02]  /*e270*/  LEA.HI.X.SX32 R5, R8, R0.reuse, 0x1, P0 ;  /* 0x0000000008057211 */ /* 0x081fe400000f0eff */
[----:B------:R-:W-:Y:S02]  /*e280*/  LEA.HI.X.SX32 R8, R6, R0, 0x1, P2 ;  /* 0x0000000006087211 */ /* 0x000fe400010f0eff */
[----:B------:R-:W-:Y:S01]  /*e290*/  LEA R6, P0, R11, R28, 0x1 ;  /* 0x0000001c0b067211 */ /* 0x000fe200078008ff */
[----:B------:R-:W-:Y:S01]  /*e2a0*/  STL [R1+0x85c], R5 ;  /* 0x00085c0501007387 */ /* 0x000fe20000100800 */
[----:B------:R-:W-:-:S03]  /*e2b0*/  IMAD R4, R29, 0x2, R10 ;  /* 0x000000021d047824 */ /* 0x000fc600078e020a */
[----:B------:R0:W-:Y:S04]  /*e2c0*/  STL [R1+0x864], R9 ;  /* 0x0008640901007387 */ /* 0x0001e80000100800 */
[----:B------:R1:W-:Y:S01]  /*e2d0*/  STL [R1+0x86c], R8 ;  /* 0x00086c0801007387 */ /* 0x0003e20000100800 */
[----:B0-----:R-:W-:-:S03]  /*e2e0*/  LEA R9, P1, R3, R28, 0x1 ;  /* 0x0000001c03097211 */ /* 0x001fc600078208ff */
[----:B------:R-:W-:Y:S01]  /*e2f0*/  STL [R1+0x878], R6 ;  /* 0x0008780601007387 */ /* 0x000fe20000100800 */
[----:B-1----:R-:W-:-:S03]  /*e300*/  LEA R8, P2, R10, R28, 0x1 ;  /* 0x0000001c0a087211 */ /* 0x002fc600078408ff */
[----:B------:R0:W-:Y:S01]  /*e310*/  STL [R1+0x880], R9 ;  /* 0x0008800901007387 */ /* 0x0001e20000100800 */
[----:B------:R-:W-:Y:S01]  /*e320*/  IMAD R12, R29, 0x2, R4 ;  /* 0x000000021d0c7824 */ /* 0x000fe200078e0204 */
[----:B------:R-:W-:Y:S02]  /*e330*/  LEA.HI.X.SX32 R11, R11, R0, 0x1, P0 ;  /* 0x000000000b0b7211 */ /* 0x000fe400000f0eff */
[----:B------:R1:W-:Y:S01]  /*e340*/  STL [R1+0x888], R8 ;  /* 0x0008880801007387 */ /* 0x0003e20000100800 */
[----:B------:R-:W-:-:S03]  /*e350*/  IMAD R2, R29, 0x2, R12 ;  /* 0x000000021d027824 */ /* 0x000fc600078e020c */
[----:B------:R-:W-:Y:S01]  /*e360*/  STL [R1+0x874], R11 ;  /* 0x0008740b01007387 */ /* 0x000fe20000100800 */
[-C--:B0-----:R-:W-:Y:S02]  /*e370*/  LEA.HI.X.SX32 R9, R10, R0.reuse, 0x1, P2 ;  /* 0x000000000a097211 */ /* 0x081fe400010f0eff */
[----:B-1----:R-:W-:Y:S01]  /*e380*/  LEA.HI.X.SX32 R8, R3, R0, 0x1, P1 ;  /* 0x0000000003087211 */ /* 0x002fe200008f0eff */
[----:B------:R-:W-:Y:S01]  /*e390*/  IMAD R7, R29, 0x2, R2 ;  /* 0x000000021d077824 */ /* 0x000fe200078e0202 */
[----:B------:R-:W-:-:S03]  /*e3a0*/  LEA R10, P1, R12, R28, 0x1 ;  /* 0x0000001c0c0a7211 */ /* 0x000fc600078208ff */
[----:B------:R0:W-:Y:S04]  /*e3b0*/  STL [R1+0x87c], R8 ;  /* 0x00087c0801007387 */ /* 0x0001e80000100800 */
[----:B------:R1:W-:Y:S01]  /*e3c0*/  STL [R1+0x884], R9 ;  /* 0x0008840901007387 */ /* 0x0003e20000100800 */
[-C--:B0-----:R-:W-:Y:S02]  /*e3d0*/  LEA R8, P0, R4, R28.reuse, 0x1 ;  /* 0x0000001c04087211 */ /* 0x081fe400078008ff */
[----:B-1----:R-:W-:-:S03]  /*e3e0*/  LEA R9, P2, R2, R28, 0x1 ;  /* 0x0000001c02097211 */ /* 0x002fc600078408ff */
[----:B------:R-:W-:Y:S01]  /*e3f0*/  STL [R1+0x890], R8 ;  /* 0x0008900801007387 */ /* 0x000fe20000100800 */
[----:B------:R-:W-:-:S03]  /*e400*/  IMAD R5, R29, 0x2, R7 ;  /* 0x000000021d057824 */ /* 0x000fc600078e0207 */
[----:B------:R0:W-:Y:S01]  /*e410*/  STL [R1+0x898], R10 ;  /* 0x0008980a01007387 */ /* 0x0001e20000100800 */
[----:B------:R-:W-:-:S03]  /*e420*/  IMAD R6, R29, 0x2, R5 ;  /* 0x000000021d067824 */ /* 0x000fc600078e0205 */
[----:B------:R1:W-:Y:S01]  /*e430*/  STL [R1+0x8a0], R9 ;  /* 0x0008a00901007387 */ /* 0x0003e20000100800 */
[-C--:B0-----:R-:W-:Y:S02]  /*e440*/  LEA.HI.X.SX32 R10, R4, R0.reuse, 0x1, P0 ;  /* 0x00000000040a7211 */ /* 0x081fe400000f0eff */
[-C--:B------:R-:W-:Y:S02]  /*e450*/  LEA.HI.X.SX32 R4, R2, R0.reuse, 0x1, P2 ;  /* 0x0000000002047211 */ /* 0x080fe400010f0eff */
[----:B-1----:R-:W-:Y:S01]  /*e460*/  LEA.HI.X.SX32 R9, R12, R0, 0x1, P1 ;  /* 0x000000000c097211 */ /* 0x002fe200008f0eff */
[----:B------:R-:W-:Y:S01]  /*e470*/  STL [R1+0x88c], R10 ;  /* 0x00088c0a01007387 */ /* 0x000fe20000100800 */
[----:B------:R-:W-:-:S03]  /*e480*/  IMAD R3, R29, 0x2, R6 ;  /* 0x000000021d037824 */ /* 0x000fc600078e0206 */
[----:B------:R0:W-:Y:S04]  /*e490*/  STL [R1+0x894], R9 ;  /* 0x0008940901007387 */ /* 0x0001e80000100800 */
[----:B------:R1:W-:Y:S01]  /*e4a0*/  STL [R1+0x89c], R4 ;  /* 0x00089c0401007387 */ /* 0x0003e20000100800 */
[----:B------:R-:W-:Y:S01]  /*e4b0*/  IMAD R8, R29, 0x2, R3 ;  /* 0x000000021d087824 */ /* 0x000fe200078e0203 */
[-C--:B0-----:R-:W-:Y:S02]  /*e4c0*/  LEA R9, P0, R7, R28.reuse, 0x1 ;  /* 0x0000001c07097211 */ /* 0x081fe400078008ff */
[----:B-1----:R-:W-:-:S03]  /*e4d0*/  LEA R4, P1, R5, R28, 0x1 ;  /* 0x0000001c05047211 */ /* 0x002fc600078208ff */
[----:B------:R-:W-:Y:S01]  /*e4e0*/  STL [R1+0x8a8], R9 ;  /* 0x0008a80901007387 */ /* 0x000fe20000100800 */
[----:B------:R-:W-:Y:S01]  /*e4f0*/  LEA R10, P2, R6, R28, 0x1 ;  /* 0x0000001c060a7211 */ /* 0x000fe200078408ff */
[----:B------:R-:W-:Y:S02]  /*e500*/  IMAD R2, R29, 0x2, R8 ;  /* 0x000000021d027824 */ /* 0x000fe400078e0208 */
[----:B------:R0:W-:Y:S01]  /*e510*/  STL [R1+0x8b0], R4 ;  /* 0x0008b00401007387 */ /* 0x0001e20000100800 */
[----:B------:R-:W-:-:S03]  /*e520*/  LEA.HI.X.SX32 R5, R5, R0, 0x1, P1 ;  /* 0x0000000005057211 */ /* 0x000fc600008f0eff */
[----:B------:R-:W-:Y:S01]  /*e530*/  STL [R1+0x8b8], R10 ;  /* 0x0008b80a01007387 */ /* 0x000fe20000100800 */
[-C--:B0-----:R-:W-:Y:S01]  /*e540*/  LEA.HI.X.SX32 R4, R7, R0.reuse, 0x1, P0 ;  /* 0x0000000007047211 */ /* 0x081fe200000f0eff */
[----:B------:R-:W-:Y:S01]  /*e550*/  IMAD R9, R29, 0x2, R2 ;  /* 0x000000021d097824 */ /* 0x000fe200078e0202 */
[----:B------:R-:W-:-:S03]  /*e560*/  LEA.HI.X.SX32 R6, R6, R0, 0x1, P2 ;  /* 0x0000000006067211 */ /* 0x000fc600010f0eff */
[----:B------:R0:W-:Y:S01]  /*e570*/  STL [R1+0x8a4], R4 ;  /* 0x0008a40401007387 */ /* 0x0001e20000100800 */
[----:B------:R-:W-:-:S03]  /*e580*/  LEA R7, P1, R8, R28, 0x1 ;  /* 0x0000001c08077211 */ /* 0x000fc600078208ff */
[----:B------:R1:W-:Y:S04]  /*e590*/  STL [R1+0x8ac], R5 ;  /* 0x0008ac0501007387 */ /* 0x0003e80000100800 */
[----:B------:R2:W-:Y:S01]  /*e5a0*/  STL [R1+0x8b4], R6 ;  /* 0x0008b40601007387 */ /* 0x0005e20000100800 */
[----:B0-----:R-:W-:Y:S01]  /*e5b0*/  IMAD R4, R29, 0x2, R9 ;  /* 0x000000021d047824 */ /* 0x001fe200078e0209 */
[-C--:B-1----:R-:W-:Y:S02]  /*e5c0*/  LEA R5, P0, R3, R28.reuse, 0x1 ;  /* 0x0000001c03057211 */ /* 0x082fe400078008ff */
[----:B--2---:R-:W-:-:S03]  /*e5d0*/  LEA R6, P2, R2, R28, 0x1 ;  /* 0x0000001c02067211 */ /* 0x004fc600078408ff */
[----:B------:R0:W-:Y:S04]  /*e5e0*/  STL [R1+0x8c0], R5 ;  /* 0x0008c00501007387 */ /* 0x0001e80000100800 */
[----:B------:R1:W-:Y:S01]  /*e5f0*/  STL [R1+0x8c8], R7 ;  /* 0x0008c80701007387 */ /* 0x0003e20000100800 */
[----:B0-----:R-:W-:Y:S01]  /*e600*/  IMAD R5, R29, 0x2, R4 ;  /* 0x000000021d057824 */ /* 0x001fe200078e0204 */
[-C--:B-1----:R-:W-:Y:S02]  /*e610*/  LEA.HI.X.SX32 R7, R3, R0.reuse, 0x1, P0 ;  /* 0x0000000003077211 */ /* 0x082fe400000f0eff */
[-C--:B------:R-:W-:Y:S01]  /*e620*/  LEA.HI.X.SX32 R3, R2, R0.reuse, 0x1, P2 ;  /* 0x0000000002037211 */ /* 0x080fe200010f0eff */
[----:B------:R-:W-:Y:S02]  /*e630*/  IMAD R2, R29, 0x2, R5 ;  /* 0x000000021d027824 */ /* 0x000fe400078e0205 */
[----:B------:R-:W0:Y:S01]  /*e640*/  S2R R29, SR_TID.X ;  /* 0x00000000001d7919 */ /* 0x000e220000002100 */
[----:B------:R1:W-:Y:S04]  /*e650*/  STL [R1+0x8d0], R6 ;  /* 0x0008d00601007387 */ /* 0x0003e80000100800 */
[----:B------:R2:W-:Y:S01]  /*e660*/  STL [R1+0x8bc], R7 ;  /* 0x0008bc0701007387 */ /* 0x0005e20000100800 */
[----:B-1----:R-:W-:-:S05]  /*e670*/  LEA.HI.X.SX32 R6, R8, R0, 0x1, P1 ;  /* 0x0000000008067211 */ /* 0x002fca00008f0eff */
[----:B------:R1:W-:Y:S04]  /*e680*/  STL [R1+0x8c4], R6 ;  /* 0x0008c40601007387 */ /* 0x0003e80000100800 */
[----:B------:R3:W-:Y:S01]  /*e690*/  STL [R1+0x8cc], R3 ;  /* 0x0008cc0301007387 */ /* 0x0007e20000100800 */
[-C--:B--2---:R-:W-:Y:S02]  /*e6a0*/  LEA R7, P2, R5, R28.reuse, 0x1 ;  /* 0x0000001c05077211 */ /* 0x084fe400078408ff */
[-C--:B-1----:R-:W-:Y:S02]  /*e6b0*/  LEA R6, P0, R9, R28.reuse, 0x1 ;  /* 0x0000001c09067211 */ /* 0x082fe400078008ff */
[----:B---3--:R-:W-:-:S03]  /*e6c0*/  LEA R3, P1, R4, R28, 0x1 ;  /* 0x0000001c04037211 */ /* 0x008fc600078208ff */
[----:B------:R1:W-:Y:S04]  /*e6d0*/  STL [R1+0x8d4], R6 ;  /* 0x0008d40601007387 */ /* 0x0003e80000100800 */
[----:B------:R2:W-:Y:S01]  /*e6e0*/  STL [R1+0x8d8], R3 ;  /* 0x0008d80301007387 */ /* 0x0005e20000100800 */
[----:B-1----:R-:W-:-:S03]  /*e6f0*/  LEA R6, P3, R2, R28, 0x1 ;  /* 0x0000001c02067211 */ /* 0x002fc600078608ff */
[----:B------:R-:W-:Y:S01]  /*e700*/  STL [R1+0x8dc], R7 ;  /* 0x0008dc0701007387 */ /* 0x000fe20000100800 */
[----:B--2---:R-:W-:-:S03]  /*e710*/  LEA.HI.X.SX32 R3, R9, R0, 0x1, P0 ;  /* 0x0000000009037211 */ /* 0x004fc600000f0eff */
[----:B------:R-:W-:Y:S01]  /*e720*/  STL [R1+0x6f4], R6 ;  /* 0x0006f40601007387 */ /* 0x000fe20000100800 */
[----:B------:R-:W-:-:S03]  /*e730*/  LEA.HI.X.SX32 R4, R4, R0, 0x1, P1 ;  /* 0x0000000004047211 */ /* 0x000fc600008f0eff */
[----:B------:R1:W-:Y:S01]  /*e740*/  STL [R1+0x6e4], R3 ;  /* 0x0006e40301007387 */ /* 0x0003e20000100800 */
[----:B------:R-:W-:-:S03]  /*e750*/  LEA.HI.X.SX32 R2, R2, R0, 0x1, P3 ;  /* 0x0000000002027211 */ /* 0x000fc600018f0eff */
[----:B------:R2:W-:Y:S01]  /*e760*/  STL [R1+0x6e8], R4 ;  /* 0x0006e80401007387 */ /* 0x0005e20000100800 */
[----:B-1----:R-:W-:Y:S01]  /*e770*/  LEA.HI.X.SX32 R3, R5, R0, 0x1, P2 ;  /* 0x0000000005037211 */ /* 0x002fe200010f0eff */
[----:B0-----:R-:W-:-:S04]  /*e780*/  IMAD.SHL.U32 R0, R29, 0x100, RZ ;  /* 0x000001001d007824 */ /* 0x001fc800078e00ff */
[----:B------:R2:W-:Y:S04]  /*e790*/  STL [R1+0x6ec], R3 ;  /* 0x0006ec0301007387 */ /* 0x0005e80000100800 */
[----:B------:R2:W-:Y:S04]  /*e7a0*/  STL [R1+0x6f0], R2 ;  /* 0x0006f00201007387 */ /* 0x0005e80000100800 */
[----:B------:R2:W-:Y:S04]  /*e7b0*/  STL [R1+0x640], RZ ;  /* 0x000640ff01007387 */ /* 0x0005e80000100800 */
[----:B------:R2:W-:Y:S04]  /*e7c0*/  STL [R1+0xce8], R0 ;  /* 0x000ce80001007387 */ /* 0x0005e80000100800 */
        /* <DEDUP_REMOVED lines=255> */
[----:B------:R-:W-:-:S05]  /*f7c0*/  UMOV UR4, URZ ;  /* 0x000000ff00047c82 */ /* 0x000fca0008000000 */
.L_x_2:
[----:B0-2--5:R-:W0:Y:S01]  /*f7d0*/  S2R R0, SR_TID.X ;  /* 0x0000000000007919 */ /* 0x025e220000002100 */
[----:B------:R-:W-:Y:S01]  /*f7e0*/  UIMAD UR7, UR4, -0x80, UR14 ;  /* 0xffffff80040778a4 */ /* 0x000fe2000f8e020e */
[----:B------:R-:W-:Y:S04]  /*f7f0*/  STL [R1+0x3110], R14 ;  /* 0x0031100e01007387 */ /* 0x000fe80000100800 */
[----:B------:R-:W-:Y:S04]  /*f800*/  STL [R1+0x310c], R12 ;  /* 0x00310c0c01007387 */ /* 0x000fe80000100800 */
[----:B------:R-:W-:Y:S04]  /*f810*/  STL [R1+0x3108], R11 ;  /* 0x0031080b01007387 */ /* 0x000fe80000100800 */
[----:B------:R-:W-:Y:S04]  /*f820*/  STL [R1+0x3104], R9 ;  /* 0x0031040901007387 */ /* 0x000fe80000100800 */
[----:B------:R-:W-:Y:S04]  /*f830*/  STL [R1+0x3100], R7 ;  /* 0x0031000701007387 */ /* 0x000fe80000100800 */
[----:B------:R-:W-:Y:S04]  /*f840*/  STL [R1+0x30fc], R5 ;  /* 0x0030fc0501007387 */ /* 0x000fe80000100800 */
[----:B------:R-:W-:Y:S01]  /*f850*/  STL [R1+0x30f8], R15 ;  /* 0x0030f80f01007387 */ /* 0x000fe20000100800 */
[----:B0-----:R-:W-:-:S03]  /*f860*/  SHF.R.U32.HI R0, RZ, 0x8, R0 ;  /* 0x00000008ff007819 */ /* 0x001fc60000011600 */
[----:B------:R-:W-:Y:S01]  /*f870*/  STL [R1+0x30f4], R13 ;  /* 0x0030f40d01007387 */ /* 0x000fe20000100800 */
[----:B------:R-:W-:-:S03]  /*f880*/  SGXT.U32 R0, R0, 0x1 ;  /* 0x000000010000781a */ /* 0x000fc60000000000 */
[----:B------:R-:W-:Y:S01]  /*f890*/  STL [R1+0x30f0], R10 ;  /* 0x0030f00a01007387 */ /* 0x000fe20000100800 */
[----:B------:R-:W-:-:S03]  /*f8a0*/  LOP3.LUT R2, R0, 0x4, RZ, 0xfc, !PT ;  /* 0x0000000400027812 */ /* 0x000fc600078efcff */
[----:B------:R-:W-:Y:S01]  /*f8b0*/  STL [R1+0x30ec], R8 ;  /* 0x0030ec0801007387 */ /* 0x000fe20000100800 */
[----:B------:R-:W-:Y:S02]  /*f8c0*/  LOP3.LUT R3, R0, 0x2, RZ, 0xfc, !PT ;  /* 0x0000000200037812 */ /* 0x000fe400078efcff */
[----:B------:R-:W-:Y:S01]  /*f8d0*/  ISETP.GE.AND P5, PT, R2, UR7, PT ;  /* 0x0000000702007c0c */ /* 0x000fe2000bfa6270 */
[----:B------:R-:W-:Y:S01]  /*f8e0*/  STL [R1+0x30e8], R6 ;  /* 0x0030e80601007387 */ /* 0x000fe20000100800 */
[----:B------:R-:W-:Y:S02]  /*f8f0*/  LOP3.LUT R2, R0, 0x8, RZ, 0xfc, !PT ;  /* 0x0000000800027812 */ /* 0x000fe400078efcff */
[----:B------:R-:W-:Y:S01]  /*f900*/  ISETP.GE.AND P4, PT, R3, UR7, PT ;  /* 0x0000000703007c0c */ /* 0x000fe2000bf86270 */
[----:B------:R-:W-:Y:S01]  /*f910*/  STL [R1+0x30e4], R29 ;  /* 0x0030e41d01007387 */ /* 0x000fe20000100800 */
[----:B------:R-:W-:Y:S02]  /*f920*/  ISETP.GE.AND P0, PT, R2, UR7, PT ;  /* 0x0000000702007c0c */ /* 0x000fe4000bf06270 */
[C---:B------:R-:W-:Y:S01]  /*f930*/  LOP3.LUT R3, R0.reuse, 0xc, RZ, 0xfc, !PT ;  /* 0x0000000c00037812 */ /* 0x040fe200078efcff */
[----:B------:R-:W-:Y:S01]  /*f940*/  STL [R1+0x30e0], R27 ;  /* 0x0030e01b01007387 */ /* 0x000fe20000100800 */
[----:B------:R-:W-:-:S02]  /*f950*/  LOP3.LUT R2, R0, 0xe, RZ, 0xfc, !PT ;  /* 0x0000000e00027812 */ /* 0x000fc400078efcff */
[----:B------:R-:W-:Y:S01]  /*f960*/  LOP3.LUT R4, R0, 0x6, RZ, 0xfc, !PT ;  /* 0x0000000600047812 */ /* 0x000fe200078efcff */
[----:B------:R-:W-:Y:S01]  /*f970*/  STL [R1+0x30dc], R26 ;  /* 0x0030dc1a01007387 */ /* 0x000fe20000100800 */
[----:B------:R-:W-:Y:S02]  /*f980*/  ISETP.GE.AND P2, PT, R3, UR7, PT ;  /* 0x0000000703007c0c */ /* 0x000fe4000bf46270 */
[----:B------:R-:W-:Y:S01]  /*f990*/  ISETP.GE.AND P3, PT, R2, UR7, PT ;  /* 0x0000000702007c0c */ /* 0x000fe2000bf66270 */
[----:B------:R-:W-:Y:S01]  /*f9a0*/  STL [R1+0x30d8], R24 ;  /* 0x0030d81801007387 */ /* 0x000fe20000100800 */
[----:B------:R-:W-:Y:S02]  /*f9b0*/  ISETP.GE.AND P6, PT, R4, UR7, PT ;  /* 0x0000000704007c0c */ /* 0x000fe4000bfc6270 */
[----:B------:R-:W-:Y:S01]  /*f9c0*/  LOP3.LUT R4, R0, 0xa, RZ, 0xfc, !PT ;  /* 0x0000000a00047812 */ /* 0x000fe200078efcff */
[----:B------:R-:W-:Y:S03]  /*f9d0*/  STL [R1+0x30d4], R22 ;  /* 0x0030d41601007387 */ /* 0x000fe60000100800 */
[----:B------:R-:W-:Y:S01]  /*f9e0*/  ISETP.GE.AND P1, PT, R4, UR7, PT ;  /* 0x0000000704007c0c */ /* 0x000fe2000bf26270 */
[----:B------:R-:W-:Y:S04]  /*f9f0*/  STL [R1+0x30d0], R20 ;  /* 0x0030d01401007387 */ /* 0x000fe80000100800 */
[----:B------:R-:W-:Y:S04]  /*fa00*/  STL [R1+0x30cc], R18 ;  /* 0x0030cc1201007387 */ /* 0x000fe80000100800 */
[----:B------:R-:W-:Y:S04]  /*fa10*/  STL [R1+0x30c8], R16 ;  /* 0x0030c81001007387 */ /* 0x000fe80000100800 */
[----:B------:R-:W2:Y:S01]  /*fa20*/  LDL R3, [R1+0x6f4] ;  /* 0x0006f40001037983 */ /* 0x000ea20000100800 */
[----:B------:R-:W-:-:S03]  /*fa30*/  PRMT R4, RZ, 0x7610, R4 ;  /* 0x00007610ff047816 */ /* 0x000fc60000000004 */
[----:B------:R-:W2:Y:S04]  /*fa40*/  LDL R2, [R1+0x6f0] ;  /* 0x0006f00001027983 */ /* 0x000ea80000100800 */
[----:B------:R0:W-:Y:S02]  /*fa50*/  STL.S16 [R1+0x7c], R4 ;  /* 0x00007c0401007387 */ /* 0x0001e40000100600 */
[----:B0-----:R-:W-:Y:S02]  /*fa60*/  LOP3.LUT R4, R0, 0x10, RZ, 0xfc, !PT ;  /* 0x0000001000047812 */ /* 0x001fe400078efcff */
[----:B------:R-:W3:Y:S01]  /*fa70*/  LDL R0, [R1+0x7c] ;  /* 0x00007c0001007983 */ /* 0x000ee20000100800 */
[----:B------:R-:W-:Y:S02]  /*fa80*/  PRMT R14, RZ, 0x7610, R14 ;  /* 0x00007610ff0e7816 */ /* 0x000fe4000000000e */
[----:B--2---:R-:W-:-:S04]  /*fa90*/  @!P4 LOP3.LUT R3, R3, R2, RZ, 0x3c, !PT ;  /* 0x000000020303c212 */ /* 0x004fc800078e3cff */
[----:B------:R-:W-:-:S04]  /*faa0*/  @!P4 LOP3.LUT R2, R3, R2, RZ, 0x3c, !PT ;  /* 0x000000020302c212 */ /* 0x000fc800078e3cff */
[----:B------:R-:W-:-:S05]  /*fab0*/  @!P4 LOP3.LUT R3, R3, R2, RZ, 0x3c, !PT ;  /* 0x000000020303c212 */ /* 0x000fca00078e3cff */
[----:B---3--:R-:W2:Y:S04]  /*fac0*/  @!P4 LDG.E.U16 R0, desc[UR12][R2.64] ;  /* 0x0000000c0200c981 */ /* 0x008ea8000c1e1500 */
[----:B--2---:R0:W-:Y:S04]  /*fad0*/  @!P4 STL [R1+0x7c], R0 ;  /* 0x00007c000100c387 */ /* 0x0041e80000100800 */
[----:B------:R-:W2:Y:S04]  /*fae0*/  LDL R2, [R1+0x6ec] ;  /* 0x0006ec0001027983 */ /* 0x000ea80000100800 */
[----:B------:R-:W2:Y:S01]  /*faf0*/  LDL R3, [R1+0x8dc] ;  /* 0x0008dc0001037983 */ /* 0x000ea20000100800 */
[----:B0-----:R-:W0:Y:S01]  /*fb00*/  S2R R0, SR_TID.X ;  /* 0x0000000000007919 */ /* 0x001e220000002100 */
[----:B------:R-:W-:-:S02]  /*fb10*/  ISETP.GE.AND P4, PT, R4, UR7, PT ;  /* 0x0000000704007c0c */ /* 0x000fc4000bf86270 */
[----:B0-----:R-:W-:-:S04]  /*fb20*/  SHF.R.U32.HI R0, RZ, 0x8, R0 ;  /* 0x00000008ff007819 */ /* 0x001fc80000011600 */
[----:B------:R-:W-:Y:S02]  /*fb30*/  SGXT.U32 R0, R0, 0x1 ;  /* 0x000000010000781a */ /* 0x000fe40000000000 */
[----:B--2---:R-:W-:-:S04]  /*fb40*/  @!P5 LOP3.LUT R3, R3, R2, RZ, 0x3c, !PT ;  /* 0x000000020303d212 */ /* 0x004fc800078e3cff */
[----:B------:R-:W-:-:S04]  /*fb50*/  @!P5 LOP3.LUT R2, R3, R2, RZ, 0x3c, !PT ;  /* 0x000000020302d212 */ /* 0x000fc800078e3cff */
[----:B------:R-:W-:-:S05]  /*fb60*/  @!P5 LOP3.LUT R3, R3, R2, RZ, 0x3c, !PT ;  /* 0x000000020303d212 */ /* 0x000fca00078e3cff */
[----:B------:R-:W2:Y:S01]  /*fb70*/  @!P5 LDG.E.U16 R14, desc[UR12][R2.64] ;  /* 0x0000000c020ed981 */ /* 0x000ea2000c1e1500 */
[----:B------:R-:W-:Y:S02]  /*fb80*/  LOP3.LUT R4, R0, 0x12, RZ, 0xfc, !PT ;  /* 0x0000001200047812 */ /* 0x000fe400078efcff */
[----:B------:R-:W-:Y:S02]  /*fb90*/  PRMT R0, RZ, 0x7610, R0 ;  /* 0x00007610ff007816 */ /* 0x000fe40000000000 */
[----:B------:R-:W-:Y:S01]  /*fba0*/  ISETP.GE.AND P5, PT, R4, UR7, PT ;  /* 0x0000000704007c0c */ /* 0x000fe2000bfa6270 */
[----:B--2---:R0:W-:Y:S04]  /*fbb0*/  STL [R1+0x84], R14 ;  /* 0x0000840e01007387 */ /* 0x0041e80000100800 */
[----:B0-----:R-:W2:Y:S04]  /*fbc0*/  LDL.LU R14, [R1+0x3110] ;  /* 0x00311000010e7983 */ /* 0x001ea80000300800 */
[----:B------:R-:W3:Y:S04]  /*fbd0*/  LDL R2, [R1+0x6e8] ;  /* 0x0006e80001027983 */ /* 0x000ee80000100800 */
[----:B------:R-:W3:Y:S04]  /*fbe0*/  LDL R3, [R1+0x8d8] ;  /* 0x0008d80001037983 */ /* 0x000ee80000100800 */
[----:B------:R0:W-:Y:S02]  /*fbf0*/  STL.S16 [R1+0x94], R0 ;  /* 0x0000940001007387 */ /* 0x0001e40000100600 */
[----:B0-----:R-:W0:Y:S02]  /*fc00*/  S2R R0, SR_TID.X ;  /* 0x0000000000007919 */ /* 0x001e240000002100 */
[----:B0-----:R-:W-:-:S04]  /*fc10*/  SHF.R.U32.HI R0, RZ, 0x8, R0 ;  /* 0x00000008ff007819 */ /* 0x001fc80000011600 */
[----:B------:R-:W-:-:S04]  /*fc20*/  SGXT.U32 R0, R0, 0x1 ;  /* 0x000000010000781a */ /* 0x000fc80000000000 */
[----:B------:R-:W-:Y:S02]  /*fc30*/  LOP3.LUT R4, R0, 0x14, RZ, 0xfc, !PT ;  /* 0x0000001400047812 */ /* 0x000fe400078efcff */
[----:B------:R-:W4:Y:S01]  /*fc40*/  LDL R0, [R1+0x94] ;  /* 0x0000940001007983 */ /* 0x000f220000100800 */
[----:B---3--:R-:W-:-:S04]  /*fc50*/  @!P6 LOP3.LUT R3, R3, R2, RZ, 0x3c, !PT ;  /* 0x000000020303e212 */ /* 0x008fc800078e3cff */
[----:B------:R-:W-:-:S04]  /*fc60*/  @!P6 LOP3.LUT R2, R3, R2, RZ, 0x3c, !PT ;  /* 0x000000020302e212 */ /* 0x000fc800078e3cff */
[----:B------:R-:W-:-:S05]  /*fc70*/  @!P6 LOP3.LUT R3, R3, R2, RZ, 0x3c, !PT ;  /* 0x000000020303e212 */ /* 0x000fca00078e3cff */
[----:B----4-:R-:W3:Y:S04]  /*fc80*/  @!P6 LDG.E.U16 R0, desc[UR12][R2.64] ;  /* 0x0000000c0200e981 */ /* 0x010ee8000c1e1500 */
[----:B---3--:R0:W-:Y:S04]  /*fc90*/  @!P6 STL [R1+0x94], R0 ;  /* 0x000094000100e387 */ /* 0x0081e80000100800 */
[----:B------:R-:W3:Y:S04]  /*fca0*/  LDL R2, [R1+0x6e4] ;  /* 0x0006e40001027983 */ /* 0x000ee80000100800 */
[----:B------:R-:W3:Y:S01]  /*fcb0*/  LDL R3, [R1+0x8d4] ;  /* 0x0008d40001037983 */ /* 0x000ee20000100800 */
[----:B------:R-:W-:Y:S01]  /*fcc0*/  PRMT R12, RZ, 0x7610, R12 ;  /* 0x00007610ff0c7816 */ /* 0x000fe2000000000c */
[----:B0-----:R-:W0:Y:S01]  /*fcd0*/  S2R R0, SR_TID.X ;  /* 0x0000000000007919 */ /* 0x001e220000002100 */
[----:B---3--:R-:W-:-:S04]  /*fce0*/  @!P0 LOP3.LUT R3, R3, R2, RZ, 0x3c, !PT ;  /* 0x0000000203038212 */ /* 0x008fc800078e3cff */
[----:B------:R-:W-:-:S04]  /*fcf0*/  @!P0 LOP3.LUT R2, R3, R2, RZ, 0x3c, !PT ;  /* 0x0000000203028212 */ /* 0x000fc800078e3cff */
[----:B------:R-:W-:-:S05]  /*fd00*/  @!P0 LOP3.LUT R3, R3, R2, RZ, 0x3c, !PT ;  /* 0x0000000203038212 */ /* 0x000fca00078e3cff */
[----:B------:R-:W3:Y:S01]  /*fd10*/  @!P0 LDG.E.U16 R12, desc[UR12][R2.64] ;  /* 0x0000000c020c8981 */ /* 0x000ee2000c1e1500 */
[----:B0-----:R-:W-:-:S04]  /*fd20*/  SHF.R.U32.HI R0, RZ, 0x8, R0 ;  /* 0x00000008ff007819 */ /* 0x001fc80000011600 */
[----:B------:R-:W-:Y:S02]  /*fd30*/  SGXT.U32 R0, R0, 0x1 ;  /* 0x000000010000781a */ /* 0x000fe40000000000 */
[----:B------:R-:W-:Y:S02]  /*fd40*/  ISETP.GE.AND P6, PT, R4, UR7, PT ;  /* 0x0000000704007c0c */ /* 0x000fe4000bfc6270 */
[----:B------:R-:W-:Y:S02]  /*fd50*/  LOP3.LUT R4, R0, 0x16, RZ, 0xfc, !PT ;  /* 0x0000001600047812 */ /* 0x000fe400078efcff */
[----:B------:R-:W-:Y:S02]  /*fd60*/  PRMT R0, RZ, 0x7610, R0 ;  /* 0x00007610ff007816 */ /* 0x000fe40000000000 */
[----:B------:R-:W-:Y:S01]  /*fd70*/  ISETP.GE.AND P0, PT, R4, UR7, PT ;  /* 0x0000000704007c0c */ /* 0x000fe2000bf06270 */
[----:B---3--:R0:W-:Y:S04]  /*fd80*/  STL [R1+0x74], R12 ;  /* 0x0000740c01007387 */ /* 0x0081e80000100800 */
[----:B0-----:R-:W3:Y:S04]  /*fd90*/  LDL.LU R12, [R1+0x310c] ;  /* 0x00310c00010c7983 */ /* 0x001ee80000300800 */
[----:B------:R-:W4:Y:S04]  /*fda0*/  LDL R2, [R1+0x8cc] ;  /* 0x0008cc0001027983 */ /* 0x000f280000100800 */
[----:B------:R-:W4:Y:S04]  /*fdb0*/  LDL R3, [R1+0x8d0] ;  /* 0x0008d00001037983 */ /* 0x000f280000100800 */
[----:B------:R0:W-:Y:S02]  /*fdc0*/  STL.S16 [R1+0x70], R0 ;  /* 0x0000700001007387 */ /* 0x0001e40000100600 */
[----:B0-----:R-:W0:Y:S02]  /*fdd0*/  S2R R0, SR_TID.X ;  /* 0x0000000000007919 */ /* 0x001e240000002100 */
[----:B0-----:R-:W-:-:S04]  /*fde0*/  SHF.R.U32.HI R0, RZ, 0x8, R0 ;  /* 0x00000008ff007819 */ /* 0x001fc80000011600 */
[----:B------:R-:W-:-:S04]  /*fdf0*/  SGXT.U32 R0, R0, 0x1 ;  /* 0x000000010000781a */ /* 0x000fc80000000000 */
[----:B------:R-:W-:Y:S02]  /*fe00*/  LOP3.LUT R4, R0, 0x18, RZ, 0xfc, !PT ;  /* 0x0000001800047812 */ /* 0x000fe400078efcff */
[----:B------:R-:W2:Y:S01]  /*fe10*/  LDL R0, [R1+0x70] ;  /* 0x0000700001007983 */ /* 0x000ea20000100800 */
[----:B----4-:R-:W-:-:S04]  /*fe20*/  @!P1 LOP3.LUT R3, R3, R2, RZ, 0x3c, !PT ;  /* 0x0000000203039212 */ /* 0x010fc800078e3cff */
[----:B------:R-:W-:-:S04]  /*fe30*/  @!P1 LOP3.LUT R2, R3, R2, RZ, 0x3c, !PT ;  /* 0x0000000203029212 */ /* 0x000fc800078e3cff */
[----:B------:R-:W-:-:S05]  /*fe40*/  @!P1 LOP3.LUT R3, R3, R2, RZ, 0x3c, !PT ;  /* 0x0000000203039212 */ /* 0x000fca00078e3cff */
[----:B--2---:R-:W2:Y:S04]  /*fe50*/  @!P1 LDG.E.U16 R0, desc[UR12][R2.64] ;  /* 0x0000000c02009981 */ /* 0x004ea8000c1e1500 */
[----:B--2---:R0:W-:Y:S04]  /*fe60*/  @!P1 STL [R1+0x70], R0 ;  /* 0x0000700001009387 */ /* 0x0041e80000100800 */
[----:B------:R-:W2:Y:S04]  /*fe70*/  LDL R2, [R1+0x8c4] ;  /* 0x0008c40001027983 */ /* 0x000ea80000100800 */
[----:B------:R-:W2:Y:S01]  /*fe80*/  LDL R3, [R1+0x8c8] ;  /* 0x0008c80001037983 */ /* 0x000ea20000100800 */
[----:B------:R-:W-:Y:S01]  /*fe90*/  PRMT R11, RZ, 0x7610, R11 ;  /* 0x00007610ff0b7816 */ /* 0x000fe2000000000b */
[----:B0-----:R-:W0:Y:S01]  /*fea0*/  S2R R0, SR_TID.X ;  /* 0x0000000000007919 */ /* 0x001e220000002100 */
[----:B--2---:R-:W-:-:S04]  /*feb0*/  @!P2 LOP3.LUT R3, R3, R2, RZ, 0x3c, !PT ;  /* 0x000000020303a212 */ /* 0x004fc800078e3cff */
[----:B------:R-:W-:-:S04]  /*fec0*/  @!P2 LOP3.LUT R2, R3, R2, RZ, 0x3c, !PT ;  /* 0x000000020302a212 */ /* 0x000fc800078e3cff */
[----:B------:R-:W-:-:S05]  /*fed0*/  @!P2 LOP3.LUT R3, R3, R2, RZ, 0x3c, !PT ;  /* 0x000000020303a212 */ /* 0x000fca00078e3cff */
[----:B------:R-:W2:Y:S01]  /*fee0*/  @!P2 LDG.E.U16 R11, desc[UR12][R2.64] ;  /* 0x0000000c020ba981 */ /* 0x000ea2000c1e1500 */
[----:B0-----:R-:W-:-:S04]  /*fef0*/  SHF.R.U32.HI R0, RZ, 0x8, R0 ;  /* 0x00000008ff007819 */ /* 0x001fc80000011600 */
[----:B------:R-:W-:Y:S02]  /*ff00*/  SGXT.U32 R0, R0, 0x1 ;  /* 0x000000010000781a */ /* 0x000fe40000000000 */
[----:B------:R-:W-:Y:S02]  /*ff10*/  ISETP.GE.AND P1, PT, R4, UR7, PT ;  /* 0x0000000704007c0c */ /* 0x000fe4000bf26270 */
[----:B------:R-:W-:Y:S02]  /*ff20*/  LOP3.LUT R4, R0, 0x1a, RZ, 0xfc, !PT ;  /* 0x0000001a00047812 */ /* 0x000fe400078efcff */
[----:B------:R-:W-:Y:S02]  /*ff30*/  PRMT R0, RZ, 0x7610, R0 ;  /* 0x00007610ff007816 */ /* 0x000fe40000000000 */
[----:B------:R-:W-:Y:S01]  /*ff40*/  ISETP.GE.AND P2, PT, R4, UR7, PT ;  /* 0x0000000704007c0c */ /* 0x000fe2000bf46270 */
[----:B--2---:R0:W-:Y:S04]  /*ff50*/  STL [R1+0x80], R11 ;  /* 0x0000800b01007387 */ /* 0x0041e80000100800 */
[----:B0-----:R-:W2:Y:S04]  /*ff60*/  LDL.LU R11, [R1+0x3108] ;  /* 0x00310800010b7983 */ /* 0x001ea80000300800 */
        /* <DEDUP_REMOVED lines=127> */
[----:B--2---:R-:W2:Y:S01]  /*10760*/  @!P4 LDG.E.U16 R0, desc[UR12][R2.64] ;  /* 0x0000000c0200c981 */ /* 0x004ea2000c1e1500 */
[----:B------:R-:W-:-:S05]  /*10770*/  PRMT R13, RZ, 0x7610, R13 ;  /* 0x00007610ff0d7816 */ /* 0x000fca000000000d */
[----:B------:R0:W-:Y:S04]  /*10780*/  STL.S16 [R1+0x50], R13 ;  /* 0x0000500d01007387 */ /* 0x0001e80000100600 */
[----:B0-----:R-:W4:Y:S04]  /*10790*/  LDL.LU R13, [R1+0x30f4] ;  /* 0x0030f400010d7983 */ /* 0x001f280000300800 */
[----:B--2---:R0:W-:Y:S04]  /*107a0*/  @!P4 STL [R1+0x88], R0 ;  /* 0x000088000100c387 */ /* 0x0041e80000100800 */
[----:B------:R-:W2:Y:S04]  /*107b0*/  LDL R2, [R1+0x874] ;  /* 0x0008740001027983 */ /* 0x000ea80000100800 */
[----:B------:R-:W2:Y:S01]  /*107c0*/  LDL R3, [R1+0x878] ;  /* 0x0008780001037983 */ /* 0x000ea20000100800 */
[----:B0-----:R-:W0:Y:S01]  /*107d0*/  S2R R0, SR_TID.X ;  /* 0x0000000000007919 */ /* 0x001e220000002100 */
[----:B------:R-:W-:-:S02]  /*107e0*/  ISETP.GE.AND P4, PT, R4, UR7, PT ;  /* 0x0000000704007c0c */ /* 0x000fc4000bf86270 */
[----:B0-----:R-:W-:-:S04]  /*107f0*/  SHF.R.U32.HI R0, RZ, 0x8, R0 ;  /* 0x00000008ff007819 */ /* 0x001fc80000011600 */
[----:B------:R-:W-:-:S04]  /*10800*/  SGXT.U32 R0, R0, 0x1 ;  /* 0x000000010000781a */ /* 0x000fc80000000000 */
[----:B------:R-:W-:Y:S02]  /*10810*/  LOP3.LUT R4, R0, 0x32, RZ, 0xfc, !PT ;  /* 0x0000003200047812 */ /* 0x000fe400078efcff */
[----:B------:R-:W3:Y:S01]  /*10820*/  LDL R0, [R1+0x50] ;  /* 0x0000500001007983 */ /* 0x000ee20000100800 */
[----:B--2---:R-:W-:-:S04]  /*10830*/  @!P5 LOP3.LUT R3, R3, R2, RZ, 0x3c, !PT ;  /* 0x000000020303d212 */ /* 0x004fc800078e3cff */
[----:B------:R-:W-:-:S04]  /*10840*/  @!P5 LOP3.LUT R2, R3, R2, RZ, 0x3c, !PT ;  /* 0x000000020302d212 */ /* 0x000fc800078e3cff */
[----:B------:R-:W-:-:S05]  /*10850*/  @!P5 LOP3.LUT R3, R3, R2, RZ, 0x3c, !PT ;  /* 0x000000020303d212 */ /* 0x000fca00078e3cff */
[----:B---3--:R-:W2:Y:S04]  /*10860*/  @!P5 LDG.E.U16 R0, desc[UR12][R2.64] ;  /* 0x0000000c0200d981 */ /* 0x008ea8000c1e1500 */
[----:B--2---:R0:W-:Y:S04]  /*10870*/  @!P5 STL [R1+0x50], R0 ;  /* 0x000050000100d387 */ /* 0x0041e80000100800 */
[----:B------:R-:W2:Y:S04]  /*10880*/  LDL R2, [R1+0x86c] ;  /* 0x00086c0001027983 */ /* 0x000ea80000100800 */
[----:B------:R-:W2:Y:S01]  /*10890*/  LDL R3, [R1+0x870] ;  /* 0x0008700001037983 */ /* 0x000ea20000100800 */
[----:B------:R-:W-:-:S02]  /*108a0*/  PRMT R10, RZ, 0x7610, R10 ;  /* 0x00007610ff0a7816 */ /* 0x000fc4000000000a */
[----:B--2---:R-:W-:-:S04]  /*108b0*/  @!P6 LOP3.LUT R3, R3, R2, RZ, 0x3c, !PT ;  /* 0x000000020303e212 */ /* 0x004fc800078e3cff */
[----:B------:R-:W-:-:S04]  /*108c0*/  @!P6 LOP3.LUT R2, R3, R2, RZ, 0x3c, !PT ;  /* 0x000000020302e212 */ /* 0x000fc800078e3cff */
[----:B------:R-:W-:-:S05]  /*108d0*/  @!P6 LOP3.LUT R3, R3, R2, RZ, 0x3c, !PT ;  /* 0x000000020303e212 */ /* 0x000fca00078e3cff */
[----:B------:R-:W2:Y:S01]  /*108e0*/  @!P6 LDG.E.U16 R10, desc[UR12][R2.64] ;  /* 0x0000000c020ae981 */ /* 0x000ea2000c1e1500 */
[----:B0-----:R-:W0:Y:S03]  /*108f0*/  S2R R0, SR_TID.X ;  /* 0x0000000000007919 */ /* 0x001e260000002100 */
[----:B--2---:R1:W-:Y:S04]  /*10900*/  STL [R1+0x4c], R10 ;  /* 0x00004c0a01007387 */ /* 0x0043e80000100800 */
[----:B-1----:R-:W2:Y:S04]  /*10910*/  LDL.LU R10, [R1+0x30f0] ;  /* 0x0030f000010a7983 */ /* 0x002ea80000300800 */
[----:B------:R-:W3:Y:S04]  /*10920*/  LDL R2, [R1+0x864] ;  /* 0x0008640001027983 */ /* 0x000ee80000100800 */
[----:B------:R-:W3:Y:S01]  /*10930*/  LDL R3, [R1+0x868] ;  /* 0x0008680001037983 */ /* 0x000ee20000100800 */
[----:B0-----:R-:W-:-:S04]  /*10940*/  SHF.R.U32.HI R0, RZ, 0x8, R0 ;  /* 0x00000008ff007819 */ /* 0x001fc80000011600 */
[----:B------:R-:W-:Y:S02]  /*10950*/  SGXT.U32 R0, R0, 0x1 ;  /* 0x000000010000781a */ /* 0x000fe40000000000 */
[----:B------:R-:W-:Y:S02]  /*10960*/  ISETP.GE.AND P5, PT, R4, UR7, PT ;  /* 0x0000000704007c0c */ /* 0x000fe4000bfa6270 */
[----:B------:R-:W-:Y:S02]  /*10970*/  LOP3.LUT R4, R0, 0x34, RZ, 0xfc, !PT ;  /* 0x0000003400047812 */ /* 0x000fe400078efcff */
[----:B------:R-:W-:Y:S02]  /*10980*/  PRMT R0, RZ, 0x7610, R0 ;  /* 0x00007610ff007816 */ /* 0x000fe40000000000 */
[----:B---3--:R-:W-:-:S04]  /*10990*/  @!P0 LOP3.LUT R3, R3, R2, RZ, 0x3c, !PT ;  /* 0x0000000203038212 */ /* 0x008fc800078e3cff */
[----:B------:R-:W-:-:S04]  /*109a0*/  @!P0 LOP3.LUT R2, R3, R2, RZ, 0x3c, !PT ;  /* 0x0000000203028212 */ /* 0x000fc800078e3cff */
[----:B------:R-:W-:-:S05]  /*109b0*/  @!P0 LOP3.LUT R3, R3, R2, RZ, 0x3c, !PT ;  /* 0x0000000203038212 */ /* 0x000fca00078e3cff */
[----:B------:R-:W3:Y:S04]  /*109c0*/  @!P0 LDG.E.U16 R0, desc[UR12][R2.64] ;  /* 0x0000000c02008981 */ /* 0x000ee8000c1e1500 */
[----:B---3--:R0:W-:Y:S04]  /*109d0*/  STL [R1+0x60], R0 ;  /* 0x0000600001007387 */ /* 0x0081e80000100800 */
        /* <DEDUP_REMOVED lines=16> */
[----:B------:R-:W2:Y:S04]  /*10ae0*/  LDL R2, [R1+0x84c] ;  /* 0x00084c0001027983 */ /* 0x000ea80000100800 */
[----:B------:R-:W2:Y:S04]  /*10af0*/  LDL R3, [R1+0x850] ;  /* 0x0008500001037983 */ /* 0x000ea80000100800 */
[----:B------:R0:W-:Y:S02]  /*10b00*/  STL.S16 [R1+0x40], R0 ;  /* 0x0000400001007387 */ /* 0x0001e40000100600 */
[----:B0-----:R-:W0:Y:S02]  /*10b10*/  S2R R0, SR_TID.X ;  /* 0x0000000000007919 */ /* 0x001e240000002100 */
[----:B0-----:R-:W-:-:S04]  /*10b20*/  SHF.R.U32.HI R0, RZ, 0x8, R0 ;  /* 0x00000008ff007819 */ /* 0x001fc80000011600 */
[----:B------:R-:W-:-:S04]  /*10b30*/  SGXT.U32 R0, R0, 0x1 ;  /* 0x000000010000781a */ /* 0x000fc80000000000 */
[C---:B------:R-:W-:Y:S02]  /*10b40*/  ISETP.GE.AND P0, PT, R0.reuse, UR7, PT ;  /* 0x0000000700007c0c */ /* 0x040fe4000bf06270 */
[----:B------:R-:W-:Y:S02]  /*10b50*/  LOP3.LUT R4, R0, 0x3a, RZ, 0xfc, !PT ;  /* 0x0000003a00047812 */ /* 0x000fe400078efcff */
[----:B------:R-:W3:Y:S01]  /*10b60*/  LDL R0, [R1+0x40] ;  /* 0x0000400001007983 */ /* 0x000ee20000100800 */
[----:B--2---:R-:W-:-:S04]  /*10b70*/  @!P2 LOP3.LUT R3, R3, R2, RZ, 0x3c, !PT ;  /* 0x000000020303a212 */ /* 0x004fc800078e3cff */
[----:B------:R-:W-:-:S04]  /*10b80*/  @!P2 LOP3.LUT R2, R3, R2, RZ, 0x3c, !PT ;  /* 0x000000020302a212 */ /* 0x000fc800078e3cff */
[----:B------:R-:W-:-:S05]  /*10b90*/  @!P2 LOP3.LUT R3, R3, R2, RZ, 0x3c, !PT ;  /* 0x000000020303a212 */ /* 0x000fca00078e3cff */
[----:B---3--:R-:W2:Y:S04]  /*10ba0*/  @!P2 LDG.E.U16 R0, desc[UR12][R2.64] ;  /* 0x0000000c0200a981 */ /* 0x008ea8000c1e1500 */
[----:B--2---:R-:W-:Y:S04]  /*10bb0*/  @!P2 STL [R1+0x40], R0 ;  /* 0x000040000100a387 */ /* 0x004fe80000100800 */
[----:B------:R-:W2:Y:S04]  /*10bc0*/  LDL R2, [R1+0x844] ;  /* 0x0008440001027983 */ /* 0x000ea80000100800 */
[----:B------:R-:W2:Y:S01]  /*10bd0*/  LDL R3, [R1+0x848] ;  /* 0x0008480001037983 */ /* 0x000ea20000100800 */
[----:B------:R-:W-:-:S02]  /*10be0*/  PRMT R6, RZ, 0x7610, R6 ;  /* 0x00007610ff067816 */ /* 0x000fc40000000006 */
[----:B--2---:R-:W-:-:S04]  /*10bf0*/  @!P3 LOP3.LUT R3, R3, R2, RZ, 0x3c, !PT ;  /* 0x000000020303b212 */ /* 0x004fc800078e3cff */
[----:B------:R-:W-:-:S04]  /*10c00*/  @!P3 LOP3.LUT R2, R3, R2, RZ, 0x3c, !PT ;  /* 0x000000020302b212 */ /* 0x000fc800078e3cff */
[----:B------:R-:W-:-:S05]  /*10c10*/  @!P3 LOP3.LUT R3, R3, R2, RZ, 0x3c, !PT ;  /* 0x000000020303b212 */ /* 0x000fca00078e3cff */
[----:B------:R-:W2:Y:S04]  /*10c20*/  @!P3 LDG.E.U16 R6, desc[UR12][R2.64] ;  /* 0x0000000c0206b981 */ /* 0x000ea8000c1e1500 */
[----:B--2---:R0:W-:Y:S04]  /*10c30*/  STL [R1+0x54], R6 ;  /* 0x0000540601007387 */ /* 0x0041e80000100800 */
[----:B0-----:R-:W2:Y:S04]  /*10c40*/  LDL.LU R6, [R1+0x30e8] ;  /* 0x0030e80001067983 */ /* 0x001ea80000300800 */
[----:B------:R-:W3:Y:S04]  /*10c50*/  LDL R2, [R1+0x8e0] ;  /* 0x0008e00001027983 */ /* 0x000ee80000100800 */
[----:B------:R-:W3:Y:S01]  /*10c60*/  LDL R3, [R1+0x8e4] ;  /* 0x0008e40001037983 */ /* 0x000ee20000100800 */
[----:B------:R-:W-:-:S02]  /*10c70*/  PRMT R29, RZ, 0x7610, R29 ;  /* 0x00007610ff1d7816 */ /* 0x000fc4000000001d */
[----:B---3--:R-:W-:-:S04]  /*10c80*/  @!P0 LOP3.LUT R3, R3, R2, RZ, 0x3c, !PT ;  /* 0x0000000203038212 */ /* 0x008fc800078e3cff */
[----:B------:R-:W-:-:S04]  /*10c90*/  @!P0 LOP3.LUT R2, R3, R2, RZ, 0x3c, !PT ;  /* 0x0000000203028212 */ /* 0x000fc800078e3cff */
[----:B------:R-:W-:-:S05]  /*10ca0*/  @!P0 LOP3.LUT R3, R3, R2, RZ, 0x3c, !PT ;  /* 0x0000000203038212 */ /* 0x000fca00078e3cff */
[----:B------:R-:W3:Y:S04]  /*10cb0*/  @!P0 LDG.E.U16 R29, desc[UR12][R2.64] ;  /* 0x0000000c021d8981 */ /* 0x000ee8000c1e1500 */
[----:B---3--:R0:W-:Y:S04]  /*10cc0*/  STL [R1+0x3c], R29 ;  /* 0x00003c1d01007387 */ /* 0x0081e80000100800 */
[----:B0-----:R-:W3:Y:S04]  /*10cd0*/  LDL.LU R29, [R1+0x30e4] ;  /* 0x0030e400011d7983 */ /* 0x001ee80000300800 */
        /* <DEDUP_REMOVED lines=33> */
[----:B------:R-:W2:Y:S01]  /*10ef0*/  @!P1 LDG.E.U16 R22, desc[UR12][R2.64] ;  /* 0x0000000c02169981 */ /* 0x000ea2000c1e1500 */
[----:B------:R-:W-:-:S03]  /*10f00*/  ISETP.GE.AND P2, PT, R4, UR7, PT ;  /* 0x0000000704007c0c */ /* 0x000fc6000bf46270 */
        /* <DEDUP_REMOVED lines=9> */
[----:B------:R-:W0:Y:S03]  /*10fa0*/  S2R R0, SR_TID.X ;  /* 0x0000000000007919 */ /* 0x000e260000002100 */
[----:B--2---:R1:W-:Y:S04]  /*10fb0*/  STL [R1+0x24], R20 ;  /* 0x0000241401007387 */ /* 0x0043e80000100800 */
[----:B-1----:R-:W2:Y:S04]  /*10fc0*/  LDL.LU R20, [R1+0x30d0] ;  /* 0x0030d00001147983 */ /* 0x002ea80000300800 */
[----:B------:R-:W2:Y:S04]  /*10fd0*/  LDL R2, [R1+0x804] ;  /* 0x0008040001027983 */ /* 0x000ea80000100800 */
[----:B------:R-:W2:Y:S01]  /*10fe0*/  LDL R3, [R1+0x808] ;  /* 0x0008080001037983 */ /* 0x000ea20000100800 */
[----:B0-----:R-:W-:-:S04]  /*10ff0*/  SHF.R.U32.HI R0, RZ, 0x8, R0 ;  /* 0x00000008ff007819 */ /* 0x001fc80000011600 */
[----:B------:R-:W-:-:S04]  /*11000*/  SGXT.U32 R0, R0, 0x1 ;  /* 0x000000010000781a */ /* 0x000fc80000000000 */
[----:B------:R-:W-:-:S04]  /*11010*/  LOP3.LUT R4, R0, 0x3c, RZ, 0xfc, !PT ;  /* 0x0000003c00047812 */ /* 0x000fc800078efcff */
[----:B------:R-:W-:Y:S02]  /*11020*/  ISETP.GE.AND P3, PT, R4, UR7, PT ;  /* 0x0000000704007c0c */ /* 0x000fe4000bf66270 */
[----:B------:R-:W-:-:S11]  /*11030*/  PRMT R0, RZ, 0x7610, R0 ;  /* 0x00007610ff007816 */ /* 0x000fd60000000000 */
[----:B--2---:R-:W-:-:S04]  /*11040*/  @!P3 LOP3.LUT R3, R3, R2, RZ, 0x3c, !PT ;  /* 0x000000020303b212 */ /* 0x004fc800078e3cff */
[----:B------:R-:W-:-:S04]  /*11050*/  @!P3 LOP3.LUT R2, R3, R2, RZ, 0x3c, !PT ;  /* 0x000000020302b212 */ /* 0x000fc800078e3cff */
[----:B------:R-:W-:-:S05]  /*11060*/  @!P3 LOP3.LUT R3, R3, R2, RZ, 0x3c, !PT ;  /* 0x000000020303b212 */ /* 0x000fca00078e3cff */
[----:B------:R-:W2:Y:S04]  /*11070*/  @!P3 LDG.E.U16 R0, desc[UR12][R2.64] ;  /* 0x0000000c0200b981 */ /* 0x000ea8000c1e1500 */
[----:B--2---:R0:W-:Y:S04]  /*11080*/  STL [R1+0x38], R0 ;  /* 0x0000380001007387 */ /* 0x0041e80000100800 */
[----:B------:R-:W2:Y:S01]  /*11090*/  LDL R3, [R1+0x7f8] ;  /* 0x0007f80001037983 */ /* 0x000ea20000100800 */
[----:B0-----:R-:W0:Y:S02]  /*110a0*/  S2R R0, SR_TID.X ;  /* 0x0000000000007919 */ /* 0x001e240000002100 */
[----:B0-----:R-:W-:-:S04]  /*110b0*/  SHF.R.U32.HI R0, RZ, 0x8, R0 ;  /* 0x00000008ff007819 */ /* 0x001fc80000011600 */
[----:B------:R-:W-:-:S04]  /*110c0*/  SGXT.U32 R0, R0, 0x1 ;  /* 0x000000010000781a */ /* 0x000fc80000000000 */
[----:B------:R-:W-:-:S04]  /*110d0*/  LOP3.LUT R2, R0, 0x40, RZ, 0xfc, !PT ;  /* 0x0000004000027812 */ /* 0x000fc800078efcff */
[----:B------:R-:W-:Y:S02]  /*110e0*/  ISETP.GE.AND P0, PT, R2, UR7, PT ;  /* 0x0000000702007c0c */ /* 0x000fe4000bf06270 */
[----:B------:R-:W-:-:S04]  /*110f0*/  LOP3.LUT R2, R0, 0x42, RZ, 0xfc, !PT ;  /* 0x0000004200027812 */ /* 0x000fc800078efcff */
[----:B------:R-:W-:Y:S02]  /*11100*/  ISETP.GE.AND P1, PT, R2, UR7, PT ;  /* 0x0000000702007c0c */ /* 0x000fe4000bf26270 */
[----:B------:R-:W-:-:S04]  /*11110*/  LOP3.LUT R2, R0, 0x44, RZ, 0xfc, !PT ;  /* 0x0000004400027812 */ /* 0x000fc800078efcff */
[----:B------:R-:W-:Y:S02]  /*11120*/  ISETP.GE.AND P2, PT, R2, UR7, PT ;  /* 0x0000000702007c0c */ /* 0x000fe4000bf46270 */
[----:B------:R-:W2:Y:S01]  /*11130*/  LDL R2, [R1+0x7f4] ;  /* 0x0007f40001027983 */ /* 0x000ea20000100800 */
[----:B------:R-:W-:Y:S02]  /*11140*/  PRMT R18, RZ, 0x7610, R18 ;  /* 0x00007610ff127816 */ /* 0x000fe40000000012 */
        /* <DEDUP_REMOVED lines=39> */
[----:B--2---:R0:W-:Y:S04]  /*113c0*/  STL [R1], R0 ;  /* 0x0000000001007387 */ /* 0x0041e80000100800 */
[----:B------:R-:W2:Y:S04]  /*113d0*/  LDL R2, [R1+0x7cc] ;  /* 0x0007cc0001027983 */ /* 0x000ea80000100800 */
[----:B------:R-:W2:Y:S01]  /*113e0*/  LDL R3, [R1+0x7d0] ;  /* 0x0007d00001037983 */ /* 0x000ea20000100800 */
[----:B------:R-:W-:-:S02]  /*113f0*/  PRMT R28, RZ, 0x7610, R28 ;  /* 0x00007610ff1c7816 */ /* 0x000fc4000000001c */
[----:B--2---:R-:W-:-:S04]  /*11400*/  @!P1 LOP3.LUT R3, R3, R2, RZ, 0x3c, !PT ;  /* 0x0000000203039212 */ /* 0x004fc800078e3cff */
[----:B------:R-:W-:-:S04]  /*11410*/  @!P1 LOP3.LUT R2, R3, R2, RZ, 0x3c, !PT ;  /* 0x0000000203029212 */ /* 0x000fc800078e3cff */
[----:B------:R-:W-:-:S05]  /*11420*/  @!P1 LOP3.LUT R3, R3, R2, RZ, 0x3c, !PT ;  /* 0x0000000203039212 */ /* 0x000fca00078e3cff */
[----:B------:R-:W2:Y:S04]  /*11430*/  @!P1 LDG.E.U16 R28, desc[UR12][R2.64] ;  /* 0x0000000c021c9981 */ /* 0x000ea8000c1e1500 */
[----:B------:R-:W3:Y:S04]  /*11440*/  LDL R2, [R1+0x7c4] ;  /* 0x0007c40001027983 */ /* 0x000ee80000100800 */
[----:B------:R-:W3:Y:S01]  /*11450*/  LDL R3, [R1+0x7c8] ;  /* 0x0007c80001037983 */ /* 0x000ee20000100800 */
[----:B0-----:R-:W0:Y:S03]  /*11460*/  S2R R0, SR_TID.X ;  /* 0x0000000000007919 */ /* 0x001e260000002100 */
[----:B--2---:R1:W-:Y:S01]  /*11470*/  STL [R1+0x30a0], R28 ;  /* 0x0030a01c01007387 */ /* 0x0043e20000100800 */
[----:B---3--:R-:W-:-:S04]  /*11480*/  @!P2 LOP3.LUT R3, R3, R2, RZ, 0x3c, !PT ;  /* 0x000000020303a212 */ /* 0x008fc800078e3cff */
[C---:B------:R-:W-:Y:S02]  /*11490*/  @!P2 LOP3.LUT R2, R3.reuse, R2, RZ, 0x3c, !PT ;  /* 0x000000020302a212 */ /* 0x040fe400078e3cff */
[----:B-1----:R-:W-:Y:S02]  /*114a0*/  PRMT R28, RZ, 0x7610, R28 ;  /* 0x00007610ff1c7816 */ /* 0x002fe4000000001c */
[----:B------:R-:W-:-:S05]  /*114b0*/  @!P2 LOP3.LUT R3, R3, R2, RZ, 0x3c, !PT ;  /* 0x000000020303a212 */ /* 0x000fca00078e3cff */
[----:B------:R1:W2:Y:S01]  /*114c0*/  @!P2 LDG.E.U16 R28, desc[UR12][R2.64] ;  /* 0x0000000c021ca981 */ /* 0x0002a2000c1e1500 */
[----:B0-----:R-:W-:-:S04]  /*114d0*/  SHF.R.U32.HI R0, RZ, 0x8, R0 ;  /* 0x00000008ff007819 */ /* 0x001fc80000011600 */
[----:B------:R-:W-:-:S04]  /*114e0*/  SGXT.U32 R0, R0, 0x1 ;  /* 0x000000010000781a */ /* 0x000fc80000000000 */
[----:B-1----:R-:W-:Y:S01]  /*114f0*/  LOP3.LUT R2, R0, 0x50, RZ, 0xfc, !PT ;  /* 0x0000005000027812 */ /* 0x002fe200078efcff */
[----:B------:R-:W3:Y:S03]  /*11500*/  LDL R3, [R1+0x7b8] ;  /* 0x0007b80001037983 */ /* 0x000ee60000100800 */
[----:B------:R-:W-:Y:S02]  /*11510*/  ISETP.GE.AND P0, PT, R2, UR7, PT ;  /* 0x0000000702007c0c */ /* 0x000fe4000bf06270 */
[----:B------:R-:W-:-:S04]  /*11520*/  LOP3.LUT R2, R0, 0x52, RZ, 0xfc, !PT ;  /* 0x0000005200027812 */ /* 0x000fc800078efcff */
[----:B------:R-:W-:Y:S02]  /*11530*/  ISETP.GE.AND P1, PT, R2, UR7, PT ;  /* 0x0000000702007c0c */ /* 0x000fe4000bf26270 */
[----:B------:R-:W-:-:S04]  /*11540*/  LOP3.LUT R2, R0, 0x54, RZ, 0xfc, !PT ;  /* 0x0000005400027812 */ /* 0x000fc800078efcff */
[----:B------:R-:W-:Y:S01]  /*11550*/  ISETP.GE.AND P2, PT, R2, UR7, PT ;  /* 0x0000000702007c0c */ /* 0x000fe2000bf46270 */
[----:B--2---:R0:W-:Y:S04]  /*11560*/  STL [R1+0x20], R28 ;  /* 0x0000201c01007387 */ /* 0x0041e80000100800 */
[----:B------:R-:W3:Y:S01]  /*11570*/  LDL R2, [R1+0x7b4] ;  /* 0x0007b40001027983 */ /* 0x000ee20000100800 */
[----:B------:R-:W-:Y:S02]  /*11580*/  PRMT R25, RZ, 0x7610, R25 ;  /* 0x00007610ff197816 */ /* 0x000fe40000000019 */
[----:B------:R-:W-:Y:S01]  /*11590*/  PRMT R23, RZ, 0x7610, R23 ;  /* 0x00007610ff177816 */ /* 0x000fe20000000017 */
[----:B0-----:R-:W2:Y:S01]  /*115a0*/  LDL R28, [R1+0x7a8] ;  /* 0x0007a800011c7983 */ /* 0x001ea20000100800 */
[----:B---3--:R-:W-:-:S04]  /*115b0*/  @!P0 LOP3.LUT R3, R3, R2, RZ, 0x3c, !PT ;  /* 0x0000000203038212 */ /* 0x008fc800078e3cff */
[----:B------:R-:W-:-:S04]  /*115c0*/  @!P0 LOP3.LUT R2, R3, R2, RZ, 0x3c, !PT ;  /* 0x0000000203028212 */ /* 0x000fc800078e3cff */
[----:B------:R-:W-:-:S05]  /*115d0*/  @!P0 LOP3.LUT R3, R3, R2, RZ, 0x3c, !PT ;  /* 0x0000000203038212 */ /* 0x000fca00078e3cff */
[----:B------:R-:W3:Y:S04]  /*115e0*/  @!P0 LDG.E.U16 R25, desc[UR12][R2.64] ;  /* 0x0000000c02198981 */ /* 0x000ee8000c1e1500 */
[----:B------:R-:W2:Y:S04]  /*115f0*/  LDL R2, [R1+0x7ac] ;  /* 0x0007ac0001027983 */ /* 0x000ea80000100800 */
[----:B------:R-:W2:Y:S04]  /*11600*/  LDL R3, [R1+0x7b0] ;  /* 0x0007b00001037983 */ /* 0x000ea80000100800 */
[----:B---3--:R0:W-:Y:S01]  /*11610*/  STL [R1+0x30a4], R25 ;  /* 0x0030a41901007387 */ /* 0x0081e20000100800 */
[----:B--2---:R-:W-:-:S04]  /*11620*/  @!P1 LOP3.LUT R3, R3, R2, RZ, 0x3c, !PT ;  /* 0x0000000203039212 */ /* 0x004fc800078e3cff */
[----:B------:R-:W-:-:S04]  /*11630*/  @!P1 LOP3.LUT R2, R3, R2, RZ, 0x3c, !PT ;  /* 0x0000000203029212 */ /* 0x000fc800078e3cff */
[----:B------:R-:W-:-:S05]  /*11640*/  @!P1 LOP3.LUT R3, R3, R2, RZ, 0x3c, !PT ;  /* 0x0000000203039212 */ /* 0x000fca00078e3cff */
[----:B------:R1:W2:Y:S04]  /*11650*/  @!P1 LDG.E.U16 R23, desc[UR12][R2.64] ;  /* 0x0000000c02179981 */ /* 0x0002a8000c1e1500 */
[----:B------:R-:W3:Y:S01]  /*11660*/  LDL R3, [R1+0x7a4] ;  /* 0x0007a40001037983 */ /* 0x000ee20000100800 */
[----:B0-----:R-:W-:Y:S01]  /*11670*/  PRMT R25, RZ, 0x7610, R25 ;  /* 0x00007610ff197816 */ /* 0x001fe20000000019 */
[----:B-1----:R-:W-:-:S05]  /*11680*/  @!P2 IMAD.MOV.U32 R2, RZ, RZ, R28 ;  /* 0x000000ffff02a224 */ /* 0x002fca00078e001c */
[----:B---3--:R0:W3:Y:S02]  /*11690*/  @!P2 LDG.E.U16 R25, desc[UR12][R2.64] ;  /* 0x0000000c0219a981 */ /* 0x0080e4000c1e1500 */
[----:B0-----:R-:W-:-:S04]  /*116a0*/  LOP3.LUT R2, R0, 0x58, RZ, 0xfc, !PT ;  /* 0x0000005800027812 */ /* 0x001fc800078efcff */
[----:B------:R-:W-:Y:S02]  /*116b0*/  ISETP.GE.AND P0, PT, R2, UR7, PT ;  /* 0x0000000702007c0c */ /* 0x000fe4000bf06270 */
[----:B------:R-:W-:-:S04]  /*116c0*/  LOP3.LUT R2, R0, 0x5a, RZ, 0xfc, !PT ;  /* 0x0000005a00027812 */ /* 0x000fc800078efcff */
[----:B------:R-:W-:Y:S02]  /*116d0*/  ISETP.GE.AND P1, PT, R2, UR7, PT ;  /* 0x0000000702007c0c */ /* 0x000fe4000bf26270 */
[----:B------:R-:W-:Y:S01]  /*116e0*/  LOP3.LUT R2, R0, 0x60, RZ, 0xfc, !PT ;  /* 0x0000006000027812 */ /* 0x000fe200078efcff */
[----:B--2---:R0:W-:Y:S03]  /*116f0*/  STL [R1+0x30a8], R23 ;  /* 0x0030a81701007387 */ /* 0x0041e60000100800 */
[----:B------:R-:W-:Y:S01]  /*11700*/  ISETP.GE.AND P2, PT, R2, UR7, PT ;  /* 0x0000000702007c0c */ /* 0x000fe2000bf46270 */
[----:B------:R-:W2:Y:S04]  /*11710*/  LDL R3, [R1+0x798] ;  /* 0x0007980001037983 */ /* 0x000ea80000100800 */
[----:B------:R-:W2:Y:S04]  /*11720*/  LDL R28, [R1+0x774] ;  /* 0x00077400011c7983 */ /* 0x000ea80000100800 */
[----:B0-----:R-:W2:Y:S04]  /*11730*/  LDL R23, [R1+0x790] ;  /* 0x0007900001177983 */ /* 0x001ea80000100800 */
[----:B---3--:R0:W-:Y:S04]  /*11740*/  STL [R1+0xc], R25 ;  /* 0x00000c1901007387 */ /* 0x0081e80000100800 */
[----:B------:R-:W2:Y:S01]  /*11750*/  LDL R2, [R1+0x794] ;  /* 0x0007940001027983 */ /* 0x000ea20000100800 */
[----:B------:R-:W-:-:S03]  /*11760*/  PRMT R21, RZ, 0x7610, R21 ;  /* 0x00007610ff157816 */ /* 0x000fc60000000015 */
[----:B0-----:R-:W3:Y:S01]  /*11770*/  LDL R25, [R1+0x778] ;  /* 0x0007780001197983 */ /* 0x001ee20000100800 */
[----:B--2---:R-:W-:-:S04]  /*11780*/  @!P0 LOP3.LUT R3, R3, R2, RZ, 0x3c, !PT ;  /* 0x0000000203038212 */ /* 0x004fc800078e3cff */
[----:B------:R-:W-:-:S04]  /*11790*/  @!P0 LOP3.LUT R2, R3, R2, RZ, 0x3c, !PT ;  /* 0x0000000203028212 */ /* 0x000fc800078e3cff */
[----:B------:R-:W-:-:S05]  /*117a0*/  @!P0 LOP3.LUT R3, R3, R2, RZ, 0x3c, !PT ;  /* 0x0000000203038212 */ /* 0x000fca00078e3cff */
[----:B------:R0:W2:Y:S04]  /*117b0*/  @!P0 LDG.E.U16 R21, desc[UR12][R2.64] ;  /* 0x0000000c02158981 */ /* 0x0000a8000c1e1500 */
[----:B------:R-:W2:Y:S01]  /*117c0*/  LDL R3, [R1+0x78c] ;  /* 0x00078c0001037983 */ /* 0x000ea20000100800 */
[----:B------:R-:W-:Y:S01]  /*117d0*/  PRMT R19, RZ, 0x7610, R19 ;  /* 0x00007610ff137816 */ /* 0x000fe20000000013 */
[----:B0-----:R-:W-:Y:S01]  /*117e0*/  @!P1 IMAD.MOV.U32 R2, RZ, RZ, R23 ;  /* 0x000000ffff029224 */ /* 0x001fe200078e0017 */
[----:B------:R-:W-:-:S04]  /*117f0*/  PRMT R17, RZ, 0x7610, R17 ;  /* 0x00007610ff117816 */ /* 0x000fc80000000011 */
[----:B--2---:R3:W2:Y:S02]  /*11800*/  @!P1 LDG.E.U16 R19, desc[UR12][R2.64] ;  /* 0x0000000c02139981 */ /* 0x0046a4000c1e1500 */
[----:B---3--:R-:W-:Y:S02]  /*11810*/  @!P2 IMAD.MOV.U32 R2, RZ, RZ, R25 ;  /* 0x000000ffff02a224 */ /* 0x008fe400078e0019 */
[----:B------:R-:W-:-:S05]  /*11820*/  @!P2 IMAD.MOV.U32 R3, RZ, RZ, R28 ;  /* 0x000000ffff03a224 */ /* 0x000fca00078e001c */
[----:B------:R0:W3:Y:S02]  /*11830*/  @!P2 LDG.E.U16 R17, desc[UR12][R2.64] ;  /* 0x0000000c0211a981 */ /* 0x0000e4000c1e1500 */
[----:B0-----:R-:W-:-:S04]  /*11840*/  LOP3.LUT R2, R0, 0x62, RZ, 0xfc, !PT ;  /* 0x0000006200027812 */ /* 0x001fc800078efcff */
[----:B------:R-:W-:Y:S02]  /*11850*/  ISETP.GE.AND P0, PT, R2, UR7, PT ;  /* 0x0000000702007c0c */ /* 0x000fe4000bf06270 */
[----:B------:R-:W-:Y:S01]  /*11860*/  LOP3.LUT R2, R0, 0x68, RZ, 0xfc, !PT ;  /* 0x0000006800027812 */ /* 0x000fe200078efcff */
[----:B------:R0:W-:Y:S03]  /*11870*/  STL [R1+0x30ac], R21 ;  /* 0x0030ac1501007387 */ /* 0x0001e60000100800 */
[----:B------:R-:W-:Y:S01]  /*11880*/  ISETP.GE.AND P1, PT, R2, UR7, PT ;  /* 0x0000000702007c0c */ /* 0x000fe2000bf26270 */
[----:B------:R-:W4:Y:S01]  /*11890*/  LDL R23, [R1+0x754] ;  /* 0x0007540001177983 */ /* 0x000f220000100800 */
[----:B------:R-:W-:-:S03]  /*118a0*/  LOP3.LUT R2, R0, 0x6a, RZ, 0xfc, !PT ;  /* 0x0000006a00027812 */ /* 0x000fc600078efcff */
[----:B0-----:R-:W4:Y:S01]  /*118b0*/  LDL R21, [R1+0x758] ;  /* 0x0007580001157983 */ /* 0x001f220000100800 */
[----:B------:R-:W-:-:S03]  /*118c0*/  ISETP.GE.AND P2, PT, R2, UR7, PT ;  /* 0x0000000702007c0c */ /* 0x000fc6000bf46270 */
[----:B--2---:R-:W-:Y:S04]  /*118d0*/  STL [R1+0x30b0], R19 ;  /* 0x0030b01301007387 */ /* 0x004fe80000100800 */
[----:B------:R-:W2:Y:S04]  /*118e0*/  LDL R28, [R1+0x74c] ;  /* 0x00074c00011c7983 */ /* 0x000ea80000100800 */
[----:B------:R-:W2:Y:S04]  /*118f0*/  LDL R25, [R1+0x750] ;  /* 0x0007500001197983 */ /* 0x000ea80000100800 */
[----:B------:R-:W2:Y:S04]  /*11900*/  LDL R3, [R1+0x770] ;  /* 0x0007700001037983 */ /* 0x000ea80000100800 */
[----:B---3--:R-:W-:Y:S04]  /*11910*/  STL [R1+0x30b4], R17 ;  /* 0x0030b41101007387 */ /* 0x008fe80000100800 */
[----:B------:R-:W2:Y:S01]  /*11920*/  LDL R2, [R1+0x76c] ;  /* 0x00076c0001027983 */ /* 0x000ea20000100800 */
[----:B------:R-:W-:-:S02]  /*11930*/  PRMT R14, RZ, 0x7610, R14 ;  /* 0x00007610ff0e7816 */ /* 0x000fc4000000000e */
[----:B--2---:R-:W-:-:S04]  /*11940*/  @!P0 LOP3.LUT R3, R3, R2, RZ, 0x3c, !PT ;  /* 0x0000000203038212 */ /* 0x004fc800078e3cff */
[----:B------:R-:W-:-:S04]  /*11950*/  @!P0 LOP3.LUT R2, R3, R2, RZ, 0x3c, !PT ;  /* 0x0000000203028212 */ /* 0x000fc800078e3cff */
[----:B------:R-:W-:-:S05]  /*11960*/  @!P0 LOP3.LUT R3, R3, R2, RZ, 0x3c, !PT ;  /* 0x0000000203038212 */ /* 0x000fca00078e3cff */
[----:B------:R4:W2:Y:S01]  /*11970*/  @!P0 LDG.E.U16 R14, desc[UR12][R2.64] ;  /* 0x0000000c020e8981 */ /* 0x0008a2000c1e1500 */
[----:B------:R-:W-:Y:S01]  /*11980*/  PRMT R12, RZ, 0x7610, R12 ;  /* 0x00007610ff0c7816 */ /* 0x000fe2000000000c */
[----:B----4-:R-:W-:Y:S02]  /*11990*/  @!P1 IMAD.MOV.U32 R2, RZ, RZ, R21 ;  /* 0x000000ffff029224 */ /* 0x010fe400078e0015 */
[----:B------:R-:W-:-:S05]  /*119a0*/  @!P1 IMAD.MOV.U32 R3, RZ, RZ, R23 ;  /* 0x000000ffff039224 */ /* 0x000fca00078e0017 */
[----:B------:R0:W3:Y:S01]  /*119b0*/  @!P1 LDG.E.U16 R12, desc[UR12][R2.64] ;  /* 0x0000000c020c9981 */ /* 0x0000e2000c1e1500 */
[----:B------:R-:W-:-:S03]  /*119c0*/  PRMT R11, RZ, 0x7610, R11 ;  /* 0x00007610ff0b7816 */ /* 0x000fc6000000000b */
[----:B--2---:R1:W-:Y:S04]  /*119d0*/  STL [R1+0x30b8], R14 ;  /* 0x0030b80e01007387 */ /* 0x0043e80000100800 */
[----:B------:R-:W2:Y:S04]  /*119e0*/  LDL R23, [R1+0x734] ;  /* 0x0007340001177983 */ /* 0x000ea80000100800 */
[----:B------:R-:W4:Y:S01]  /*119f0*/  LDL R21, [R1+0x738] ;  /* 0x0007380001157983 */ /* 0x000f220000100800 */
[----:B0-----:R-:W-:Y:S02]  /*11a00*/  @!P2 IMAD.MOV.U32 R2, RZ, RZ, R25 ;  /* 0x000000ffff02a224 */ /* 0x001fe400078e0019 */
[----:B------:R-:W-:-:S05]  /*11a10*/  @!P2 IMAD.MOV.U32 R3, RZ, RZ, R28 ;  /* 0x000000ffff03a224 */ /* 0x000fca00078e001c */
[----:B------:R0:W4:Y:S02]  /*11a20*/  @!P2 LDG.E.U16 R11, desc[UR12][R2.64] ;  /* 0x0000000c020ba981 */ /* 0x000124000c1e1500 */
[----:B0-----:R-:W-:-:S04]  /*11a30*/  LOP3.LUT R2, R0, 0x70, RZ, 0xfc, !PT ;  /* 0x0000007000027812 */ /* 0x001fc800078efcff */
[----:B------:R-:W-:Y:S02]  /*11a40*/  ISETP.GE.AND P0, PT, R2, UR7, PT ;  /* 0x0000000702007c0c */ /* 0x000fe4000bf06270 */
[----:B------:R-:W-:-:S04]  /*11a50*/  LOP3.LUT R2, R0, 0x78, RZ, 0xfc, !PT ;  /* 0x0000007800027812 */ /* 0x000fc800078efcff */
[----:B------:R-:W-:Y:S02]  /*11a60*/  ISETP.GE.AND P2, PT, R2, UR7, PT ;  /* 0x0000000702007c0c */ /* 0x000fe4000bf46270 */
[----:B------:R-:W-:Y:S02]  /*11a70*/  LOP3.LUT R2, R0, 0x72, RZ, 0xfc, !PT ;  /* 0x0000007200027812 */ /* 0x000fe400078efcff */
[----:B------:R-:W-:Y:S02]  /*11a80*/  PRMT R9, RZ, 0x7610, R9 ;  /* 0x00007610ff097816 */ /* 0x000fe40000000009 */
[----:B------:R-:W-:Y:S01]  /*11a90*/  ISETP.GE.AND P1, PT, R2, UR7, PT ;  /* 0x0000000702007c0c */ /* 0x000fe2000bf26270 */
[----:B---3--:R0:W-:Y:S04]  /*11aa0*/  STL [R1+0x30bc], R12 ;  /* 0x0030bc0c01007387 */ /* 0x0081e80000100800 */
[----:B-1----:R-:W3:Y:S04]  /*11ab0*/  LDL R14, [R1+0x718] ;  /* 0x00071800010e7983 */ /* 0x002ee80000100800 */
[----:B------:R-:W3:Y:S04]  /*11ac0*/  LDL R28, [R1+0x714] ;  /* 0x00071400011c7983 */ /* 0x000ee80000100800 */
[----:B------:R-:W3:Y:S04]  /*11ad0*/  LDL R25, [R1+0x72c] ;  /* 0x00072c0001197983 */ /* 0x000ee80000100800 */
[----:B0-----:R-:W3:Y:S01]  /*11ae0*/  LDL R12, [R1+0x730] ;  /* 0x00073000010c7983 */ /* 0x001ee20000100800 */
[----:B--2---:R-:W-:-:S02]  /*11af0*/  @!P0 IMAD.MOV.U32 R3, RZ, RZ, R23 ;  /* 0x000000ffff038224 */ /* 0x004fc400078e0017 */
[----:B----4-:R-:W-:-:S05]  /*11b00*/  @!P0 IMAD.MOV.U32 R2, RZ, RZ, R21 ;  /* 0x000000ffff028224 */ /* 0x010fca00078e0015 */
[----:B------:R3:W2:Y:S04]  /*11b10*/  @!P0 LDG.E.U16 R9, desc[UR12][R2.64] ;  /* 0x0000000c02098981 */ /* 0x0006a8000c1e1500 */
[----:B------:R0:W-:Y:S04]  /*11b20*/  STL [R1+0x30c0], R11 ;  /* 0x0030c00b01007387 */ /* 0x0001e80000100800 */
[----:B------:R-:W4:Y:S04]  /*11b30*/  LDL R23, [R1+0x70c] ;  /* 0x00070c0001177983 */ /* 0x000f280000100800 */
[----:B------:R-:W4:Y:S01]  /*11b40*/  LDL R21, [R1+0x710] ;  /* 0x0007100001157983 */ /* 0x000f220000100800 */
[----:B---3--:R-:W-:Y:S01]  /*11b50*/  @!P2 IMAD.MOV.U32 R2, RZ, RZ, R14 ;  /* 0x000000ffff02a224 */ /* 0x008fe200078e000e */
[----:B------:R-:W-:-:S02]  /*11b60*/  PRMT R7, RZ, 0x7610, R7 ;  /* 0x00007610ff077816 */ /* 0x000fc40000000007 */
[----:B--2---:R1:W-:Y:S04]  /*11b70*/  STL [R1+0x30c4], R9 ;  /* 0x0030c40901007387 */ /* 0x0043e80000100800 */
[----:B------:R-:W2:Y:S01]  /*11b80*/  LDL R14, [R1+0x784] ;  /* 0x00078400010e7983 */ /* 0x000ea20000100800 */
[----:B------:R-:W-:Y:S01]  /*11b90*/  @!P2 IMAD.MOV.U32 R3, RZ, RZ, R28 ;  /* 0x000000ffff03a224 */ /* 0x000fe200078e001c */
[----:B------:R-:W-:Y:S02]  /*11ba0*/  PRMT R5, RZ, 0x7610, R5 ;  /* 0x00007610ff057816 */ /* 0x000fe40000000005 */
[----:B0-----:R-:W3:Y:S04]  /*11bb0*/  LDL R11, [R1+0x768] ;  /* 0x00076800010b7983 */ /* 0x001ee80000100800 */
[----:B-1----:R-:W3:Y:S04]  /*11bc0*/  LDL R9, [R1+0x788] ;  /* 0x0007880001097983 */ /* 0x002ee80000100800 */
[----:B------:R0:W3:Y:S02]  /*11bd0*/  @!P2 LDG.E.U16 R7, desc[UR12][R2.64] ;  /* 0x0000000c0207a981 */ /* 0x0000e4000c1e1500 */
[----:B0-----:R-:W-:-:S02]  /*11be0*/  @!P1 IMAD.MOV.U32 R2, RZ, RZ, R12 ;  /* 0x000000ffff029224 */ /* 0x001fc400078e000c */
[----:B------:R-:W-:Y:S01]  /*11bf0*/  @!P1 IMAD.MOV.U32 R3, RZ, RZ, R25 ;  /* 0x000000ffff039224 */ /* 0x000fe200078e0019 */
[----:B------:R-:W3:Y:S04]  /*11c00*/  LDL R12, [R1+0x764] ;  /* 0x00076400010c7983 */ /* 0x000ee80000100800 */
[----:B------:R0:W3:Y:S02]  /*11c10*/  @!P1 LDG.E.U16 R5, desc[UR12][R2.64] ;  /* 0x0000000c02059981 */ /* 0x0000e4000c1e1500 */
[----:B0-----:R-:W-:-:S04]  /*11c20*/  LOP3.LUT R2, R0, 0x7a, RZ, 0xfc, !PT ;  /* 0x0000007a00027812 */ /* 0x001fc800078efcff */
[----:B------:R-:W-:Y:S02]  /*11c30*/  ISETP.GE.AND P2, PT, R2, UR7, PT ;  /* 0x0000000702007c0c */ /* 0x000fe4000bf46270 */
[----:B------:R-:W-:-:S04]  /*11c40*/  LOP3.LUT R2, R0, 0x5c, RZ, 0xfc, !PT ;  /* 0x0000005c00027812 */ /* 0x000fc800078efcff */
[----:B------:R-:W-:Y:S02]  /*11c50*/  ISETP.GE.AND P0, PT, R2, UR7, PT ;  /* 0x0000000702007c0c */ /* 0x000fe4000bf06270 */
[----:B------:R-:W-:Y:S02]  /*11c60*/  LOP3.LUT R2, R0, 0x64, RZ, 0xfc, !PT ;  /* 0x0000006400027812 */ /* 0x000fe400078efcff */
[----:B------:R-:W-:Y:S02]  /*11c70*/  PRMT R4, RZ, 0x7610, R4 ;  /* 0x00007610ff047816 */ /* 0x000fe40000000004 */
[----:B------:R-:W-:Y:S01]  /*11c80*/  ISETP.GE.AND P1, PT, R2, UR7, PT ;  /* 0x0000000702007c0c */ /* 0x000fe2000bf26270 */
[----:B----4-:R-:W-:Y:S02]  /*11c90*/  @!P2 IMAD.MOV.U32 R2, RZ, RZ, R21 ;  /* 0x000000ffff02a224 */ /* 0x010fe400078e0015 */
[----:B------:R-:W-:Y:S01]  /*11ca0*/  @!P2 IMAD.MOV.U32 R3, RZ, RZ, R23 ;  /* 0x000000ffff03a224 */ /* 0x000fe200078e0017 */
[----:B------:R-:W-:Y:S01]  /*11cb0*/  PRMT R15, RZ, 0x7610, R15 ;  /* 0x00007610ff0f7816 */ /* 0x000fe2000000000f */
[----:B------:R-:W4:Y:S04]  /*11cc0*/  LDL R23, [R1+0x744] ;  /* 0x0007440001177983 */ /* 0x000f280000100800 */
[----:B------:R2:W4:Y:S04]  /*11cd0*/  @!P2 LDG.E.U16 R4, desc[UR12][R2.64] ;  /* 0x0000000c0204a981 */ /* 0x000528000c1e1500 */
[----:B------:R-:W4:Y:S01]  /*11ce0*/  LDL R21, [R1+0x748] ;  /* 0x0007480001157983 */ /* 0x000f220000100800 */
[----:B--2---:R-:W-:-:S03]  /*11cf0*/  @!P0 IMAD.MOV.U32 R3, RZ, RZ, R14 ;  /* 0x000000ffff038224 */ /* 0x004fc600078e000e */
[----:B------:R-:W2:Y:S01]  /*11d00*/  LDL R14, [R1+0x724] ;  /* 0x00072400010e7983 */ /* 0x000ea20000100800 */
[----:B---3--:R-:W-:-:S03]  /*11d10*/  @!P0 IMAD.MOV.U32 R2, RZ, RZ, R9 ;  /* 0x000000ffff028224 */ /* 0x008fc600078e0009 */
[----:B------:R-:W3:Y:S04]  /*11d20*/  LDL R9, [R1+0x728] ;  /* 0x0007280001097983 */ /* 0x000ee80000100800 */
[----:B------:R0:W3:Y:S01]  /*11d30*/  @!P0 LDG.E.U16 R15, desc[UR12][R2.64] ;  /* 0x0000000c020f8981 */ /* 0x0000e2000c1e1500 */
[----:B------:R-:W-:Y:S01]  /*11d40*/  PRMT R13, RZ, 0x7610, R13 ;  /* 0x00007610ff0d7816 */ /* 0x000fe2000000000d */
[----:B0-----:R-:W-:Y:S02]  /*11d50*/  @!P1 IMAD.MOV.U32 R2, RZ, RZ, R11 ;  /* 0x000000ffff029224 */ /* 0x001fe400078e000b */
[----:B------:R-:W-:-:S05]  /*11d60*/  @!P1 IMAD.MOV.U32 R3, RZ, RZ, R12 ;  /* 0x000000ffff039224 */ /* 0x000fca00078e000c */
        /* <DEDUP_REMOVED lines=8> */
[----:B----4-:R-:W-:Y:S01]  /*11df0*/  @!P0 IMAD.MOV.U32 R3, RZ, RZ, R23 ;  /* 0x000000ffff038224 */ /* 0x010fe200078e0017 */
[----:B------:R-:W-:Y:S01]  /*11e00*/  PRMT R8, RZ, 0x7610, R8 ;  /* 0x00007610ff087816 */ /* 0x000fe20000000008 */
[----:B------:R-:W-:-:S05]  /*11e10*/  @!P0 IMAD.MOV.U32 R2, RZ, RZ, R21 ;  /* 0x000000ffff028224 */ /* 0x000fca00078e0015 */
[----:B------:R2:W4:Y:S02]  /*11e20*/  @!P0 LDG.E.U16 R10, desc[UR12][R2.64] ;  /* 0x0000000c020a8981 */ /* 0x000524000c1e1500 */
[----:B--2---:R-:W-:Y:S02]  /*11e30*/  @!P1 IMAD.MOV.U32 R3, RZ, RZ, R14 ;  /* 0x000000ffff039224 */ /* 0x004fe400078e000e */
[----:B---3--:R-:W-:Y:S04]  /*11e40*/  STL [R1+0x3078], R15 ;  /* 0x0030780f01007387 */ /* 0x008fe80000100800 */
[----:B------:R-:W2:Y:S04]  /*11e50*/  LDL R12, [R1+0x704] ;  /* 0x00070400010c7983 */ /* 0x000ea80000100800 */
[----:B------:R-:W3:Y:S01]  /*11e60*/  LDL R11, [R1+0x708] ;  /* 0x00070800010b7983 */ /* 0x000ee20000100800 */
[----:B------:R-:W-:-:S05]  /*11e70*/  @!P1 IMAD.MOV.U32 R2, RZ, RZ, R9 ;  /* 0x000000ffff029224 */ /* 0x000fca00078e0009 */
[----:B------:R2:W3:Y:S01]  /*11e80*/  @!P1 LDG.E.U16 R8, desc[UR12][R2.64] ;  /* 0x0000000c02089981 */ /* 0x0004e2000c1e1500 */
[----:B------:R-:W-:-:S03]  /*11e90*/  PRMT R6, RZ, 0x7610, R6 ;  /* 0x00007610ff067816 */ /* 0x000fc60000000006 */
[----:B------:R-:W-:Y:S04]  /*11ea0*/  STL [R1+0x307c], R13 ;  /* 0x00307c0d01007387 */ /* 0x000fe80000100800 */
[----:B----4-:R0:W-:Y:S04]  /*11eb0*/  STL [R1+0x3080], R10 ;  /* 0x0030800a01007387 */ /* 0x0101e80000100800 */
[----:B------:R-:W4:Y:S04]  /*11ec0*/  LDL R14, [R1+0x85c] ;  /* 0x00085c00010e7983 */ /* 0x000f280000100800 */
[----:B------:R-:W4:Y:S01]  /*11ed0*/  LDL R9, [R1+0x860] ;  /* 0x0008600001097983 */ /* 0x000f220000100800 */
[----:B--2---:R-:W-:-:S02]  /*11ee0*/  @!P2 IMAD.MOV.U32 R3, RZ, RZ, R12 ;  /* 0x000000ffff03a224 */ /* 0x004fc400078e000c */
[----:B---3--:R-:W-:-:S05]  /*11ef0*/  @!P2 IMAD.MOV.U32 R2, RZ, RZ, R11 ;  /* 0x000000ffff02a224 */ /* 0x008fca00078e000b */
[----:B------:R1:W2:Y:S04]  /*11f00*/  @!P2 LDG.E.U16 R6, desc[UR12][R2.64] ;  /* 0x0000000c0206a981 */ /* 0x0002a8000c1e1500 */
[----:B------:R3:W-:Y:S04]  /*11f10*/  STL [R1+0x3084], R8 ;  /* 0x0030840801007387 */ /* 0x0007e80000100800 */
[----:B------:R-:W2:Y:S04]  /*11f20*/  LDL R12, [R1+0x83c] ;  /* 0x00083c00010c7983 */ /* 0x000ea80000100800 */
[----:B0-----:R-:W2:Y:S04]  /*11f30*/  LDL R10, [R1+0x840] ;  /* 0x00084000010a7983 */ /* 0x001ea80000100800 */
[----:B------:R-:W2:Y:S04]  /*11f40*/  LDL R11, [R1+0x81c] ;  /* 0x00081c00010b7983 */ /* 0x000ea80000100800 */
[----:B---3--:R-:W3:Y:S01]  /*11f50*/  LDL R8, [R1+0x820] ;  /* 0x0008200001087983 */ /* 0x008ee20000100800 */
[----:B-1----:R-:W-:-:S04]  /*11f60*/  LOP3.LUT R2, R0, 0x26, RZ, 0xfc, !PT ;  /* 0x0000002600027812 */ /* 0x002fc800078efcff */
[----:B------:R-:W-:Y:S02]  /*11f70*/  ISETP.GE.AND P0, PT, R2, UR7, PT ;  /* 0x0000000702007c0c */ /* 0x000fe4000bf06270 */
[----:B------:R-:W-:-:S04]  /*11f80*/  LOP3.LUT R2, R0, 0x2e, RZ, 0xfc, !PT ;  /* 0x0000002e00027812 */ /* 0x000fc800078efcff */
[----:B------:R-:W-:Y:S02]  /*11f90*/  ISETP.GE.AND P1, PT, R2, UR7, PT ;  /* 0x0000000702007c0c */ /* 0x000fe4000bf26270 */
[----:B------:R-:W-:Y:S02]  /*11fa0*/  LOP3.LUT R2, R0, 0x36, RZ, 0xfc, !PT ;  /* 0x0000003600027812 */ /* 0x000fe400078efcff */
[----:B------:R-:W-:Y:S02]  /*11fb0*/  PRMT R19, RZ, 0x7610, R19 ;  /* 0x00007610ff137816 */ /* 0x000fe40000000013 */
[----:B------:R-:W-:Y:S01]  /*11fc0*/  ISETP.GE.AND P2, PT, R2, UR7, PT ;  /* 0x0000000702007c0c */ /* 0x000fe2000bf46270 */
[----:B----4-:R-:W-:Y:S02]  /*11fd0*/  @!P0 IMAD.MOV.U32 R3, RZ, RZ, R14 ;  /* 0x000000ffff038224 */ /* 0x010fe400078e000e */
[----:B------:R-:W-:-:S05]  /*11fe0*/  @!P0 IMAD.MOV.U32 R2, RZ, RZ, R9 ;  /* 0x000000ffff028224 */ /* 0x000fca00078e0009 */
[----:B------:R0:W4:Y:S01]  /*11ff0*/  @!P0 LDG.E.U16 R19, desc[UR12][R2.64] ;  /* 0x0000000c02138981 */ /* 0x000122000c1e1500 */
[----:B------:R-:W-:-:S03]  /*12000*/  PRMT R17, RZ, 0x7610, R17 ;  /* 0x00007610ff117816 */ /* 0x000fc60000000011 */
[----:B--2---:R-:W-:Y:S04]  /*12010*/  STL [R1+0x3088], R6 ;  /* 0x0030880601007387 */ /* 0x004fe80000100800 */
[----:B------:R-:W2:Y:S04]  /*12020*/  LDL R14, [R1+0x7fc] ;  /* 0x0007fc00010e7983 */ /* 0x000ea80000100800 */
[----:B------:R-:W4:Y:S01]  /*12030*/  LDL R9, [R1+0x800] ;  /* 0x0008000001097983 */ /* 0x000f220000100800 */
[----:B0-----:R-:W-:Y:S02]  /*12040*/  @!P1 IMAD.MOV.U32 R3, RZ, RZ, R12 ;  /* 0x000000ffff039224 */ /* 0x001fe400078e000c */
[----:B------:R-:W-:Y:S01]  /*12050*/  @!P1 IMAD.MOV.U32 R2, RZ, RZ, R10 ;  /* 0x000000ffff029224 */ /* 0x000fe200078e000a */
[----:B------:R-:W4:Y:S04]  /*12060*/  LDL R12, [R1+0x7dc] ;  /* 0x0007dc00010c7983 */ /* 0x000f280000100800 */
[----:B------:R-:W4:Y:S04]  /*12070*/  LDL R10, [R1+0x7e0] ;  /* 0x0007e000010a7983 */ /* 0x000f280000100800 */
[----:B------:R3:W4:Y:S02]  /*12080*/  @!P1 LDG.E.U16 R17, desc[UR12][R2.64] ;  /* 0x0000000c02119981 */ /* 0x000724000c1e1500 */
[----:B---3--:R-:W-:-:S02]  /*12090*/  @!P2 IMAD.MOV.U32 R2, RZ, RZ, R8 ;  /* 0x000000ffff02a224 */ /* 0x008fc400078e0008 */
[----:B------:R-:W-:Y:S01]  /*120a0*/  @!P2 IMAD.MOV.U32 R3, RZ, RZ, R11 ;  /* 0x000000ffff03a224 */ /* 0x000fe200078e000b */
[----:B------:R-:W3:Y:S04]  /*120b0*/  LDL R8, [R1+0x7c0] ;  /* 0x0007c00001087983 */ /* 0x000ee80000100800 */
[----:B------:R-:W3:Y:S01]  /*120c0*/  LDL R11, [R1+0x7bc] ;  /* 0x0007bc00010b7983 */ /* 0x000ee20000100800 */
[----:B------:R-:W-:-:S06]  /*120d0*/  PRMT R15, RZ, 0x7610, R15 ;  /* 0x00007610ff0f7816 */ /* 0x000fcc000000000f */
[----:B------:R0:W3:Y:S02]  /*120e0*/  @!P2 LDG.E.U16 R15, desc[UR12][R2.64] ;  /* 0x0000000c020fa981 */ /* 0x0000e4000c1e1500 */
[----:B0-----:R-:W-:-:S04]  /*120f0*/  LOP3.LUT R2, R0, 0x3e, RZ, 0xfc, !PT ;  /* 0x0000003e00027812 */ /* 0x001fc800078efcff */
[----:B------:R-:W-:Y:S02]  /*12100*/  ISETP.GE.AND P0, PT, R2, UR7, PT ;  /* 0x0000000702007c0c */ /* 0x000fe4000bf06270 */
[----:B------:R-:W-:-:S04]  /*12110*/  LOP3.LUT R2, R0, 0x46, RZ, 0xfc, !PT ;  /* 0x0000004600027812 */ /* 0x000fc800078efcff */
[----:B------:R-:W-:Y:S02]  /*12120*/  ISETP.GE.AND P1, PT, R2, UR7, PT ;  /* 0x0000000702007c0c */ /* 0x000fe4000bf26270 */
[----:B------:R-:W-:Y:S02]  /*12130*/  LOP3.LUT R2, R0, 0x4e, RZ, 0xfc, !PT ;  /* 0x0000004e00027812 */ /* 0x000fe400078efcff */
[----:B------:R-:W-:Y:S02]  /*12140*/  PRMT R13, RZ, 0x7610, R13 ;  /* 0x00007610ff0d7816 */ /* 0x000fe4000000000d */
[----:B------:R-:W-:Y:S02]  /*12150*/  ISETP.GE.AND P2, PT, R2, UR7, PT ;  /* 0x0000000702007c0c */ /* 0x000fe4000bf46270 */
[----:B------:R-:W-:Y:S02]  /*12160*/  PRMT R29, RZ, 0x7610, R29 ;  /* 0x00007610ff1d7816 */ /* 0x000fe4000000001d */
[----:B------:R-:W-:Y:S01]  /*12170*/  PRMT R27, RZ, 0x7610, R27 ;  /* 0x00007610ff1b7816 */ /* 0x000fe2000000001b */
[----:B--2---:R-:W-:-:S02]  /*12180*/  @!P0 IMAD.MOV.U32 R3, RZ, RZ, R14 ;  /* 0x000000ffff038224 */ /* 0x004fc400078e000e */
[----:B----4-:R-:W-:Y:S02]  /*12190*/  @!P0 IMAD.MOV.U32 R2, RZ, RZ, R9 ;  /* 0x000000ffff028224 */ /* 0x010fe400078e0009 */
[----:B------:R-:W2:Y:S04]  /*121a0*/  LDL R9, [R1+0x7a0] ;  /* 0x0007a00001097983 */ /* 0x000ea80000100800 */
[----:B------:R0:W4:Y:S02]  /*121b0*/  @!P0 LDG.E.U16 R13, desc[UR12][R2.64] ;  /* 0x0000000c020d8981 */ /* 0x000124000c1e1500 */
[----:B0-----:R-:W-:Y:S02]  /*121c0*/  @!P1 IMAD.MOV.U32 R2, RZ, RZ, R10 ;  /* 0x000000ffff029224 */ /* 0x001fe400078e000a */
[----:B------:R-:W-:Y:S01]  /*121d0*/  @!P1 IMAD.MOV.U32 R3, RZ, RZ, R12 ;  /* 0x000000ffff039224 */ /* 0x000fe200078e000c */
[----:B------:R-:W2:Y:S04]  /*121e0*/  LDL R10, [R1+0x79c] ;  /* 0x00079c00010a7983 */ /* 0x000ea80000100800 */
[----:B------:R3:W2:Y:S02]  /*121f0*/  @!P1 LDG.E.U16 R29, desc[UR12][R2.64] ;  /* 0x0000000c021d9981 */ /* 0x0006a4000c1e1500 */
[----:B---3--:R-:W-:-:S02]  /*12200*/  @!P2 IMAD.MOV.U32 R2, RZ, RZ, R8 ;  /* 0x000000ffff02a224 */ /* 0x008fc400078e0008 */
[----:B------:R-:W-:-:S05]  /*12210*/  @!P2 IMAD.MOV.U32 R3, RZ, RZ, R11 ;  /* 0x000000ffff03a224 */ /* 0x000fca00078e000b */
[----:B------:R-:W3:Y:S04]  /*12220*/  @!P2 LDG.E.U16 R27, desc[UR12][R2.64] ;  /* 0x0000000c021ba981 */ /* 0x000ee8000c1e1500 */
[----:B--2---:R-:W-:Y:S04]  /*12230*/  STL [R1+0x3048], R29 ;  /* 0x0030481d01007387 */ /* 0x004fe80000100800 */
[----:B------:R-:W-:Y:S04]  /*12240*/  STL [R1+0x3074], R29 ;  /* 0x0030741d01007387 */ /* 0x000fe80000100800 */
[----:B------:R-:W-:Y:S04]  /*12250*/  STL [R1+0x308c], R29 ;  /* 0x00308c1d01007387 */ /* 0x000fe80000100800 */
[----:B------:R-:W-:Y:S04]  /*12260*/  STL [R1+0x3090], R29 ;  /* 0x0030901d01007387 */ /* 0x000fe80000100800 */
[----:B------:R-:W-:Y:S04]  /*12270*/  STL [R1+0x3094], R29 ;  /* 0x0030941d01007387 */ /* 0x000fe80000100800 */
[----:B------:R-:W-:Y:S04]  /*12280*/  STL [R1+0x3098], R29 ;  /* 0x0030981d01007387 */ /* 0x000fe80000100800 */
[----:B------:R-:W-:Y:S04]  /*12290*/  STL [R1+0x309c], R29 ;  /* 0x00309c1d01007387 */ /* 0x000fe80000100800 */
[----:B------:R-:W-:Y:S04]  /*122a0*/  STL [R1+0x1c], R19 ;  /* 0x00001c1301007387 */ /* 0x000fe80000100800 */
[----:B------:R0:W-:Y:S04]  /*122b0*/  STL [R1+0x8], R15 ;  /* 0x0000080f01007387 */ /* 0x0001e80000100800 */
[----:B------:R-:W2:Y:S04]  /*122c0*/  LDL R14, [R1+0x760] ;  /* 0x00076000010e7983 */ /* 0x000ea80000100800 */
[----:B0-----:R-:W2:Y:S04]  /*122d0*/  LDL R15, [R1+0x75c] ;  /* 0x00075c00010f7983 */ /* 0x001ea80000100800 */
[----:B------:R-:W-:Y:S04]  /*122e0*/  STL [R1+0x14], R17 ;  /* 0x0000141101007387 */ /* 0x000fe80000100800 */
[----:B----4-:R0:W-:Y:S04]  /*122f0*/  STL [R1+0x4], R13 ;  /* 0x0000040d01007387 */ /* 0x0101e80000100800 */
[----:B------:R-:W4:Y:S04]  /*12300*/  LDL R12, [R1+0x740] ;  /* 0x00074000010c7983 */ /* 0x000f280000100800 */
[----:B------:R-:W4:Y:S04]  /*12310*/  LDL R8, [R1+0x720] ;  /* 0x0007200001087983 */ /* 0x000f280000100800 */
[----:B0-----:R-:W4:Y:S04]  /*12320*/  LDL R13, [R1+0x73c] ;  /* 0x00073c00010d7983 */ /* 0x001f280000100800 */
[----:B---3--:R-:W-:Y:S04]  /*12330*/  STL [R1+0x304c], R27 ;  /* 0x00304c1b01007387 */ /* 0x008fe80000100800 */
[----:B------:R-:W3:Y:S01]  /*12340*/  LDL R11, [R1+0x71c] ;  /* 0x00071c00010b7983 */ /* 0x000ee20000100800 */
[----:B------:R-:W-:-:S04]  /*12350*/  LOP3.LUT R2, R0, 0x56, RZ, 0xfc, !PT ;  /* 0x0000005600027812 */ /* 0x000fc800078efcff */
[----:B------:R-:W-:Y:S02]  /*12360*/  ISETP.GE.AND P0, PT, R2, UR7, PT ;  /* 0x0000000702007c0c */ /* 0x000fe4000bf06270 */
[----:B------:R-:W-:-:S04]  /*12370*/  LOP3.LUT R2, R0, 0x66, RZ, 0xfc, !PT ;  /* 0x0000006600027812 */ /* 0x000fc800078efcff */
[----:B------:R-:W-:Y:S02]  /*12380*/  ISETP.GE.AND P1, PT, R2, UR7, PT ;  /* 0x0000000702007c0c */ /* 0x000fe4000bf26270 */
[----:B------:R-:W-:Y:S02]  /*12390*/  LOP3.LUT R2, R0, 0x6e, RZ, 0xfc, !PT ;  /* 0x0000006e00027812 */ /* 0x000fe400078efcff */
[----:B------:R-:W-:Y:S02]  /*123a0*/  PRMT R26, RZ, 0x7610, R26 ;  /* 0x00007610ff1a7816 */ /* 0x000fe4000000001a */
[----:B------:R-:W-:Y:S01]  /*123b0*/  ISETP.GE.AND P2, PT, R2, UR7, PT ;  /* 0x0000000702007c0c */ /* 0x000fe2000bf46270 */
[----:B------:R-:W-:Y:S02]  /*123c0*/  @!P0 IMAD.MOV.U32 R2, RZ, RZ, R9 ;  /* 0x000000ffff028224 */ /* 0x000fe400078e0009 */
[----:B------:R-:W-:Y:S01]  /*123d0*/  @!P0 IMAD.MOV.U32 R3, RZ, RZ, R10 ;  /* 0x000000ffff038224 */ /* 0x000fe200078e000a */
[----:B------:R-:W-:Y:S01]  /*123e0*/  PRMT R24, RZ, 0x7610, R24 ;  /* 0x00007610ff187816 */ /* 0x000fe20000000018 */
[----:B------:R-:W3:Y:S04]  /*123f0*/  LDL R10, [R1+0x77c] ;  /* 0x00077c00010a7983 */ /* 0x000ee80000100800 */
[----:B------:R2:W3:Y:S01]  /*12400*/  @!P0 LDG.E.U16 R26, desc[UR12][R2.64] ;  /* 0x0000000c021a8981 */ /* 0x0004e2000c1e1500 */
[----:B------:R-:W-:-:S03]  /*12410*/  PRMT R22, RZ, 0x7610, R22 ;  /* 0x00007610ff167816 */ /* 0x000fc60000000016 */
[----:B------:R-:W3:Y:S01]  /*12420*/  LDL R9, [R1+0x780] ;  /* 0x0007800001097983 */ /* 0x000ee20000100800 */
[----:B------:R-:W-:Y:S01]  /*12430*/  PRMT R20, RZ, 0x7610, R20 ;  /* 0x00007610ff147816 */ /* 0x000fe20000000014 */
[----:B--2---:R-:W-:Y:S02]  /*12440*/  @!P1 IMAD.MOV.U32 R2, RZ, RZ, R14 ;  /* 0x000000ffff029224 */ /* 0x004fe400078e000e */
[----:B------:R-:W-:-:S05]  /*12450*/  @!P1 IMAD.MOV.U32 R3, RZ, RZ, R15 ;  /* 0x000000ffff039224 */ /* 0x000fca00078e000f */
[----:B------:R4:W2:Y:S02]  /*12460*/  @!P1 LDG.E.U16 R24, desc[UR12][R2.64] ;  /* 0x0000000c02189981 */ /* 0x0008a4000c1e1500 */
[----:B----4-:R-:W-:Y:S02]  /*12470*/  @!P2 IMAD.MOV.U32 R2, RZ, RZ, R12 ;  /* 0x000000ffff02a224 */ /* 0x010fe400078e000c */
[----:B------:R-:W-:-:S05]  /*12480*/  @!P2 IMAD.MOV.U32 R3, RZ, RZ, R13 ;  /* 0x000000ffff03a224 */ /* 0x000fca00078e000d */
[----:B------:R0:W4:Y:S02]  /*12490*/  @!P2 LDG.E.U16 R22, desc[UR12][R2.64] ;  /* 0x0000000c0216a981 */ /* 0x000124000c1e1500 */
[----:B0-----:R-:W-:-:S04]  /*124a0*/  LOP3.LUT R2, R0, 0x76, RZ, 0xfc, !PT ;  /* 0x0000007600027812 */ /* 0x001fc800078efcff */
[----:B------:R-:W-:Y:S02]  /*124b0*/  ISETP.GE.AND P1, PT, R2, UR7, PT ;  /* 0x0000000702007c0c */ /* 0x000fe4000bf26270 */
[----:B------:R-:W-:-:S04]  /*124c0*/  LOP3.LUT R2, R0, 0x5e, RZ, 0xfc, !PT ;  /* 0x0000005e00027812 */ /* 0x000fc800078efcff */
[----:B------:R-:W-:-:S07]  /*124d0*/  ISETP.GE.AND P0, PT, R2, UR7, PT ;  /* 0x0000000702007c0c */ /* 0x000fce000bf06270 */
[----:B------:R-:W-:Y:S02]  /*124e0*/  @!P1 IMAD.MOV.U32 R2, RZ, RZ, R8 ;  /* 0x000000ffff029224 */ /* 0x000fe400078e0008 */
[----:B---3--:R-:W-:-:S05]  /*124f0*/  @!P1 IMAD.MOV.U32 R3, RZ, RZ, R11 ;  /* 0x000000ffff039224 */ /* 0x008fca00078e000b */
[----:B------:R0:W3:Y:S01]  /*12500*/  @!P1 LDG.E.U16 R20, desc[UR12][R2.64] ;  /* 0x0000000c02149981 */ /* 0x0000e2000c1e1500 */
[----:B------:R-:W-:-:S03]  /*12510*/  LOP3.LUT R0, R0, 0x7e, RZ, 0xfc, !PT ;  /* 0x0000007e00007812 */ /* 0x000fc600078efcff */
[----:B------:R-:W-:Y:S01]  /*12520*/  STL [R1+0x3050], R26 ;  /* 0x0030501a01007387 */ /* 0x000fe20000100800 */
[----:B------:R-:W-:Y:S02]  /*12530*/  ISETP.GE.AND P2, PT, R0, UR7, PT ;  /* 0x0000000700007c0c */ /* 0x000fe4000bf46270 */
[----:B------:R-:W-:Y:S01]  /*12540*/  PRMT R18, RZ, 0x7610, R18 ;  /* 0x00007610ff127816 */ /* 0x000fe20000000012 */
[----:B0-----:R-:W-:Y:S02]  /*12550*/  @!P0 IMAD.MOV.U32 R2, RZ, RZ, R9 ;  /* 0x000000ffff028224 */ /* 0x001fe400078e0009 */
[----:B------:R-:W-:-:S05]  /*12560*/  @!P0 IMAD.MOV.U32 R3, RZ, RZ, R10 ;  /* 0x000000ffff038224 */ /* 0x000fca00078e000a */
[----:B------:R-:W3:Y:S04]  /*12570*/  @!P0 LDG.E.U16 R18, desc[UR12][R2.64] ;  /* 0x0000000c02128981 */ /* 0x000ee8000c1e1500 */
[----:B--2---:R-:W-:Y:S04]  /*12580*/  STL [R1+0x3054], R24 ;  /* 0x0030541801007387 */ /* 0x004fe80000100800 */
[----:B----4-:R-:W-:Y:S04]  /*12590*/  STL [R1+0x3058], R22 ;  /* 0x0030581601007387 */ /* 0x010fe80000100800 */
[----:B------:R-:W2:Y:S04]  /*125a0*/  LDL R8, [R1+0x6fc] ;  /* 0x0006fc0001087983 */ /* 0x000ea80000100800 */
[----:B------:R-:W4:Y:S04]  /*125b0*/  LDL R0, [R1+0x700] ;  /* 0x0007000001007983 */ /* 0x000f280000100800 */
[----:B---3--:R0:W-:Y:S04]  /*125c0*/  STL [R1+0x305c], R20 ;  /* 0x00305c1401007387 */ /* 0x0081e80000100800 */
        /* <DEDUP_REMOVED lines=9> */
[----:B------:R-:W1:Y:S01]  /*12660*/  S2R R13, SR_TID.X ;  /* 0x00000000000d7919 */ /* 0x000e620000002100 */
[----:B------:R-:W0:Y:S01]  /*12670*/  S2UR UR6, SR_CgaCtaId ;  /* 0x00000000000679c3 */ /* 0x000e220000008800 */
[----:B------:R-:W-:Y:S01]  /*12680*/  PRMT R16, RZ, 0x7610, R16 ;  /* 0x00007610ff107816 */ /* 0x000fe20000000010 */
[----:B------:R-:W-:Y:S01]  /*12690*/  STL [R1+0x3060], R18 ;  /* 0x0030601201007387 */ /* 0x000fe20000100800 */
[----:B------:R-:W-:-:S03]  /*126a0*/  UMOV UR5, 0x400 ;  /* 0x0000040000057882 */ /* 0x000fc60000000000 */
[----:B------:R-:W-:Y:S04]  /*126b0*/  STL [R1+0x3064], R18 ;  /* 0x0030641201007387 */ /* 0x000fe80000100800 */
[----:B------:R-:W-:Y:S04]  /*126c0*/  STL [R1+0x3068], R18 ;  /* 0x0030681201007387 */ /* 0x000fe80000100800 */
[----:B------:R-:W-:Y:S04]  /*126d0*/  STL [R1+0x306c], R18 ;  /* 0x00306c1201007387 */ /* 0x000fe80000100800 */
[----:B------:R-:W-:Y:S04]  /*126e0*/  STL [R1+0x3070], R18 ;  /* 0x0030701201007387 */ /* 0x000fe80000100800 */
[----:B------:R-:W3:Y:S01]  /*126f0*/  LDL.LU R28, [R1+0x7c] ;  /* 0x00007c00011c7983 */ /* 0x000ee20000300800 */
[----:B0-----:R-:W-:Y:S01]  /*12700*/  ULEA UR5, UR6, UR5, 0x18 ;  /* 0x0000000506057291 */ /* 0x001fe2000f8ec0ff */
[----:B--2---:R-:W-:-:S02]  /*12710*/  @!P2 IMAD.MOV.U32 R3, RZ, RZ, R8 ;  /* 0x000000ffff03a224 */ /* 0x004fc400078e0008 */
[----:B----4-:R-:W-:-:S05]  /*12720*/  @!P2 IMAD.MOV.U32 R2, RZ, RZ, R0 ;  /* 0x000000ffff02a224 */ /* 0x010fca00078e0000 */
[----:B------:R0:W2:Y:S01]  /*12730*/  @!P2 LDG.E.U16 R16, desc[UR12][R2.64] ;  /* 0x0000000c0210a981 */ /* 0x0000a2000c1e1500 */
[----:B-1----:R-:W-:-:S04]  /*12740*/  LOP3.LUT R0, R13, 0x100, RZ, 0xc0, !PT ;  /* 0x000001000d007812 */ /* 0x002fc800078ec0ff */
[----:B------:R-:W-:Y:S02]  /*12750*/  ISETP.NE.U32.AND P0, PT, R0, RZ, PT ;  /* 0x000000ff0000720c */ /* 0x000fe40003f05070 */
[----:B0-----:R-:W-:Y:S01]  /*12760*/  LOP3.LUT R2, R13, 0xff, RZ, 0xc0, !PT ;  /* 0x000000ff0d027812 */ /* 0x001fe200078ec0ff */
[----:B------:R-:W4:Y:S01]  /*12770*/  LDL.LU R3, [R1+0x70] ;  /* 0x0000700001037983 */ /* 0x000f220000300800 */
[----:B------:R-:W-:-:S03]  /*12780*/  SEL R0, RZ, 0x210, !P0 ;  /* 0x00000210ff007807 */ /* 0x000fc60004000000 */
[----:B------:R-:W-:Y:S01]  /*12790*/  IMAD.SHL.U32 R2, R2, 0x2, RZ ;  /* 0x0000000202027824 */ /* 0x000fe200078e00ff */
[----:B------:R-:W2:Y:S04]  /*127a0*/  LDL.LU R20, [R1+0x64] ;  /* 0x0000640001147983 */ /* 0x000ea80000300800 */
[----:B------:R-:W2:Y:S01]  /*127b0*/  LDL.LU R22, [R1+0x58] ;  /* 0x0000580001167983 */ /* 0x000ea20000300800 */
[----:B------:R-:W-:Y:S01]  /*127c0*/  LOP3.LUT R0, R0, R2, RZ, 0x3c, !PT ;  /* 0x0000000200007212 */ /* 0x000fe200078e3cff */
[----:B------:R-:W-:Y:S06]  /*127d0*/  BAR.SYNC.DEFER_BLOCKING 0x0 ;  /* 0x0000000000007b1d */ /* 0x000fec0000010000 */
[----:B------:R-:W2:Y:S04]  /*127e0*/  LDL.LU R26, [R1+0x4c] ;  /* 0x00004c00011a7983 */ /* 0x000ea80000300800 */
[----:B------:R-:W2:Y:S04]  /*127f0*/  LDL.LU R27, [R1+0x40] ;  /* 0x00004000011b7983 */ /* 0x000ea80000300800 */
[----:B------:R-:W2:Y:S04]  /*12800*/  LDL.LU R8, [R1+0x30] ;  /* 0x0000300001087983 */ /* 0x000ea80000300800 */
[----:B------:R-:W2:Y:S04]  /*12810*/  LDL.LU R10, [R1+0x24] ;  /* 0x00002400010a7983 */ /* 0x000ea80000300800 */
[----:B------:R-:W2:Y:S04]  /*12820*/  LDL.LU R15, [R1+0x10] ;  /* 0x00001000010f7983 */ /* 0x000ea80000300800 */
[----:B------:R-:W2:Y:S04]  /*12830*/  LDL.LU R2, [R1] ;  /* 0x0000000001027983 */ /* 0x000ea80000300800 */
[----:B---3--:R0:W-:Y:S04]  /*12840*/  STS.U16 [R0+UR5+0x20000], R9 ;  /* 0x0200000900007988 */ /* 0x0081e80008000405 */
[----:B------:R1:W-:Y:S04]  /*12850*/  STS.U16 [R0+UR5+0x21000], R11 ;  /* 0x0210000b00007988 */ /* 0x0003e80008000405 */
[----:B------:R3:W-:Y:S04]  /*12860*/  STS.U16 [R0+UR5+0x22000], R12 ;  /* 0x0220000c00007988 */ /* 0x0007e80008000405 */
[----:B0-----:R-:W4:Y:S04]  /*12870*/  LDL.LU R9, [R1+0x30c4] ;  /* 0x0030c40001097983 */ /* 0x001f280000300800 */
[----:B-1----:R-:W4:Y:S04]  /*12880*/  LDL.LU R11, [R1+0x30c0] ;  /* 0x0030c000010b7983 */ /* 0x002f280000300800 */
[----:B---3--:R-:W3:Y:S04]  /*12890*/  LDL.LU R12, [R1+0x30bc] ;  /* 0x0030bc00010c7983 */ /* 0x008ee80000300800 */
[----:B------:R0:W-:Y:S04]  /*128a0*/  STS.U16 [R0+UR5+0x23000], R14 ;  /* 0x0230000e00007988 */ /* 0x0001e80008000405 */
[----:B------:R1:W-:Y:S04]  /*128b0*/  STS.U16 [R0+UR5+0x24000], R17 ;  /* 0x0240001100007988 */ /* 0x0003e80008000405 */
[----:B------:R1:W-:Y:S04]  /*128c0*/  STS.U16 [R0+UR5+0x25000], R19 ;  /* 0x0250001300007988 */ /* 0x0003e80008000405 */
[----:B0-----:R-:W3:Y:S04]  /*128d0*/  LDL.LU R14, [R1+0x30b8] ;  /* 0x0030b800010e7983 */ /* 0x001ee80000300800 */
[----:B-1----:R-:W3:Y:S04]  /*128e0*/  LDL.LU R17, [R1+0x30b4] ;  /* 0x0030b40001117983 */ /* 0x002ee80000300800 */
[----:B------:R-:W3:Y:S04]  /*128f0*/  LDL.LU R19, [R1+0x30b0] ;  /* 0x0030b00001137983 */ /* 0x000ee80000300800 */
[----:B------:R0:W-:Y:S04]  /*12900*/  STS.U16 [R0+UR5+0x26000], R21 ;  /* 0x0260001500007988 */ /* 0x0001e80008000405 */
[----:B------:R1:W-:Y:S04]  /*12910*/  STS.U16 [R0+UR5+0x27000], R23 ;  /* 0x0270001700007988 */ /* 0x0003e80008000405 */
[----:B------:R1:W-:Y:S04]  /*12920*/  STS.U16 [R0+UR5+0x28000], R25 ;  /* 0x0280001900007988 */ /* 0x0003e80008000405 */
[----:B0-----:R-:W3:Y:S04]  /*12930*/  LDL.LU R21, [R1+0x30ac] ;  /* 0x0030ac0001157983 */ /* 0x001ee80000300800 */
[----:B-1----:R-:W3:Y:S04]  /*12940*/  LDL.LU R23, [R1+0x30a8] ;  /* 0x0030a80001177983 */ /* 0x002ee80000300800 */
[----:B------:R-:W3:Y:S04]  /*12950*/  LDL.LU R25, [R1+0x30a4] ;  /* 0x0030a40001197983 */ /* 0x000ee80000300800 */
[----:B------:R-:W-:Y:S04]  /*12960*/  STS.U16 [R0+UR5+0x2f000], R7 ;  /* 0x02f0000700007988 */ /* 0x000fe80008000405 */
[----:B--2---:R0:W-:Y:S02]  /*12970*/  STS.U16 [R0+UR5+0x29000], R2 ;  /* 0x0290000200007988 */ /* 0x0041e40008000405 */
[----:B0-----:R-:W-:-:S02]  /*12980*/  LOP3.LUT R2, R0, 0x20, RZ, 0x3c, !PT ;  /* 0x0000002000027812 */ /* 0x001fc400078e3cff */
[----:B----4-:R-:W-:Y:S04]  /*12990*/  STS.U16 [R0+UR5+0x2e000], R9 ;  /* 0x02e0000900007988 */ /* 0x010fe80008000405 */
[----:B---3--:R-:W-:Y:S04]  /*129a0*/  STS.U16 [R0+UR5+0x2d000], R12 ;  /* 0x02d0000c00007988 */ /* 0x008fe80008000405 */
[----:B------:R-:W-:Y:S04]  /*129b0*/  STS.U16 [R0+UR5+0x2c000], R17 ;  /* 0x02c0001100007988 */ /* 0x000fe80008000405 */
[----:B------:R-:W-:Y:S04]  /*129c0*/  STS.U16 [R0+UR5+0x2b000], R21 ;  /* 0x02b0001500007988 */ /* 0x000fe80008000405 */
[----:B------:R-:W-:Y:S04]  /*129d0*/  STS.U16 [R0+UR5+0x2a000], R25 ;  /* 0x02a0001900007988 */ /* 0x000fe80008000405 */
[----:B------:R0:W-:Y:S04]  /*129e0*/  STS.U16 [R2+UR5+0x20400], R28 ;  /* 0x0204001c02007988 */ /* 0x0001e80008000405 */
[----:B------:R1:W-:Y:S04]  /*129f0*/  STS.U16 [R2+UR5+0x26400], R8 ;  /* 0x0264000802007988 */ /* 0x0003e80008000405 */
[----:B------:R2:W-:Y:S04]  /*12a00*/  STS.U16 [R2+UR5+0x27400], R10 ;  /* 0x0274000a02007988 */ /* 0x0005e80008000405 */
[----:B0-----:R-:W3:Y:S04]  /*12a10*/  LDL.LU R28, [R1+0x30a0] ;  /* 0x0030a000011c7983 */ /* 0x001ee80000300800 */
[----:B-1----:R-:W4:Y:S04]  /*12a20*/  LDL R8, [R1+0xccc] ;  /* 0x000ccc0001087983 */ /* 0x002f280000100800 */
[----:B--2---:R-:W2:Y:S04]  /*12a30*/  LDL R10, [R1+0xcbc] ;  /* 0x000cbc00010a7983 */ /* 0x004ea80000100800 */
[----:B------:R0:W-:Y:S04]  /*12a40*/  STS.U16 [R2+UR5+0x21400], R3 ;  /* 0x0214000302007988 */ /* 0x0001e80008000405 */
[----:B------:R-:W-:Y:S01]  /*12a50*/  STL [R1+0x2ff4], R4 ;  /* 0x002ff40401007387 */ /* 0x000fe20000100800 */
[----:B0-----:R-:W-:-:S03]  /*12a60*/  LOP3.LUT R3, R13, 0x7f, RZ, 0xc0, !PT ;  /* 0x0000007f0d037812 */ /* 0x001fc600078ec0ff */
[----:B------:R-:W-:Y:S01]  /*12a70*/  STL [R1+0x2ff8], R4 ;  /* 0x002ff80401007387 */ /* 0x000fe20000100800 */
[----:B------:R-:W-:-:S03]  /*12a80*/  ISETP.GE.AND P0, PT, R3, UR7, PT ;  /* 0x0000000703007c0c */ /* 0x000fc6000bf06270 */
[----:B------:R-:W-:Y:S04]  /*12a90*/  STL [R1+0x2ffc], R4 ;  /* 0x002ffc0401007387 */ /* 0x000fe80000100800 */
[----:B------:R-:W-:Y:S04]  /*12aa0*/  STL [R1+0x3000], R4 ;  /* 0x0030000401007387 */ /* 0x000fe80000100800 */
[----:B------:R-:W-:Y:S04]  /*12ab0*/  STL [R1+0x3004], R4 ;  /* 0x0030040401007387 */ /* 0x000fe80000100800 */
[----:B------:R-:W-:Y:S04]  /*12ac0*/  STL [R1+0x3008], R4 ;  /* 0x0030080401007387 */ /* 0x000fe80000100800 */
[----:B------:R-:W-:Y:S04]  /*12ad0*/  STL [R1+0x300c], R4 ;  /* 0x00300c0401007387 */ /* 0x000fe80000100800 */
[----:B------:R-:W-:Y:S04]  /*12ae0*/  STL [R1+0x3010], R4 ;  /* 0x0030100401007387 */ /* 0x000fe80000100800 */
[----:B------:R-:W-:Y:S04]  /*12af0*/  STL [R1+0x3014], R4 ;  /* 0x0030140401007387 */ /* 0x000fe80000100800 */
[----:B------:R-:W-:Y:S04]  /*12b00*/  STL [R1+0x3018], R4 ;  /* 0x0030180401007387 */ /* 0x000fe80000100800 */
[----:B------:R-:W-:Y:S01]  /*12b10*/  STL [R1+0x301c], R4 ;  /* 0x00301c0401007387 */ /* 0x000fe20000100800 */
[----:B------:R-:W-:-:S03]  /*12b20*/  PRMT R6, RZ, 0x7610, R6 ;  /* 0x00007610ff067816 */ /* 0x000fc60000000006 */
[----:B------:R-:W-:Y:S04]  /*12b30*/  STL [R1+0x3020], R4 ;  /* 0x0030200401007387 */ /* 0x000fe80000100800 */
[----:B------:R-:W-:Y:S04]  /*12b40*/  STL [R1+0x3024], R4 ;  /* 0x0030240401007387 */ /* 0x000fe80000100800 */
[----:B------:R-:W-:Y:S04]  /*12b50*/  STL [R1+0x3028], R4 ;  /* 0x0030280401007387 */ /* 0x000fe80000100800 */
[----:B------:R-:W-:Y:S04]  /*12b60*/  STS.U16 [R2+UR5+0x22400], R20 ;  /* 0x0224001402007988 */ /* 0x000fe80008000405 */
        /* <DEDUP_REMOVED lines=10> */
[----:B------:R-:W-:Y:S04]  /*12c10*/  STL [R1+0x302c], R4 ;  /* 0x00302c0401007387 */ /* 0x000fe80000100800 */
[----:B------:R-:W-:Y:S04]  /*12c20*/  STL [R1+0x3030], R4 ;  /* 0x0030300401007387 */ /* 0x000fe80000100800 */
[----:B------:R-:W-:Y:S04]  /*12c30*/  STL [R1+0x3034], R4 ;  /* 0x0030340401007387 */ /* 0x000fe80000100800 */
[----:B------:R-:W-:Y:S04]  /*12c40*/  STL [R1+0x3038], R4 ;  /* 0x0030380401007387 */ /* 0x000fe80000100800 */
[----:B------:R-:W-:Y:S04]  /*12c50*/  STL [R1+0x303c], R4 ;  /* 0x00303c0401007387 */ /* 0x000fe80000100800 */
[----:B------:R-:W-:Y:S04]  /*12c60*/  STL [R1+0x3040], R4 ;  /* 0x0030400401007387 */ /* 0x000fe80000100800 */
[----:B------:R-:W-:Y:S04]  /*12c70*/  STL [R1+0x3044], R4 ;  /* 0x0030440401007387 */ /* 0x000fe80000100800 */
[----:B---3--:R4:W-:Y:S01]  /*12c80*/  STS.U16 [R2+UR5+0x29400], R28 ;  /* 0x0294001c02007988 */ /* 0x0089e20008000405 */
[----:B--2---:R-:W-:-:S02]  /*12c90*/  @!P0 IMAD.MOV.U32 R3, RZ, RZ, R10 ;  /* 0x000000ffff038224 */ /* 0x004fc400078e000a */
[----:B----4-:R-:W-:-:S05]  /*12ca0*/  @!P0 IMAD.MOV.U32 R2, RZ, RZ, R8 ;  /* 0x000000ffff028224 */ /* 0x010fca00078e0008 */
[----:B------:R0:W2:Y:S04]  /*12cb0*/  @!P0 LDG.E.U16 R6, desc[UR12][R2.64] ;  /* 0x0000000c02068981 */ /* 0x0000a8000c1e1500 */
[----:B------:R-:W0:Y:S04]  /*12cc0*/  LDL R2, [R1+0xcc8] ;  /* 0x000cc80001027983 */ /* 0x000e280000100800 */
[----:B------:R-:W0:Y:S01]  /*12cd0*/  LDL R3, [R1+0xce0] ;  /* 0x000ce00001037983 */ /* 0x000e220000100800 */
[----:B------:R-:W-:Y:S02]  /*12ce0*/  PRMT R29, RZ, 0x7610, R29 ;  /* 0x00007610ff1d7816 */ /* 0x000fe4000000001d */
[----:B0-----:R-:W-:-:S04]  /*12cf0*/  @!P0 LOP3.LUT R3, R3, R2, RZ, 0x3c, !PT ;  /* 0x0000000203038212 */ /* 0x001fc800078e3cff */
[----:B------:R-:W-:-:S04]  /*12d00*/  @!P0 LOP3.LUT R2, R3, R2, RZ, 0x3c, !PT ;  /* 0x0000000203028212 */ /* 0x000fc800078e3cff */
[----:B------:R-:W-:-:S05]  /*12d10*/  @!P0 LOP3.LUT R3, R3, R2, RZ, 0x3c, !PT ;  /* 0x0000000203038212 */ /* 0x000fca00078e3cff */
[----:B------:R-:W3:Y:S04]  /*12d20*/  @!P0 LDG.E.U16 R29, desc[UR12][R2.64] ;  /* 0x0000000c021d8981 */ /* 0x000ee8000c1e1500 */
[----:B--2---:R0:W-:Y:S04]  /*12d30*/  STL [R1+0x118], R6 ;  /* 0x0001180601007387 */ /* 0x0041e80000100800 */
[----:B0-----:R-:W2:Y:S04]  /*12d40*/  LDL.LU R6, [R1+0x78] ;  /* 0x0000780001067983 */ /* 0x001ea80000300800 */
[----:B------:R-:W4:Y:S04]  /*12d50*/  LDL.LU R8, [R1+0x6c] ;  /* 0x00006c0001087983 */ /* 0x000f280000300800 */
[----:B------:R-:W2:Y:S04]  /*12d60*/  LDL.LU R10, [R1+0x60] ;  /* 0x00006000010a7983 */ /* 0x000ea80000300800 */
[----:B------:R-:W2:Y:S04]  /*12d70*/  LDL.LU R13, [R1+0x54] ;  /* 0x00005400010d7983 */ /* 0x000ea80000300800 */
[----:B------:R-:W2:Y:S04]  /*12d80*/  LDL.LU R15, [R1+0x48] ;  /* 0x00004800010f7983 */ /* 0x000ea80000300800 */
[----:B------:R-:W2:Y:S04]  /*12d90*/  LDL.LU R20, [R1+0x38] ;  /* 0x0000380001147983 */ /* 0x000ea80000300800 */
[----:B------:R-:W2:Y:S04]  /*12da0*/  LDL.LU R22, [R1+0x2c] ;  /* 0x00002c0001167983 */ /* 0x000ea80000300800 */
[----:B------:R-:W2:Y:S04]  /*12db0*/  LDL.LU R26, [R1+0x20] ;  /* 0x00002000011a7983 */ /* 0x000ea80000300800 */
[----:B------:R-:W2:Y:S04]  /*12dc0*/  LDL.LU R27, [R1+0xc] ;  /* 0x00000c00011b7983 */ /* 0x000ea80000300800 */
[----:B---3--:R0:W-:Y:S04]  /*12dd0*/  STL [R1+0x40], R29 ;  /* 0x0000401d01007387 */ /* 0x0081e80000100800 */
[----:B0-----:R-:W3:Y:S04]  /*12de0*/  LDL.LU R29, [R1+0x309c] ;  /* 0x00309c00011d7983 */ /* 0x001ee80000300800 */
[----:B------:R-:W2:Y:S04]  /*12df0*/  LDL R2, [R1+0x8f8] ;  /* 0x0008f80001027983 */ /* 0x000ea80000100800 */
[----:B------:R-:W2:Y:S01]  /*12e00*/  LDL R3, [R1+0xbe8] ;  /* 0x000be80001037983 */ /* 0x000ea20000100800 */
[----:B---3--:R-:W-:-:S02]  /*12e10*/  PRMT R29, RZ, 0x7610, R29 ;  /* 0x00007610ff1d7816 */ /* 0x008fc4000000001d */
        /* <DEDUP_REMOVED lines=8> */
[----:B--2---:R-:W-:-:S02]  /*12ea0*/  PRMT R29, RZ, 0x7610, R29 ;  /* 0x00007610ff1d7816 */ /* 0x004fc4000000001d */
[----:B---3--:R-:W-:-:S04]  /*12eb0*/  @!P0 LOP3.LUT R3, R3, R2, RZ, 0x3c, !PT ;  /* 0x0000000203038212 */ /* 0x008fc800078e3cff */
        /* <DEDUP_REMOVED lines=30> */
[----:B------:R-:W2:Y:S04]  /*130a0*/  LDL.LU R2, [R1+0x84] ;  /* 0x0000840001027983 */ /* 0x000ea80000300800 */
[----:B------:R-:W2:Y:S04]  /*130b0*/  LDL.LU R3, [R1+0x80] ;  /* 0x0000800001037983 */ /* 0x000ea80000300800 */
[----:B---3--:R0:W-:Y:S02]  /*130c0*/  STL [R1+0x4c], R5 ;  /* 0x00004c0501007387 */ /* 0x0081e40000100800 */
[----:B0-----:R-:W-:-:S05]  /*130d0*/  LOP3.LUT R5, R0, 0x40, RZ, 0x3c, !PT ;  /* 0x0000004000057812 */ /* 0x001fca00078e3cff */
[----:B--2---:R0:W-:Y:S04]  /*130e0*/  STS.U16 [R5+UR5+0x20800], R2 ;  /* 0x0208000205007988 */ /* 0x0041e80008000405 */
[----:B------:R1:W-:Y:S04]  /*130f0*/  STS.U16 [R5+UR5+0x21800], R3 ;  /* 0x0218000305007988 */ /* 0x0003e80008000405 */
[----:B------:R2:W-:Y:S04]  /*13100*/  STS.U16 [R5+UR5+0x22800], R6 ;  /* 0x0228000605007988 */ /* 0x0005e80008000405 */
[----:B0-----:R-:W3:Y:S04]  /*13110*/  LDL R2, [R1+0xbac] ;  /* 0x000bac0001027983 */ /* 0x001ee80000100800 */
[----:B-1----:R-:W3:Y:S04]  /*13120*/  LDL R3, [R1+0xba8] ;  /* 0x000ba80001037983 */ /* 0x002ee80000100800 */
[----:B--2---:R-:W2:Y:S04]  /*13130*/  LDL.LU R6, [R1+0x3088] ;  /* 0x0030880001067983 */ /* 0x004ea80000300800 */
[----:B----4-:R0:W-:Y:S04]  /*13140*/  STS.U16 [R5+UR5+0x23800], R8 ;  /* 0x0238000805007988 */ /* 0x0101e80008000405 */
[----:B------:R1:W-:Y:S04]  /*13150*/  STS.U16 [R5+UR5+0x24800], R10 ;  /* 0x0248000a05007988 */ /* 0x0003e80008000405 */
[----:B------:R4:W-:Y:S04]  /*13160*/  STS.U16 [R5+UR5+0x25800], R13 ;  /* 0x0258000d05007988 */ /* 0x0009e80008000405 */
[----:B0-----:R-:W2:Y:S04]  /*13170*/  LDL.LU R8, [R1+0x3084] ;  /* 0x0030840001087983 */ /* 0x001ea80000300800 */
[----:B-1----:R-:W2:Y:S04]  /*13180*/  LDL.LU R10, [R1+0x3080] ;  /* 0x00308000010a7983 */ /* 0x002ea80000300800 */
[----:B----4-:R-:W4:Y:S04]  /*13190*/  LDL.LU R13, [R1+0x307c] ;  /* 0x00307c00010d7983 */ /* 0x010f280000300800 */
[----:B------:R0:W-:Y:S04]  /*131a0*/  STS.U16 [R5+UR5+0x26800], R15 ;  /* 0x0268000f05007988 */ /* 0x0001e80008000405 */
[----:B0-----:R-:W2:Y:S04]  /*131b0*/  LDL.LU R15, [R1+0x3078] ;  /* 0x00307800010f7983 */ /* 0x001ea80000300800 */
[----:B----4-:R0:W-:Y:S02]  /*131c0*/  STS.U16 [R5+UR5+0x2c800], R13 ;  /* 0x02c8000d05007988 */ /* 0x0101e40008000405 */
[----:B0-----:R-:W-:-:S06]  /*131d0*/  PRMT R13, RZ, 0x7610, R13 ;  /* 0x00007610ff0d7816 */ /* 0x001fcc000000000d */
[----:B---3--:R-:W3:Y:S04]  /*131e0*/  @!P0 LDG.E.U16 R13, desc[UR12][R2.64] ;  /* 0x0000000c020d8981 */ /* 0x008ee8000c1e1500 */
[----:B------:R-:W4:Y:S04]  /*131f0*/  LDL R2, [R1+0xb98] ;  /* 0x000b980001027983 */ /* 0x000f280000100800 */
[----:B------:R-:W4:Y:S04]  /*13200*/  LDL R3, [R1+0xb9c] ;  /* 0x000b9c0001037983 */ /* 0x000f280000100800 */
[----:B--2---:R0:W-:Y:S04]  /*13210*/  STS.U16 [R5+UR5+0x2b800], R15 ;  /* 0x02b8000f05007988 */ /* 0x0041e80008000405 */
[----:B------:R-:W-:Y:S01]  /*13220*/  STS.U16 [R5+UR5+0x27800], R20 ;  /* 0x0278001405007988 */ /* 0x000fe20008000405 */
[----:B0-----:R-:W-:-:S03]  /*13230*/  PRMT R15, RZ, 0x7610, R15 ;  /* 0x00007610ff0f7816 */ /* 0x001fc6000000000f */
[----:B------:R0:W-:Y:S04]  /*13240*/  STS.U16 [R5+UR5+0x28800], R22 ;  /* 0x0288001605007988 */ /* 0x0001e80008000405 */
[----:B------:R1:W-:Y:S04]  /*13250*/  STS.U16 [R5+UR5+0x29800], R26 ;  /* 0x0298001a05007988 */ /* 0x0003e80008000405 */
[----:B------:R2:W-:Y:S04]  /*13260*/  STS.U16 [R5+UR5+0x2a800], R27 ;  /* 0x02a8001b05007988 */ /* 0x0005e80008000405 */
[----:B0-----:R-:W4:Y:S04]  /*13270*/  LDL R22, [R1+0xb68] ;  /* 0x000b680001167983 */ /* 0x001f280000100800 */
[----:B-1----:R-:W4:Y:S04]  /*13280*/  LDL R26, [R1+0xb7c] ;  /* 0x000b7c00011a7983 */ /* 0x002f280000100800 */
[----:B--2---:R-:W2:Y:S04]  /*13290*/  LDL R27, [R1+0xb78] ;  /* 0x000b7800011b7983 */ /* 0x004ea80000100800 */
[----:B------:R-:W2:Y:S04]  /*132a0*/  LDL R20, [R1+0xb6c] ;  /* 0x000b6c0001147983 */ /* 0x000ea80000100800 */
[----:B---3--:R-:W-:Y:S01]  /*132b0*/  STL [R1+0x2fd0], R13 ;  /* 0x002fd00d01007387 */ /* 0x008fe20000100800 */
[----:B----4-:R-:W-:-:S04]  /*132c0*/  @!P0 LOP3.LUT R3, R3, R2, RZ, 0x3c, !PT ;  /* 0x0000000203038212 */ /* 0x010fc800078e3cff */
[----:B------:R-:W-:-:S04]  /*132d0*/  @!P0 LOP3.LUT R2, R3, R2, RZ, 0x3c, !PT ;  /* 0x0000000203028212 */ /* 0x000fc800078e3cff */
[----:B------:R-:W-:Y:S01]  /*132e0*/  @!P0 LOP3.LUT R3, R3, R2, RZ, 0x3c, !PT ;  /* 0x0000000203038212 */ /* 0x000fe200078e3cff */
[----:B------:R-:W-:Y:S04]  /*132f0*/  STL [R1+0x2fd4], R13 ;  /* 0x002fd40d01007387 */ /* 0x000fe80000100800 */
[----:B------:R0:W3:Y:S04]  /*13300*/  @!P0 LDG.E.U16 R15, desc[UR12][R2.64] ;  /* 0x0000000c020f8981 */ /* 0x0000e8000c1e1500 */
[----:B------:R-:W0:Y:S04]  /*13310*/  LDL R2, [R1+0xb88] ;  /* 0x000b880001027983 */ /* 0x000e280000100800 */
[----:B------:R-:W0:Y:S01]  /*13320*/  LDL R3, [R1+0xb8c] ;  /* 0x000b8c0001037983 */ /* 0x000e220000100800 */
[----:B------:R-:W-:-:S02]  /*13330*/  PRMT R19, RZ, 0x7610, R19 ;  /* 0x00007610ff137816 */ /* 0x000fc40000000013 */
[----:B------:R-:W-:Y:S02]  /*13340*/  PRMT R12, RZ, 0x7610, R12 ;  /* 0x00007610ff0c7816 */ /* 0x000fe4000000000c */
[----:B0-----:R-:W-:-:S04]  /*13350*/  @!P0 LOP3.LUT R3, R3, R2, RZ, 0x3c, !PT ;  /* 0x0000000203038212 */ /* 0x001fc800078e3cff */
[----:B------:R-:W-:-:S04]  /*13360*/  @!P0 LOP3.LUT R2, R3, R2, RZ, 0x3c, !PT ;  /* 0x0000000203028212 */ /* 0x000fc800078e3cff */
[----:B------:R-:W-:-:S05]  /*13370*/  @!P0 LOP3.LUT R3, R3, R2, RZ, 0x3c, !PT ;  /* 0x0000000203038212 */ /* 0x000fca00078e3cff */
[----:B------:R0:W4:Y:S02]  /*13380*/  @!P0 LDG.E.U16 R19, desc[UR12][R2.64] ;  /* 0x0000000c02138981 */ /* 0x000124000c1e1500 */
[----:B0-----:R-:W-:Y:S02]  /*13390*/  @!P0 IMAD.MOV.U32 R2, RZ, RZ, R26 ;  /* 0x000000ffff028224 */ /* 0x001fe400078e001a */
[----:B--2---:R-:W-:-:S05]  /*133a0*/  @!P0 IMAD.MOV.U32 R3, RZ, RZ, R27 ;  /* 0x000000ffff038224 */ /* 0x004fca00078e001b */
[----:B------:R0:W2:Y:S01]  /*133b0*/  @!P0 LDG.E.U16 R12, desc[UR12][R2.64] ;  /* 0x0000000c020c8981 */ /* 0x0000a2000c1e1500 */
[----:B------:R-:W-:-:S03]  /*133c0*/  PRMT R17, RZ, 0x7610, R17 ;  /* 0x00007610ff117816 */ /* 0x000fc60000000011 */
[----:B---3--:R-:W-:Y:S04]  /*133d0*/  STL [R1+0x2fd8], R15 ;  /* 0x002fd80f01007387 */ /* 0x008fe80000100800 */
[----:B------:R-:W-:Y:S01]  /*133e0*/  STL [R1+0x2fdc], R15 ;  /* 0x002fdc0f01007387 */ /* 0x000fe20000100800 */
[----:B0-----:R-:W-:Y:S02]  /*133f0*/  @!P0 IMAD.MOV.U32 R2, RZ, RZ, R20 ;  /* 0x000000ffff028224 */ /* 0x001fe400078e0014 */
[----:B------:R-:W-:-:S05]  /*13400*/  @!P0 IMAD.MOV.U32 R3, RZ, RZ, R22 ;  /* 0x000000ffff038224 */ /* 0x000fca00078e0016 */
[----:B------:R-:W3:Y:S04]  /*13410*/  @!P0 LDG.E.U16 R17, desc[UR12][R2.64] ;  /* 0x0000000c02118981 */ /* 0x000ee8000c1e1500 */
[----:B----4-:R-:W-:Y:S04]  /*13420*/  STL [R1+0x2fcc], R19 ;  /* 0x002fcc1301007387 */ /* 0x010fe80000100800 */
[----:B------:R-:W-:Y:S04]  /*13430*/  STL [R1+0x2fe0], R19 ;  /* 0x002fe01301007387 */ /* 0x000fe80000100800 */
[----:B------:R-:W-:Y:S04]  /*13440*/  STL [R1+0x2fe4], R19 ;  /* 0x002fe41301007387 */ /* 0x000fe80000100800 */
[----:B--2---:R-:W-:Y:S04]  /*13450*/  STL [R1+0x2fc8], R12 ;  /* 0x002fc80c01007387 */ /* 0x004fe80000100800 */
[----:B------:R-:W-:Y:S04]  /*13460*/  STL [R1+0x2fe8], R12 ;  /* 0x002fe80c01007387 */ /* 0x000fe80000100800 */
[----:B------:R-:W-:Y:S04]  /*13470*/  STL [R1+0x2fec], R12 ;  /* 0x002fec0c01007387 */ /* 0x000fe80000100800 */
[----:B------:R-:W2:Y:S04]  /*13480*/  LDL R2, [R1+0xb58] ;  /* 0x000b580001027983 */ /* 0x000ea80000100800 */
[----:B------:R-:W2:Y:S01]  /*13490*/  LDL R3, [R1+0xb5c] ;  /* 0x000b5c0001037983 */ /* 0x000ea20000100800 */
[----:B------:R-:W-:-:S03]  /*134a0*/  PRMT R23, RZ, 0x7610, R23 ;  /* 0x00007610ff177816 */ /* 0x000fc60000000017 */
[----:B------:R-:W4:Y:S04]  /*134b0*/  LDL R27, [R1+0xb28] ;  /* 0x000b2800011b7983 */ /* 0x000f280000100800 */
[----:B------:R-:W4:Y:S04]  /*134c0*/  LDL R26, [R1+0xb2c] ;  /* 0x000b2c00011a7983 */ /* 0x000f280000100800 */
[----:B------:R-:W4:Y:S04]  /*134d0*/  LDL R22, [R1+0xb18] ;  /* 0x000b180001167983 */ /* 0x000f280000100800 */
[----:B------:R-:W4:Y:S04]  /*134e0*/  LDL R20, [R1+0xb1c] ;  /* 0x000b1c0001147983 */ /* 0x000f280000100800 */
[----:B---3--:R-:W-:Y:S04]  /*134f0*/  STL [R1+0x2fc4], R17 ;  /* 0x002fc41101007387 */ /* 0x008fe80000100800 */
[----:B------:R-:W-:Y:S01]  /*13500*/  STL [R1+0x2ff0], R17 ;  /* 0x002ff01101007387 */ /* 0x000fe20000100800 */
[----:B--2---:R-:W-:-:S04]  /*13510*/  @!P0 LOP3.LUT R3, R3, R2, RZ, 0x3c, !PT ;  /* 0x0000000203038212 */ /* 0x004fc800078e3cff */
[----:B------:R-:W-:-:S04]  /*13520*/  @!P0 LOP3.LUT R2, R3, R2, RZ, 0x3c, !PT ;  /* 0x0000000203028212 */ /* 0x000fc800078e3cff */
[----:B------:R-:W-:-:S05]  /*13530*/  @!P0 LOP3.LUT R3, R3, R2, RZ, 0x3c, !PT ;  /* 0x0000000203038212 */ /* 0x000fca00078e3cff */
        /* <DEDUP_REMOVED lines=8> */
[----:B--2---:R-:W-:Y:S04]  /*135c0*/  STL [R1+0x2fc0], R23 ;  /* 0x002fc01701007387 */ /* 0x004fe80000100800 */
[----:B---3--:R0:W-:Y:S04]  /*135d0*/  STL [R1], R29 ;  /* 0x0000001d01007387 */ /* 0x0081e80000100800 */
[----:B0-----:R-:W2:Y:S04]  /*135e0*/  LDL.LU R29, [R1+0x3074] ;  /* 0x00307400011d7983 */ /* 0x001ea80000300800 */
[----:B------:R-:W3:Y:S04]  /*135f0*/  LDL R2, [R1+0xb38] ;  /* 0x000b380001027983 */ /* 0x000ee80000100800 */
[----:B------:R-:W3:Y:S01]  /*13600*/  LDL R3, [R1+0xb3c] ;  /* 0x000b3c0001037983 */ /* 0x000ee20000100800 */
[----:B------:R-:W-:-:S02]  /*13610*/  PRMT R24, RZ, 0x7610, R24 ;  /* 0x00007610ff187816 */ /* 0x000fc40000000018 */
[----:B--2---:R-:W-:Y:S02]  /*13620*/  PRMT R29, RZ, 0x7610, R29 ;  /* 0x00007610ff1d7816 */ /* 0x004fe4000000001d */
[----:B---3--:R-:W-:-:S04]  /*13630*/  @!P0 LOP3.LUT R3, R3, R2, RZ, 0x3c, !PT ;  /* 0x0000000203038212 */ /* 0x008fc800078e3cff */
[----:B------:R-:W-:-:S04]  /*13640*/  @!P0 LOP3.LUT R2, R3, R2, RZ, 0x3c, !PT ;  /* 0x0000000203028212 */ /* 0x000fc800078e3cff */
[----:B------:R-:W-:-:S05]  /*13650*/  @!P0 LOP3.LUT R3, R3, R2, RZ, 0x3c, !PT ;  /* 0x0000000203038212 */ /* 0x000fca00078e3cff */
[----:B------:R4:W2:Y:S02]  /*13660*/  @!P0 LDG.E.U16 R29, desc[UR12][R2.64] ;  /* 0x0000000c021d8981 */ /* 0x0008a4000c1e1500 */
[----:B----4-:R-:W-:Y:S02]  /*13670*/  @!P0 IMAD.MOV.U32 R2, RZ, RZ, R26 ;  /* 0x000000ffff028224 */ /* 0x010fe400078e001a */
[----:B------:R-:W-:-:S05]  /*13680*/  @!P0 IMAD.MOV.U32 R3, RZ, RZ, R27 ;  /* 0x000000ffff038224 */ /* 0x000fca00078e001b */
[----:B------:R0:W3:Y:S01]  /*13690*/  @!P0 LDG.E.U16 R24, desc[UR12][R2.64] ;  /* 0x0000000c02188981 */ /* 0x0000e2000c1e1500 */
[----:B------:R-:W-:Y:S01]  /*136a0*/  PRMT R28, RZ, 0x7610, R28 ;  /* 0x00007610ff1c7816 */ /* 0x000fe2000000001c */
[----:B0-----:R-:W-:Y:S02]  /*136b0*/  @!P0 IMAD.MOV.U32 R2, RZ, RZ, R20 ;  /* 0x000000ffff028224 */ /* 0x001fe400078e0014 */
[----:B------:R-:W-:Y:S01]  /*136c0*/  @!P0 IMAD.MOV.U32 R3, RZ, RZ, R22 ;  /* 0x000000ffff038224 */ /* 0x000fe200078e0016 */
[----:B------:R-:W4:Y:S04]  /*136d0*/  LDL.LU R20, [R1+0x94] ;  /* 0x0000940001147983 */ /* 0x000f280000300800 */
[----:B------:R-:W2:Y:S04]  /*136e0*/  LDL.LU R22, [R1+0x90] ;  /* 0x0000900001167983 */ /* 0x000ea80000300800 */
[----:B------:R-:W2:Y:S04]  /*136f0*/  @!P0 LDG.E.U16 R28, desc[UR12][R2.64] ;  /* 0x0000000c021c8981 */ /* 0x000ea8000c1e1500 */
[----:B---3--:R0:W-:Y:S04]  /*13700*/  STL [R1+0x20], R24 ;  /* 0x0000201801007387 */ /* 0x0081e80000100800 */
[----:B0-----:R-:W3:Y:S04]  /*13710*/  LDL.LU R24, [R1+0x8c] ;  /* 0x00008c0001187983 */ /* 0x001ee80000300800 */
[----:B------:R-:W3:Y:S04]  /*13720*/  LDL.LU R26, [R1+0x88] ;  /* 0x00008800011a7983 */ /* 0x000ee80000300800 */
[----:B------:R-:W3:Y:S04]  /*13730*/  LDL.LU R27, [R1+0x1c] ;  /* 0x00001c00011b7983 */ /* 0x000ee80000300800 */
[----:B--2---:R0:W-:Y:S04]  /*13740*/  STL [R1+0x10], R29 ;  /* 0x0000101d01007387 */ /* 0x0041e80000100800 */
[----:B0-----:R-:W2:Y:S04]  /*13750*/  LDL.LU R29, [R1+0x14] ;  /* 0x00001400011d7983 */ /* 0x001ea80000300800 */
[----:B------:R-:W2:Y:S04]  /*13760*/  LDL R2, [R1+0xb08] ;  /* 0x000b080001027983 */ /* 0x000ea80000100800 */
[----:B------:R-:W2:Y:S01]  /*13770*/  LDL R3, [R1+0xb0c] ;  /* 0x000b0c0001037983 */ /* 0x000ea20000100800 */
[----:B------:R-:W-:-:S03]  /*13780*/  PRMT R21, RZ, 0x7610, R21 ;  /* 0x00007610ff157816 */ /* 0x000fc60000000015 */
[----:B------:R-:W-:Y:S01]  /*13790*/  STL [R1+0x2fb8], R28 ;  /* 0x002fb81c01007387 */ /* 0x000fe20000100800 */
[----:B--2---:R-:W-:-:S04]  /*137a0*/  @!P0 LOP3.LUT R3, R3, R2, RZ, 0x3c, !PT ;  /* 0x0000000203038212 */ /* 0x004fc800078e3cff */
[----:B------:R-:W-:-:S04]  /*137b0*/  @!P0 LOP3.LUT R2, R3, R2, RZ, 0x3c, !PT ;  /* 0x0000000203028212 */ /* 0x000fc800078e3cff */
[----:B------:R-:W-:-:S05]  /*137c0*/  @!P0 LOP3.LUT R3, R3, R2, RZ, 0x3c, !PT ;  /* 0x0000000203038212 */ /* 0x000fca00078e3cff */
[----:B------:R-:W2:Y:S04]  /*137d0*/  @!P0 LDG.E.U16 R21, desc[UR12][R2.64] ;  /* 0x0000000c02158981 */ /* 0x000ea8000c1e1500 */
[----:B------:R-:W3:Y:S04]  /*137e0*/  LDL R2, [R1+0xaf8] ;  /* 0x000af80001027983 */ /* 0x000ee80000100800 */
[----:B------:R-:W3:Y:S01]  /*137f0*/  LDL R3, [R1+0xafc] ;  /* 0x000afc0001037983 */ /* 0x000ee20000100800 */
[----:B------:R-:W-:-:S03]  /*13800*/  PRMT R25, RZ, 0x7610, R25 ;  /* 0x00007610ff197816 */ /* 0x000fc60000000019 */
[----:B--2---:R-:W-:Y:S01]  /*13810*/  STL [R1+0x2fbc], R21 ;  /* 0x002fbc1501007387 */ /* 0x004fe20000100800 */
[----:B---3--:R-:W-:-:S04]  /*13820*/  @!P0 LOP3.LUT R3, R3, R2, RZ, 0x3c, !PT ;  /* 0x0000000203038212 */ /* 0x008fc800078e3cff */
        /* <DEDUP_REMOVED lines=11> */
[----:B---3--:R0:W-:Y:S04]  /*138e0*/  STL [R1+0xc], R18 ;  /* 0x00000c1201007387 */ /* 0x0081e80000100800 */
        /* <DEDUP_REMOVED lines=34> */
[----:B------:R-:W2:Y:S01]  /*13b10*/  @!P0 LDG.E.U16 R18, desc[UR12][R2.64] ;  /* 0x0000000c02128981 */ /* 0x000ea2000c1e1500 */
[----:B------:R-:W-:-:S03]  /*13b20*/  LOP3.LUT R0, R0, 0x60, RZ, 0x3c, !PT ;  /* 0x0000006000007812 */ /* 0x000fc600078e3cff */
[----:B------:R-:W-:Y:S04]  /*13b30*/  STS.U16 [R5+UR5+0x2d800], R10 ;  /* 0x02d8000a05007988 */ /* 0x000fe80008000405 */
[----:B------:R-:W-:Y:S04]  /*13b40*/  STS.U16 [R5+UR5+0x2e800], R8 ;  /* 0x02e8000805007988 */ /* 0x000fe80008000405 */
[----:B------:R-:W-:Y:S04]  /*13b50*/  STS.U16 [R5+UR5+0x2f800], R6 ;  /* 0x02f8000605007988 */ /* 0x000fe80008000405 */
[----:B--2---:R0:W-:Y:S04]  /*13b60*/  STL [R1+0x28], R18 ;  /* 0x0000281201007387 */ /* 0x0041e80000100800 */
[----:B0-----:R-:W2:Y:S04]  /*13b70*/  LDL.LU R18, [R1+0x3060] ;  /* 0x0030600001127983 */ /* 0x001ea80000300800 */
[----:B------:R-:W3:Y:S04]  /*13b80*/  LDL.LU R2, [R1+0x8] ;  /* 0x0000080001027983 */ /* 0x000ee80000300800 */
[----:B------:R-:W2:Y:S04]  /*13b90*/  LDL.LU R3, [R1+0x4] ;  /* 0x0000040001037983 */ /* 0x000ea80000300800 */
[----:B----4-:R0:W-:Y:S04]  /*13ba0*/  STS.U16 [R0+UR5+0x20c00], R20 ;  /* 0x020c001400007988 */ /* 0x0101e80008000405 */
[----:B------:R1:W-:Y:S04]  /*13bb0*/  STS.U16 [R0+UR5+0x21c00], R22 ;  /* 0x021c001600007988 */ /* 0x0003e80008000405 */
[----:B------:R4:W-:Y:S04]  /*13bc0*/  STS.U16 [R0+UR5+0x22c00], R24 ;  /* 0x022c001800007988 */ /* 0x0009e80008000405 */
[----:B0-----:R-:W2:Y:S04]  /*13bd0*/  LDL.LU R20, [R1+0x305c] ;  /* 0x00305c0001147983 */ /* 0x001ea80000300800 */
[----:B-1----:R-:W2:Y:S04]  /*13be0*/  LDL.LU R22, [R1+0x3058] ;  /* 0x0030580001167983 */ /* 0x002ea80000300800 */
[----:B----4-:R-:W4:Y:S04]  /*13bf0*/  LDL.LU R24, [R1+0x3054] ;  /* 0x0030540001187983 */ /* 0x010f280000300800 */
[----:B------:R0:W-:Y:S04]  /*13c00*/  STS.U16 [R0+UR5+0x23c00], R26 ;  /* 0x023c001a00007988 */ /* 0x0001e80008000405 */
[----:B------:R1:W-:Y:S04]  /*13c10*/  STS.U16 [R0+UR5+0x24c00], R27 ;  /* 0x024c001b00007988 */ /* 0x0003e80008000405 */
[----:B------:R1:W-:Y:S04]  /*13c20*/  STS.U16 [R0+UR5+0x25c00], R29 ;  /* 0x025c001d00007988 */ /* 0x0003e80008000405 */
[----:B0-----:R-:W4:Y:S04]  /*13c30*/  LDL.LU R26, [R1+0x3050] ;  /* 0x00305000011a7983 */ /* 0x001f280000300800 */
[----:B-1----:R-:W4:Y:S04]  /*13c40*/  LDL.LU R27, [R1+0x304c] ;  /* 0x00304c00011b7983 */ /* 0x002f280000300800 */
[----:B------:R-:W4:Y:S04]  /*13c50*/  LDL.LU R29, [R1+0x3048] ;  /* 0x00304800011d7983 */ /* 0x000f280000300800 */
[----:B---3--:R0:W-:Y:S04]  /*13c60*/  STS.U16 [R0+UR5+0x26c00], R2 ;  /* 0x026c000200007988 */ /* 0x0081e80008000405 */
[----:B--2---:R1:W-:Y:S04]  /*13c70*/  STS.U16 [R0+UR5+0x27c00], R3 ;  /* 0x027c000300007988 */ /* 0x0043e80008000405 */
[----:B0-----:R-:W2:Y:S04]  /*13c80*/  LDL R2, [R1+0xa9c] ;  /* 0x000a9c0001027983 */ /* 0x001ea80000100800 */
[----:B-1----:R-:W2:Y:S01]  /*13c90*/  LDL R3, [R1+0xa98] ;  /* 0x000a980001037983 */ /* 0x002ea20000100800 */
[----:B------:R-:W-:-:S03]  /*13ca0*/  PRMT R6, RZ, 0x7610, R6 ;  /* 0x00007610ff067816 */ /* 0x000fc60000000006 */
[----:B----4-:R-:W-:Y:S04]  /*13cb0*/  STL [R1+0x2f5c], R29 ;  /* 0x002f5c1d01007387 */ /* 0x010fe80000100800 */
        /* <DEDUP_REMOVED lines=12> */
[----:B--2---:R-:W2:Y:S04]  /*13d80*/  @!P0 LDG.E.U16 R6, desc[UR12][R2.64] ;  /* 0x0000000c02068981 */ /* 0x004ea8000c1e1500 */
[----:B------:R-:W3:Y:S04]  /*13d90*/  LDL R2, [R1+0xa88] ;  /* 0x000a880001027983 */ /* 0x000ee80000100800 */
[----:B------:R-:W3:Y:S01]  /*13da0*/  LDL R3, [R1+0xa8c] ;  /* 0x000a8c0001037983 */ /* 0x000ee20000100800 */
[----:B------:R-:W-:-:S03]  /*13db0*/  PRMT R8, RZ, 0x7610, R8 ;  /* 0x00007610ff087816 */ /* 0x000fc60000000008 */
[----:B--2---:R-:W-:Y:S01]  /*13dc0*/  STL [R1+0x2f90], R6 ;  /* 0x002f900601007387 */ /* 0x004fe20000100800 */
[----:B---3--:R-:W-:-:S04]  /*13dd0*/  @!P0 LOP3.LUT R3, R3, R2, RZ, 0x3c, !PT ;  /* 0x0000000203038212 */ /* 0x008fc800078e3cff */
[----:B------:R-:W-:-:S04]  /*13de0*/  @!P0 LOP3.LUT R2, R3, R2, RZ, 0x3c, !PT ;  /* 0x0000000203028212 */ /* 0x000fc800078e3cff */
[----:B------:R-:W-:Y:S01]  /*13df0*/  @!P0 LOP3.LUT R3, R3, R2, RZ, 0x3c, !PT ;  /* 0x0000000203038212 */ /* 0x000fe200078e3cff */
[----:B------:R-:W-:Y:S04]  /*13e00*/  STL [R1+0x2f94], R6 ;  /* 0x002f940601007387 */ /* 0x000fe80000100800 */
[----:B------:R-:W2:Y:S04]  /*13e10*/  @!P0 LDG.E.U16 R8, desc[UR12][R2.64] ;  /* 0x0000000c02088981 */ /* 0x000ea8000c1e1500 */
        /* <DEDUP_REMOVED lines=41> */
[----:B------:R0:W3:Y:S04]  /*140b0*/  @!P0 LDG.E.U16 R14, desc[UR12][R2.64] ;  /* 0x0000000c020e8981 */ /* 0x0000e8000c1e1500 */
[----:B------:R-:W0:Y:S04]  /*140c0*/  LDL R2, [R1+0xa28] ;  /* 0x000a280001027983 */ /* 0x000e280000100800 */
[----:B------:R-:W0:Y:S04]  /*140d0*/  LDL R3, [R1+0xa2c] ;  /* 0x000a2c0001037983 */ /* 0x000e280000100800 */
[----:B------:R1:W-:Y:S02]  /*140e0*/  STS.U16 [R0+UR5+0x2fc00], R16 ;  /* 0x02fc001000007988 */ /* 0x0003e40008000405 */
[----:B-1----:R-:W-:-:S02]  /*140f0*/  PRMT R16, RZ, 0x7610, R16 ;  /* 0x00007610ff107816 */ /* 0x002fc40000000010 */
[----:B0-----:R-:W-:-:S04]  /*14100*/  @!P0 LOP3.LUT R3, R3, R2, RZ, 0x3c, !PT ;  /* 0x0000000203038212 */ /* 0x001fc800078e3cff */
[----:B------:R-:W-:-:S04]  /*14110*/  @!P0 LOP3.LUT R2, R3, R2, RZ, 0x3c, !PT ;  /* 0x0000000203028212 */ /* 0x000fc800078e3cff */
[----:B------:R-:W-:-:S05]  /*14120*/  @!P0 LOP3.LUT R3, R3, R2, RZ, 0x3c, !PT ;  /* 0x0000000203038212 */ /* 0x000fca00078e3cff */
[----:B------:R0:W4:Y:S04]  /*14130*/  @!P0 LDG.E.U16 R16, desc[UR12][R2.64] ;  /* 0x0000000c02108981 */ /* 0x000128000c1e1500 */
[----:B------:R-:W0:Y:S04]  /*14140*/  LDL R2, [R1+0xa18] ;  /* 0x000a180001027983 */ /* 0x000e280000100800 */
[----:B------:R-:W0:Y:S04]  /*14150*/  LDL R3, [R1+0xa1c] ;  /* 0x000a1c0001037983 */ /* 0x000e280000100800 */
[----:B------:R1:W-:Y:S02]  /*14160*/  STS.U16 [R0+UR5+0x2bc00], R18 ;  /* 0x02bc001200007988 */ /* 0x0003e40008000405 */
[----:B-1----:R-:W-:-:S02]  /*14170*/  PRMT R18, RZ, 0x7610, R18 ;  /* 0x00007610ff127816 */ /* 0x002fc40000000012 */
[----:B0-----:R-:W-:-:S04]  /*14180*/  @!P0 LOP3.LUT R3, R3, R2, RZ, 0x3c, !PT ;  /* 0x0000000203038212 */ /* 0x001fc800078e3cff */
[----:B------:R-:W-:-:S04]  /*14190*/  @!P0 LOP3.LUT R2, R3, R2, RZ, 0x3c, !PT ;  /* 0x0000000203028212 */ /* 0x000fc800078e3cff */
[----:B------:R-:W-:-:S05]  /*141a0*/  @!P0 LOP3.LUT R3, R3, R2, RZ, 0x3c, !PT ;  /* 0x0000000203038212 */ /* 0x000fca00078e3cff */
[----:B------:R0:W2:Y:S04]  /*141b0*/  @!P0 LDG.E.U16 R18, desc[UR12][R2.64] ;  /* 0x0000000c02128981 */ /* 0x0000a8000c1e1500 */
        /* <DEDUP_REMOVED lines=163> */
[----:B------:R0:W3:Y:S04]  /*14bf0*/  @!P0 LDG.E.U16 R19, desc[UR12][R2.64] ;  /* 0x0000000c02138981 */ /* 0x0000e8000c1e1500 */
[----:B------:R-:W0:Y:S04]  /*14c00*/  LDL R2, [R1+0xbf4] ;  /* 0x000bf40001027983 */ /* 0x000e280000100800 */
[----:B------:R-:W0:Y:S01]  /*14c10*/  LDL R3, [R1+0xc28] ;  /* 0x000c280001037983 */ /* 0x000e220000100800 */
[----:B--2---:R-:W-:Y:S02]  /*14c20*/  PRMT R4, RZ, 0x7610, R4 ;  /* 0x00007610ff047816 */ /* 0x004fe40000000004 */
[----:B0-----:R-:W-:-:S04]  /*14c30*/  @!P0 LOP3.LUT R3, R3, R2, RZ, 0x3c, !PT ;  /* 0x0000000203038212 */ /* 0x001fc800078e3cff */
[----:B------:R-:W-:-:S04]  /*14c40*/  @!P0 LOP3.LUT R2, R3, R2, RZ, 0x3c, !PT ;  /* 0x0000000203028212 */ /* 0x000fc800078e3cff */
[----:B------:R-:W-:-:S05]  /*14c50*/  @!P0 LOP3.LUT R3, R3, R2, RZ, 0x3c, !PT ;  /* 0x0000000203038212 */ /* 0x000fca00078e3cff */
[----:B------:R-:W2:Y:S04]  /*14c60*/  @!P0 LDG.E.U16 R4, desc[UR12][R2.64] ;  /* 0x0000000c02048981 */ /* 0x000ea8000c1e1500 */
[----:B---3--:R0:W-:Y:S04]  /*14c70*/  STL [R1+0xc4], R19 ;  /* 0x0000c41301007387 */ /* 0x0081e80000100800 */
[----:B0-----:R-:W3:Y:S04]  /*14c80*/  LDL R19, [R1+0xc78] ;  /* 0x000c780001137983 */ /* 0x001ee80000100800 */
        /* <DEDUP_REMOVED lines=36> */
[----:B------:R-:W-:-:S03]  /*14ed0*/  PRMT R5, RZ, 0x7610, R5 ;  /* 0x00007610ff057816 */ /* 0x000fc60000000005 */
[----:B--2---:R0:W-:Y:S04]  /*14ee0*/  STL [R1+0xf4], R4 ;  /* 0x0000f40401007387 */ /* 0x0041e80000100800 */
[----:B0-----:R-:W2:Y:S04]  /*14ef0*/  LDL.LU R4, [R1+0x3004] ;  /* 0x0030040001047983 */ /* 0x001ea80000300800 */
[----:B------:R-:W3:Y:S01]  /*14f00*/  LDL R3, [R1+0xc44] ;  /* 0x000c440001037983 */ /* 0x000ee20000100800 */
[----:B------:R-:W-:-:S03]  /*14f10*/  @!P0 IMAD.MOV.U32 R2, RZ, RZ, R19 ;  /* 0x000000ffff028224 */ /* 0x000fc600078e0013 */
[----:B------:R0:W-:Y:S04]  /*14f20*/  STS.U16 [R0+UR5+0x28c00], R29 ;  /* 0x028c001d00007988 */ /* 0x0001e80008000405 */
[----:B------:R-:W2:Y:S04]  /*14f30*/  LDL R19, [R1+0xc94] ;  /* 0x000c940001137983 */ /* 0x000ea80000100800 */
[----:B---3--:R-:W3:Y:S04]  /*14f40*/  @!P0 LDG.E.U16 R5, desc[UR12][R2.64] ;  /* 0x0000000c02058981 */ /* 0x008ee8000c1e1500 */
[----:B------:R-:W2:Y:S04]  /*14f50*/  LDL R2, [R1+0xc54] ;  /* 0x000c540001027983 */ /* 0x000ea80000100800 */
[----:B------:R-:W2:Y:S01]  /*14f60*/  LDL R3, [R1+0xc88] ;  /* 0x000c880001037983 */ /* 0x000ea20000100800 */
[----:B0-----:R-:W-:-:S03]  /*14f70*/  PRMT R29, RZ, 0x7610, R29 ;  /* 0x00007610ff1d7816 */ /* 0x001fc6000000001d */
[----:B---3--:R0:W-:Y:S01]  /*14f80*/  STL [R1+0x100], R5 ;  /* 0x0001000501007387 */ /* 0x0081e20000100800 */
[----:B------:R-:W-:-:S03]  /*14f90*/  PRMT R13, RZ, 0x7610, R13 ;  /* 0x00007610ff0d7816 */ /* 0x000fc6000000000d */
[----:B0-----:R-:W3:Y:S01]  /*14fa0*/  LDL R5, [R1+0xcc4] ;  /* 0x000cc40001057983 */ /* 0x001ee20000100800 */
[----:B--2---:R-:W-:-:S04]  /*14fb0*/  @!P0 LOP3.LUT R3, R3, R2, RZ, 0x3c, !PT ;  /* 0x0000000203038212 */ /* 0x004fc800078e3cff */
[----:B------:R-:W-:-:S04]  /*14fc0*/  @!P0 LOP3.LUT R2, R3, R2, RZ, 0x3c, !PT ;  /* 0x0000000203028212 */ /* 0x000fc800078e3cff */
[----:B------:R-:W-:-:S05]  /*14fd0*/  @!P0 LOP3.LUT R3, R3, R2, RZ, 0x3c, !PT ;  /* 0x0000000203038212 */ /* 0x000fca00078e3cff */
[----:B------:R0:W2:Y:S04]  /*14fe0*/  @!P0 LDG.E.U16 R29, desc[UR12][R2.64] ;  /* 0x0000000c021d8981 */ /* 0x0000a8000c1e1500 */
[----:B------:R-:W3:Y:S01]  /*14ff0*/  LDL R3, [R1+0xc64] ;  /* 0x000c640001037983 */ /* 0x000ee20000100800 */
[----:B0-----:R-:W-:-:S03]  /*15000*/  @!P0 IMAD.MOV.U32 R2, RZ, RZ, R28 ;  /* 0x000000ffff028224 */ /* 0x001fc600078e001c */
[----:B--2---:R0:W-:Y:S01]  /*15010*/  STL [R1+0x104], R29 ;  /* 0x0001041d01007387 */ /* 0x0041e20000100800 */
[----:B------:R-:W-:-:S03]  /*15020*/  PRMT R4, RZ, 0x7610, R4 ;  /* 0x00007610ff047816 */ /* 0x000fc60000000004 */
[----:B------:R-:W2:Y:S04]  /*15030*/  LDL R28, [R1+0xcb4] ;  /* 0x000cb400011c7983 */ /* 0x000ea80000100800 */
[----:B---3--:R1:W3:Y:S04]  /*15040*/  @!P0 LDG.E.U16 R13, desc[UR12][R2.64] ;  /* 0x0000000c020d8981 */ /* 0x0082e8000c1e1500 */
[----:B0-----:R-:W2:Y:S04]  /*15050*/  LDL R29, [R1+0xcd8] ;  /* 0x000cd800011d7983 */ /* 0x001ea80000100800 */
[----:B------:R-:W1:Y:S04]  /*15060*/  LDL R2, [R1+0xc74] ;  /* 0x000c740001027983 */ /* 0x000e680000100800 */
[----:B------:R-:W1:Y:S02]  /*15070*/  LDL R3, [R1+0xca8] ;  /* 0x000ca80001037983 */ /* 0x000e640000100800 */
[----:B-1----:R-:W-:-:S04]  /*15080*/  @!P0 LOP3.LUT R3, R3, R2, RZ, 0x3c, !PT ;  /* 0x0000000203038212 */ /* 0x002fc800078e3cff */
        /* <DEDUP_REMOVED lines=15> */
[----:B0-----:R-:W2:Y:S01]  /*15180*/  LDL.LU R4, [R1+0x2ffc] ;  /* 0x002ffc0001047983 */ /* 0x001ea20000300800 */
[----:B------:R-:W-:Y:S02]  /*15190*/  @!P0 IMAD.MOV.U32 R2, RZ, RZ, R5 ;  /* 0x000000ffff028224 */ /* 0x000fe400078e0005 */
[----:B------:R-:W-:Y:S01]  /*151a0*/  @!P0 IMAD.MOV.U32 R3, RZ, RZ, R19 ;  /* 0x000000ffff038224 */ /* 0x000fe200078e0013 */
[----:B------:R-:W3:Y:S04]  /*151b0*/  LDL R5, [R1+0xbe4] ;  /* 0x000be40001057983 */ /* 0x000ee80000100800 */
[----:B------:R-:W3:Y:S01]  /*151c0*/  LDL R19, [R1+0x8f4] ;  /* 0x0008f40001137983 */ /* 0x000ee20000100800 */
[----:B--2---:R-:W-:-:S06]  /*151d0*/  PRMT R4, RZ, 0x7610, R4 ;  /* 0x00007610ff047816 */ /* 0x004fcc0000000004 */
[----:B------:R-:W2:Y:S01]  /*151e0*/  @!P0 LDG.E.U16 R4, desc[UR12][R2.64] ;  /* 0x0000000c02048981 */ /* 0x000ea2000c1e1500 */
[----:B------:R-:W-:-:S03]  /*151f0*/  PRMT R12, RZ, 0x7610, R12 ;  /* 0x00007610ff0c7816 */ /* 0x000fc6000000000c */
[----:B--2---:R0:W-:Y:S04]  /*15200*/  STL [R1+0x108], R4 ;  /* 0x0001080401007387 */ /* 0x0041e80000100800 */
[----:B0-----:R-:W2:Y:S04]  /*15210*/  LDL.LU R4, [R1+0x2ff8] ;  /* 0x002ff80001047983 */ /* 0x001ea80000300800 */
[----:B------:R-:W2:Y:S01]  /*15220*/  LDL R3, [R1+0xca4] ;  /* 0x000ca40001037983 */ /* 0x000ea20000100800 */
[----:B------:R-:W-:Y:S01]  /*15230*/  @!P0 IMAD.MOV.U32 R2, RZ, RZ, R29 ;  /* 0x000000ffff028224 */ /* 0x000fe200078e001d */
[----:B------:R-:W-:-:S02]  /*15240*/  PRMT R6, RZ, 0x7610, R6 ;  /* 0x00007610ff067816 */ /* 0x000fc40000000006 */
[----:B------:R-:W3:Y:S04]  /*15250*/  LDL R29, [R1+0xbdc] ;  /* 0x000bdc00011d7983 */ /* 0x000ee80000100800 */
[----:B--2---:R0:W2:Y:S02]  /*15260*/  @!P0 LDG.E.U16 R12, desc[UR12][R2.64] ;  /* 0x0000000c020c8981 */ /* 0x0040a4000c1e1500 */
[----:B0-----:R-:W-:Y:S02]  /*15270*/  @!P0 IMAD.MOV.U32 R2, RZ, RZ, R13 ;  /* 0x000000ffff028224 */ /* 0x001fe400078e000d */
[----:B------:R-:W-:-:S05]  /*15280*/  @!P0 IMAD.MOV.U32 R3, RZ, RZ, R28 ;  /* 0x000000ffff038224 */ /* 0x000fca00078e001c */
[----:B------:R0:W3:Y:S04]  /*15290*/  @!P0 LDG.E.U16 R6, desc[UR12][R2.64] ;  /* 0x0000000c02068981 */ /* 0x0000e8000c1e1500 */
[----:B--2---:R1:W-:Y:S04]  /*152a0*/  STL [R1+0xfc], R12 ;  /* 0x0000fc0c01007387 */ /* 0x0043e80000100800 */
[----:B-1----:R-:W2:Y:S04]  /*152b0*/  LDL.LU R12, [R1+0x40] ;  /* 0x00004000010c7983 */ /* 0x002ea80000300800 */
[----:B------:R-:W0:Y:S04]  /*152c0*/  LDL R2, [R1+0x6f8] ;  /* 0x0006f80001027983 */ /* 0x000e280000100800 */
[----:B------:R-:W0:Y:S01]  /*152d0*/  LDL R3, [R1+0x8fc] ;  /* 0x0008fc0001037983 */ /* 0x000e220000100800 */
[----:B------:R-:W-:-:S03]  /*152e0*/  PRMT R4, RZ, 0x7610, R4 ;  /* 0x00007610ff047816 */ /* 0x000fc60000000004 */
[----:B------:R-:W2:Y:S04]  /*152f0*/  LDL R28, [R1+0xbd0] ;  /* 0x000bd000011c7983 */ /* 0x000ea80000100800 */
[----:B------:R-:W2:Y:S01]  /*15300*/  LDL R13, [R1+0xbd4] ;  /* 0x000bd400010d7983 */ /* 0x000ea20000100800 */
[----:B0-----:R-:W-:-:S04]  /*15310*/  @!P0 LOP3.LUT R3, R3, R2, RZ, 0x3c, !PT ;  /* 0x0000000203038212 */ /* 0x001fc800078e3cff */
[----:B------:R-:W-:-:S04]  /*15320*/  @!P0 LOP3.LUT R2, R3, R2, RZ, 0x3c, !PT ;  /* 0x0000000203028212 */ /* 0x000fc800078e3cff */
[----:B------:R-:W-:-:S05]  /*15330*/  @!P0 LOP3.LUT R3, R3, R2, RZ, 0x3c, !PT ;  /* 0x0000000203038212 */ /* 0x000fca00078e3cff */
[----:B------:R-:W2:Y:S04]  /*15340*/  @!P0 LDG.E.U16 R4, desc[UR12][R2.64] ;  /* 0x0000000c02048981 */ /* 0x000ea8000c1e1500 */
[----:B---3--:R0:W-:Y:S04]  /*15350*/  STL [R1+0xdc], R6 ;  /* 0x0000dc0601007387 */ /* 0x0081e80000100800 */
[----:B0-----:R-:W3:Y:S04]  /*15360*/  LDL.LU R6, [R1+0x3c] ;  /* 0x00003c0001067983 */ /* 0x001ee80000300800 */
[----:B--2---:R0:W-:Y:S04]  /*15370*/  STL [R1+0xf8], R4 ;  /* 0x0000f80401007387 */ /* 0x0041e80000100800 */
[----:B0-----:R-:W2:Y:S01]  /*15380*/  LDL.LU R4, [R1+0x2ff4] ;  /* 0x002ff40001047983 */ /* 0x001ea20000300800 */
[----:B------:R-:W-:-:S02]  /*15390*/  @!P0 IMAD.MOV.U32 R2, RZ, RZ, R5 ;  /* 0x000000ffff028224 */ /* 0x000fc400078e0005 */
[----:B------:R-:W-:Y:S01]  /*153a0*/  @!P0 IMAD.MOV.U32 R3, RZ, RZ, R19 ;  /* 0x000000ffff038224 */ /* 0x000fe200078e0013 */
[----:B------:R-:W3:Y:S01]  /*153b0*/  LDL R5, [R1+0xbc0] ;  /* 0x000bc00001057983 */ /* 0x000ee20000100800 */
[----:B--2---:R-:W-:-:S06]  /*153c0*/  PRMT R4, RZ, 0x7610, R4 ;  /* 0x00007610ff047816 */ /* 0x004fcc0000000004 */
[----:B------:R-:W2:Y:S04]  /*153d0*/  @!P0 LDG.E.U16 R4, desc[UR12][R2.64] ;  /* 0x0000000c02048981 */ /* 0x000ea8000c1e1500 */
[----:B------:R-:W3:Y:S01]  /*153e0*/  LDL R3, [R1+0x8ec] ;  /* 0x0008ec0001037983 */ /* 0x000ee20000100800 */
[----:B------:R-:W-:-:S03]  /*153f0*/  PRMT R15, RZ, 0x7610, R15 ;  /* 0x00007610ff0f7816 */ /* 0x000fc6000000000f */
[----:B--2---:R0:W-:Y:S04]  /*15400*/  STL [R1+0xd8], R4 ;  /* 0x0000d80401007387 */ /* 0x0041e80000100800 */
[----:B0-----:R-:W2:Y:S01]  /*15410*/  LDL R4, [R1+0xbc4] ;  /* 0x000bc40001047983 */ /* 0x001ea20000100800 */
[----:B------:R-:W-:Y:S01]  /*15420*/  @!P0 IMAD.MOV.U32 R2, RZ, RZ, R29 ;  /* 0x000000ffff028224 */ /* 0x000fe200078e001d */
[----:B------:R-:W-:Y:S02]  /*15430*/  PRMT R0, RZ, 0x7610, R0 ;  /* 0x00007610ff007816 */ /* 0x000fe40000000000 */
[----:B------:R-:W-:Y:S01]  /*15440*/  PRMT R17, RZ, 0x7610, R17 ;  /* 0x00007610ff117816 */ /* 0x000fe20000000011 */
[----:B------:R-:W4:Y:S04]  /*15450*/  LDL.LU R19, [R1+0x34] ;  /* 0x0000340001137983 */ /* 0x000f280000300800 */
[----:B---3--:R0:W3:Y:S02]  /*15460*/  @!P0 LDG.E.U16 R15, desc[UR12][R2.64] ;  /* 0x0000000c020f8981 */ /* 0x0080e4000c1e1500 */
[----:B0-----:R-:W-:-:S02]  /*15470*/  @!P0 IMAD.MOV.U32 R2, RZ, RZ, R13 ;  /* 0x000000ffff028224 */ /* 0x001fc400078e000d */
[----:B------:R-:W-:-:S05]  /*15480*/  @!P0 IMAD.MOV.U32 R3, RZ, RZ, R28 ;  /* 0x000000ffff038224 */ /* 0x000fca00078e001c */
[----:B------:R-:W4:Y:S04]  /*15490*/  @!P0 LDG.E.U16 R0, desc[UR12][R2.64] ;  /* 0x0000000c02008981 */ /* 0x000f28000c1e1500 */
[----:B--2---:R-:W2:Y:S04]  /*154a0*/  @!P0 LDG.E.U16 R17, desc[UR12][R4.64] ;  /* 0x0000000c04118981 */ /* 0x004ea8000c1e1500 */
[----:B---3--:R0:W-:Y:S04]  /*154b0*/  STL [R1+0xcc], R15 ;  /* 0x0000cc0f01007387 */ /* 0x0081e80000100800 */
[----:B0-----:R-:W3:Y:S04]  /*154c0*/  LDL.LU R15, [R1+0x30] ;  /* 0x00003000010f7983 */ /* 0x001ee80000300800 */
[----:B------:R-:W3:Y:S04]  /*154d0*/  LDL.LU R13, [R1+0x44] ;  /* 0x00004400010d7983 */ /* 0x000ee80000300800 */
[----:B------:R-:W3:Y:S04]  /*154e0*/  LDL.LU R28, [R1+0x4c] ;  /* 0x00004c00011c7983 */ /* 0x000ee80000300800 */
[----:B----4-:R-:W-:Y:S04]  /*154f0*/  STL [R1+0xc0], R0 ;  /* 0x0000c00001007387 */ /* 0x010fe80000100800 */
[----:B--2---:R0:W-:Y:S04]  /*15500*/  STL [R1+0xb4], R17 ;  /* 0x0000b41101007387 */ /* 0x0041e80000100800 */
[----:B0-----:R-:W2:Y:S04]  /*15510*/  LDL.LU R17, [R1+0x2ff0] ;  /* 0x002ff00001117983 */ /* 0x001ea80000300800 */
[----:B------:R-:W4:Y:S04]  /*15520*/  LDL R4, [R1+0xbb0] ;  /* 0x000bb00001047983 */ /* 0x000f280000100800 */
[----:B------:R-:W4:Y:S01]  /*15530*/  LDL R5, [R1+0xbb4] ;  /* 0x000bb40001057983 */ /* 0x000f220000100800 */
[----:B------:R-:W0:Y:S01]  /*15540*/  S2R R29, SR_TID.X ;  /* 0x00000000001d7919 */ /* 0x000e220000002100 */
[----:B------:R-:W-:-:S02]  /*15550*/  PRMT R10, RZ, 0x7610, R10 ;  /* 0x00007610ff0a7816 */ /* 0x000fc4000000000a */
[C---:B0-----:R-:W-:Y:S02]  /*15560*/  LOP3.LUT R0, R29.reuse, 0x1ff, RZ, 0xc0, !PT ;  /* 0x000001ff1d007812 */ /* 0x041fe400078ec0ff */
[----:B------:R-:W-:-:S03]  /*15570*/  LOP3.LUT R3, R29, 0x180, RZ, 0xc0, !PT ;  /* 0x000001801d037812 */ /* 0x000fc600078ec0ff */
[----:B------:R-:W-:Y:S01]  /*15580*/  IMAD.SHL.U32 R0, R0, 0x2, RZ ;  /* 0x0000000200007824 */ /* 0x000fe200078e00ff */
[----:B------:R-:W-:-:S04]  /*15590*/  SHF.R.U32.HI R3, RZ, 0x3, R3 ;  /* 0x00000003ff037819 */ /* 0x000fc80000011603 */
[----:B------:R-:W-:-:S05]  /*155a0*/  LOP3.LUT R3, R0, R3, RZ, 0x3c, !PT ;  /* 0x0000000300037212 */ /* 0x000fca00078e3cff */
[----:B------:R0:W-:Y:S04]  /*155b0*/  STS.U16 [R3+UR5], R12 ;  /* 0x0000000c03007988 */ /* 0x0001e80008000405 */
[----:B0-----:R-:W2:Y:S01]  /*155c0*/  LDL.LU R12, [R1+0x2fec] ;  /* 0x002fec00010c7983 */ /* 0x001ea20000300800 */
[----:B----4-:R-:W-:-:S04]  /*155d0*/  @!P0 LOP3.LUT R5, R5, R4, RZ, 0x3c, !PT ;  /* 0x0000000405058212 */ /* 0x010fc800078e3cff */
[----:B------:R-:W-:-:S04]  /*155e0*/  @!P0 LOP3.LUT R4, R5, R4, RZ, 0x3c, !PT ;  /* 0x0000000405048212 */ /* 0x000fc800078e3cff */
[----:B------:R-:W-:-:S05]  /*155f0*/  @!P0 LOP3.LUT R5, R5, R4, RZ, 0x3c, !PT ;  /* 0x0000000405058212 */ /* 0x000fca00078e3cff */
[----:B------:R0:W4:Y:S04]  /*15600*/  @!P0 LDG.E.U16 R10, desc[UR12][R4.64] ;  /* 0x0000000c040a8981 */ /* 0x000128000c1e1500 */
[----:B------:R-:W0:Y:S04]  /*15610*/  LDL R4, [R1+0xba0] ;  /* 0x000ba00001047983 */ /* 0x000e280000100800 */
[----:B------:R-:W0:Y:S01]  /*15620*/  LDL R5, [R1+0xba4] ;  /* 0x000ba40001057983 */ /* 0x000e220000100800 */
[----:B--2---:R-:W-:Y:S02]  /*15630*/  PRMT R12, RZ, 0x7610, R12 ;  /* 0x00007610ff0c7816 */ /* 0x004fe4000000000c */
[----:B0-----:R-:W-:-:S04]  /*15640*/  @!P0 LOP3.LUT R5, R5, R4, RZ, 0x3c, !PT ;  /* 0x0000000405058212 */ /* 0x001fc800078e3cff */
[----:B------:R-:W-:-:S04]  /*15650*/  @!P0 LOP3.LUT R4, R5, R4, RZ, 0x3c, !PT ;  /* 0x0000000405048212 */ /* 0x000fc800078e3cff */
[----:B------:R-:W-:-:S05]  /*15660*/  @!P0 LOP3.LUT R5, R5, R4, RZ, 0x3c, !PT ;  /* 0x0000000405058212 */ /* 0x000fca00078e3cff */
[----:B------:R-:W2:Y:S04]  /*15670*/  @!P0 LDG.E.U16 R12, desc[UR12][R4.64] ;  /* 0x0000000c040c8981 */ /* 0x000ea8000c1e1500 */
[----:B------:R0:W-:Y:S04]  /*15680*/  STS.U16 [R3+UR5+0x800], R6 ;  /* 0x0008000603007988 */ /* 0x0001e80008000405 */
[----:B----4-:R1:W-:Y:S04]  /*15690*/  STL [R1+0xa4], R10 ;  /* 0x0000a40a01007387 */ /* 0x0103e80000100800 */
[----:B0-----:R-:W4:Y:S04]  /*156a0*/  LDL R6, [R1+0xb64] ;  /* 0x000b640001067983 */ /* 0x001f280000100800 */
[----:B-1----:R-:W3:Y:S04]  /*156b0*/  LDL R10, [R1+0xb60] ;  /* 0x000b6000010a7983 */ /* 0x002ee80000100800 */
[----:B------:R-:W-:Y:S04]  /*156c0*/  STS.U16 [R3+UR5+0x1000], R19 ;  /* 0x0010001303007988 */ /* 0x000fe80008000405 */
[----:B--2---:R0:W-:Y:S04]  /*156d0*/  STL [R1+0x94], R12 ;  /* 0x0000940c01007387 */ /* 0x0041e80000100800 */
[----:B0-----:R-:W2:Y:S04]  /*156e0*/  LDL.LU R12, [R1+0x2fe8] ;  /* 0x002fe800010c7983 */ /* 0x001ea80000300800 */
[----:B------:R-:W2:Y:S04]  /*156f0*/  LDL R4, [R1+0xb90] ;  /* 0x000b900001047983 */ /* 0x000ea80000100800 */
[----:B------:R-:W2:Y:S04]  /*15700*/  LDL R5, [R1+0xb94] ;  /* 0x000b940001057983 */ /* 0x000ea80000100800 */
[----:B------:R-:W3:Y:S01]  /*15710*/  LDL.LU R19, [R1+0x2fe4] ;  /* 0x002fe40001137983 */ /* 0x000ee20000300800 */
[----:B--2---:R-:W-:-:S04]  /*15720*/  @!P0 LOP3.LUT R5, R5, R4, RZ, 0x3c, !PT ;  /* 0x0000000405058212 */ /* 0x004fc800078e3cff */
[C---:B------:R-:W-:Y:S02]  /*15730*/  @!P0 LOP3.LUT R4, R5.reuse, R4, RZ, 0x3c, !PT ;  /* 0x0000000405048212 */ /* 0x040fe400078e3cff */
[----:B---3--:R-:W-:Y:S02]  /*15740*/  PRMT R19, RZ, 0x7610, R19 ;  /* 0x00007610ff137816 */ /* 0x008fe40000000013 */
[----:B------:R-:W-:-:S05]  /*15750*/  @!P0 LOP3.LUT R5, R5, R4, RZ, 0x3c, !PT ;  /* 0x0000000405058212 */ /* 0x000fca00078e3cff */
[----:B------:R-:W2:Y:S04]  /*15760*/  @!P0 LDG.E.U16 R19, desc[UR12][R4.64] ;  /* 0x0000000c04138981 */ /* 0x000ea8000c1e1500 */
[----:B------:R-:W-:Y:S04]  /*15770*/  STS.U16 [R3+UR5+0x1800], R15 ;  /* 0x0018000f03007988 */ /* 0x000fe80008000405 */
[----:B--2---:R0:W-:Y:S04]  /*15780*/  STL [R1+0x84], R19 ;  /* 0x0000841301007387 */ /* 0x0041e80000100800 */
[----:B0-----:R-:W2:Y:S04]  /*15790*/  LDL.LU R19, [R1+0x2fe0] ;  /* 0x002fe00001137983 */ /* 0x001ea80000300800 */
[----:B------:R-:W3:Y:S04]  /*157a0*/  LDL R4, [R1+0xb80] ;  /* 0x000b800001047983 */ /* 0x000ee80000100800 */
[----:B------:R-:W3:Y:S04]  /*157b0*/  LDL R5, [R1+0xb84] ;  /* 0x000b840001057983 */ /* 0x000ee80000100800 */
[----:B------:R-:W2:Y:S01]  /*157c0*/  LDL.LU R15, [R1+0x2fdc] ;  /* 0x002fdc00010f7983 */ /* 0x000ea20000300800 */
[----:B---3--:R-:W-:-:S04]  /*157d0*/  @!P0 LOP3.LUT R5, R5, R4, RZ, 0x3c, !PT ;  /* 0x0000000405058212 */ /* 0x008fc800078e3cff */
[C---:B------:R-:W-:Y:S02]  /*157e0*/  @!P0 LOP3.LUT R4, R5.reuse, R4, RZ, 0x3c, !PT ;  /* 0x0000000405048212 */ /* 0x040fe400078e3cff */
[----:B--2---:R-:W-:Y:S02]  /*157f0*/  PRMT R15, RZ, 0x7610, R15 ;  /* 0x00007610ff0f7816 */ /* 0x004fe4000000000f */
        /* <DEDUP_REMOVED lines=12> */
[----:B------:R4:W2:Y:S01]  /*158c0*/  @!P0 LDG.E.U16 R13, desc[UR12][R4.64] ;  /* 0x0000000c040d8981 */ /* 0x0008a2000c1e1500 */
[----:B------:R-:W-:Y:S01]  /*158d0*/  PRMT R2, RZ, 0x7610, R2 ;  /* 0x00007610ff027816 */ /* 0x000fe20000000002 */
[----:B----4-:R-:W-:Y:S02]  /*158e0*/  @!P0 IMAD.MOV.U32 R4, RZ, RZ, R6 ;  /* 0x000000ffff048224 */ /* 0x010fe400078e0006 */
[----:B------:R-:W-:-:S05]  /*158f0*/  @!P0 IMAD.MOV.U32 R5, RZ, RZ, R10 ;  /* 0x000000ffff058224 */ /* 0x000fca00078e000a */
[----:B------:R-:W3:Y:S04]  /*15900*/  @!P0 LDG.E.U16 R2, desc[UR12][R4.64] ;  /* 0x0000000c04028981 */ /* 0x000ee8000c1e1500 */
[----:B--2---:R0:W-:Y:S04]  /*15910*/  STL [R1+0x78], R13 ;  /* 0x0000780d01007387 */ /* 0x0041e80000100800 */
[----:B0-----:R-:W2:Y:S04]  /*15920*/  LDL.LU R13, [R1+0x2fd0] ;  /* 0x002fd000010d7983 */ /* 0x001ea80000300800 */
[----:B------:R-:W4:Y:S04]  /*15930*/  LDL R4, [R1+0xb50] ;  /* 0x000b500001047983 */ /* 0x000f280000100800 */
[----:B------:R-:W4:Y:S01]  /*15940*/  LDL R5, [R1+0xb54] ;  /* 0x000b540001057983 */ /* 0x000f220000100800 */
[----:B------:R-:W-:-:S03]  /*15950*/  PRMT R8, RZ, 0x7610, R8 ;  /* 0x00007610ff087816 */ /* 0x000fc60000000008 */
[----:B------:R-:W2:Y:S04]  /*15960*/  LDL R6, [R1+0xb20] ;  /* 0x000b200001067983 */ /* 0x000ea80000100800 */
[----:B---3--:R0:W-:Y:S04]  /*15970*/  STL [R1+0x70], R2 ;  /* 0x0000700201007387 */ /* 0x0081e80000100800 */
[----:B------:R1:W-:Y:S04]  /*15980*/  STS.U16 [R3+UR5+0x2800], R28 ;  /* 0x0028001c03007988 */ /* 0x0003e80008000405 */
[----:B0-----:R-:W3:Y:S04]  /*15990*/  LDL R2, [R1+0xb24] ;  /* 0x000b240001027983 */ /* 0x001ee80000100800 */
[----:B-1----:R-:W3:Y:S04]  /*159a0*/  LDL.LU R28, [R1] ;  /* 0x00000000011c7983 */ /* 0x002ee80000300800 */
[----:B------:R-:W3:Y:S01]  /*159b0*/  LDL.LU R10, [R1+0x10] ;  /* 0x00001000010a7983 */ /* 0x000ee20000300800 */
[----:B----4-:R-:W-:-:S04]  /*159c0*/  @!P0 LOP3.LUT R5, R5, R4, RZ, 0x3c, !PT ;  /* 0x0000000405058212 */ /* 0x010fc800078e3cff */
[----:B------:R-:W-:-:S04]  /*159d0*/  @!P0 LOP3.LUT R4, R5, R4, RZ, 0x3c, !PT ;  /* 0x0000000405048212 */ /* 0x000fc800078e3cff */
[----:B------:R-:W-:Y:S01]  /*159e0*/  @!P0 LOP3.LUT R5, R5, R4, RZ, 0x3c, !PT ;  /* 0x0000000405058212 */ /* 0x000fe200078e3cff */
[----:B--2---:R-:W-:Y:S04]  /*159f0*/  STL [R1+0x2f54], R13 ;  /* 0x002f540d01007387 */ /* 0x004fe80000100800 */
[----:B------:R0:W2:Y:S04]  /*15a00*/  @!P0 LDG.E.U16 R8, desc[UR12][R4.64] ;  /* 0x0000000c04088981 */ /* 0x0000a8000c1e1500 */
[----:B------:R-:W0:Y:S04]  /*15a10*/  LDL R4, [R1+0xb40] ;  /* 0x000b400001047983 */ /* 0x000e280000100800 */
[----:B------:R-:W0:Y:S01]  /*15a20*/  LDL R5, [R1+0xb44] ;  /* 0x000b440001057983 */ /* 0x000e220000100800 */
[----:B------:R-:W-:-:S02]  /*15a30*/  PRMT R19, RZ, 0x7610, R19 ;  /* 0x00007610ff137816 */ /* 0x000fc40000000013 */
[----:B0-----:R-:W-:-:S04]  /*15a40*/  @!P0 LOP3.LUT R5, R5, R4, RZ, 0x3c, !PT ;  /* 0x0000000405058212 */ /* 0x001fc800078e3cff */
[----:B------:R-:W-:-:S04]  /*15a50*/  @!P0 LOP3.LUT R4, R5, R4, RZ, 0x3c, !PT ;  /* 0x0000000405048212 */ /* 0x000fc800078e3cff */
[----:B------:R-:W-:-:S05]  /*15a60*/  @!P0 LOP3.LUT R5, R5, R4, RZ, 0x3c, !PT ;  /* 0x0000000405058212 */ /* 0x000fca00078e3cff */
[----:B------:R-:W4:Y:S04]  /*15a70*/  @!P0 LDG.E.U16 R19, desc[UR12][R4.64] ;  /* 0x0000000c04138981 */ /* 0x000f28000c1e1500 */
[----:B--2---:R0:W-:Y:S04]  /*15a80*/  STL [R1+0x6c], R8 ;  /* 0x00006c0801007387 */ /* 0x0041e80000100800 */
[----:B0-----:R-:W2:Y:S04]  /*15a90*/  LDL.LU R8, [R1+0x20] ;  /* 0x0000200001087983 */ /* 0x001ea80000300800 */
[----:B------:R-:W-:Y:S04]  /*15aa0*/  STL [R1+0x2f58], R15 ;  /* 0x002f580f01007387 */ /* 0x000fe80000100800 */
[----:B----4-:R0:W-:Y:S04]  /*15ab0*/  STL [R1+0x68], R19 ;  /* 0x0000681301007387 */ /* 0x0101e80000100800 */
[----:B0-----:R-:W4:Y:S04]  /*15ac0*/  LDL.LU R19, [R1+0x2fcc] ;  /* 0x002fcc0001137983 */ /* 0x001f280000300800 */
[----:B------:R-:W2:Y:S04]  /*15ad0*/  LDL R4, [R1+0xb30] ;  /* 0x000b300001047983 */ /* 0x000ea80000100800 */
[----:B------:R-:W2:Y:S01]  /*15ae0*/  LDL R5, [R1+0xb34] ;  /* 0x000b340001057983 */ /* 0x000ea20000100800 */
[----:B------:R-:W-:-:S02]  /*15af0*/  PRMT R12, RZ, 0x7610, R12 ;  /* 0x00007610ff0c7816 */ /* 0x000fc4000000000c */
[----:B------:R-:W-:Y:S02]  /*15b00*/  PRMT R17, RZ, 0x7610, R17 ;  /* 0x00007610ff117816 */ /* 0x000fe40000000011 */
[----:B--2---:R-:W-:-:S04]  /*15b10*/  @!P0 LOP3.LUT R5, R5, R4, RZ, 0x3c, !PT ;  /* 0x0000000405058212 */ /* 0x004fc800078e3cff */
[----:B------:R-:W-:-:S04]  /*15b20*/  @!P0 LOP3.LUT R4, R5, R4, RZ, 0x3c, !PT ;  /* 0x0000000405048212 */ /* 0x000fc800078e3cff */
[----:B------:R-:W-:-:S05]  /*15b30*/  @!P0 LOP3.LUT R5, R5, R4, RZ, 0x3c, !PT ;  /* 0x0000000405058212 */ /* 0x000fca00078e3cff */
[----:B------:R3:W2:Y:S02]  /*15b40*/  @!P0 LDG.E.U16 R12, desc[UR12][R4.64] ;  /* 0x0000000c040c8981 */ /* 0x0006a4000c1e1500 */
[----:B---3--:R-:W-:Y:S02]  /*15b50*/  @!P0 IMAD.MOV.U32 R4, RZ, RZ, R2 ;  /* 0x000000ffff048224 */ /* 0x008fe400078e0002 */
[----:B------:R-:W-:-:S05]  /*15b60*/  @!P0 IMAD.MOV.U32 R5, RZ, RZ, R6 ;  /* 0x000000ffff058224 */ /* 0x000fca00078e0006 */
[----:B------:R-:W3:Y:S04]  /*15b70*/  @!P0 LDG.E.U16 R17, desc[UR12][R4.64] ;  /* 0x0000000c04118981 */ /* 0x000ee8000c1e1500 */
[----:B--2---:R0:W-:Y:S04]  /*15b80*/  STL [R1+0x64], R12 ;  /* 0x0000640c01007387 */ /* 0x0041e80000100800 */
[----:B0-----:R-:W2:Y:S04]  /*15b90*/  LDL.LU R12, [R1+0x2fc8] ;  /* 0x002fc800010c7983 */ /* 0x001ea80000300800 */
[----:B------:R-:W2:Y:S04]  /*15ba0*/  LDL R6, [R1+0xae0] ;  /* 0x000ae00001067983 */ /* 0x000ea80000100800 */
[----:B------:R-:W2:Y:S04]  /*15bb0*/  LDL R2, [R1+0xae4] ;  /* 0x000ae40001027983 */ /* 0x000ea80000100800 */
        /* <DEDUP_REMOVED lines=28> */
[----:B0-----:R-:W-:Y:S02]  /*15d80*/  @!P0 IMAD.MOV.U32 R4, RZ, RZ, R2 ;  /* 0x000000ffff048224 */ /* 0x001fe400078e0002 */
[----:B------:R-:W-:-:S05]  /*15d90*/  @!P0 IMAD.MOV.U32 R5, RZ, RZ, R6 ;  /* 0x000000ffff058224 */ /* 0x000fca00078e0006 */
[----:B------:R0:W3:Y:S01]  /*15da0*/  @!P0 LDG.E.U16 R0, desc[UR12][R4.64] ;  /* 0x0000000c04008981 */ /* 0x0000e2000c1e1500 */
[----:B------:R-:W1:Y:S03]  /*15db0*/  S2R R6, SR_TID.X ;  /* 0x0000000000067919 */ /* 0x000e660000002100 */
[----:B------:R4:W-:Y:S01]  /*15dc0*/  STS.U16 [R3+UR5+0x6000], R28 ;  /* 0x0060001c03007988 */ /* 0x0009e20008000405 */
[----:B0-----:R-:W-:-:S03]  /*15dd0*/  IMAD.SHL.U32 R4, R29, 0x2, RZ ;  /* 0x000000021d047824 */ /* 0x001fc600078e00ff */
[----:B------:R-:W-:Y:S01]  /*15de0*/  STS.U16 [R3+UR5+0x6800], R10 ;  /* 0x0068000a03007988 */ /* 0x000fe20008000405 */
[----:B------:R-:W-:-:S03]  /*15df0*/  LOP3.LUT R2, R29, 0x7, RZ, 0xc0, !PT ;  /* 0x000000071d027812 */ /* 0x000fc600078ec0ff */
[----:B----4-:R-:W4:Y:S04]  /*15e00*/  LDL.LU R28, [R1+0x2fb8] ;  /* 0x002fb800011c7983 */ /* 0x010f280000300800 */
[----:B------:R-:W-:Y:S01]  /*15e10*/  STS.U16 [R3+UR5+0x7000], R8 ;  /* 0x0070000803007988 */ /* 0x000fe20008000405 */
[----:B------:R-:W-:Y:S01]  /*15e20*/  IMAD R5, R2, 0x210, RZ ;  /* 0x0000021002057824 */ /* 0x000fe200078e02ff */
[----:B-1----:R-:W-:Y:S02]  /*15e30*/  LOP3.LUT R6, R6, 0x100, RZ, 0xc0, !PT ;  /* 0x0000010006067812 */ /* 0x002fe400078ec0ff */
[----:B--2---:R0:W-:Y:S04]  /*15e40*/  STL [R1+0x54], R7 ;  /* 0x0000540701007387 */ /* 0x0041e80000100800 */
[----:B0-----:R-:W2:Y:S04]  /*15e50*/  LDL.LU R7, [R1+0xc] ;  /* 0x00000c0001077983 */ /* 0x001ea80000300800 */
[----:B------:R-:W2:Y:S04]  /*15e60*/  LDL.LU R10, [R1+0x18] ;  /* 0x00001800010a7983 */ /* 0x000ea80000300800 */
[----:B------:R-:W2:Y:S04]  /*15e70*/  LDL.LU R8, [R1+0x24] ;  /* 0x0000240001087983 */ /* 0x000ea80000300800 */
[----:B---3--:R0:W-:Y:S02]  /*15e80*/  STL [R1+0x50], R0 ;  /* 0x0000500001007387 */ /* 0x0081e40000100800 */
[----:B0-----:R-:W-:-:S04]  /*15e90*/  LOP3.LUT R0, R4, 0x10, RZ, 0xc0, !PT ;  /* 0x0000001004007812 */ /* 0x001fc800078ec0ff */
[----:B------:R-:W-:Y:S02]  /*15ea0*/  LEA.HI R0, R6, R0, RZ, 0x1d ;  /* 0x0000000006007211 */ /* 0x000fe400078fe8ff */
[----:B------:R-:W3:Y:S02]  /*15eb0*/  LDL.LU R6, [R1+0x2c] ;  /* 0x00002c0001067983 */ /* 0x000ee40000300800 */
[----:B------:R-:W-:Y:S01]  /*15ec0*/  LOP3.LUT R5, R5, R0, RZ, 0x3c, !PT ;  /* 0x0000000005057212 */ /* 0x000fe200078e3cff */
[----:B------:R-:W-:Y:S02]  /*15ed0*/  IMAD.SHL.U32 R0, R29, 0x40, RZ ;  /* 0x000000401d007824 */ /* 0x000fe400078e00ff */
[----:B------:R-:W2:Y:S03]  /*15ee0*/  LDL.LU R29, [R1+0x28] ;  /* 0x00002800011d7983 */ /* 0x000ea60000300800 */
[----:B------:R-:W-:Y:S01]  /*15ef0*/  LOP3.LUT R0, R0, 0x3800, RZ, 0xc0, !PT ;  /* 0x0000380000007812 */ /* 0x000fe200078ec0ff */
[----:B------:R0:W-:Y:S04]  /*15f00*/  STL [R1+0x11c], R5 ;  /* 0x00011c0501007387 */ /* 0x0001e80000100800 */
[----:B------:R-:W-:-:S02]  /*15f10*/  IMAD R0, R2, 0x100, R0 ;  /* 0x0000010002007824 */ /* 0x000fc400078e0200 */
[----:B0-----:R-:W-:-:S05]  /*15f20*/  IMAD.SHL.U32 R5, R2, 0x10, RZ ;  /* 0x0000001002057824 */ /* 0x001fca00078e00ff */
[----:B------:R-:W-:Y:S02]  /*15f30*/  LOP3.LUT R2, R5, 0x30, R4, 0x78, !PT ;  /* 0x0000003005027812 */ /* 0x000fe400078e7804 */
[----:B------:R-:W2:Y:S04]  /*15f40*/  LDL R5, [R1+0xad0] ;  /* 0x000ad00001057983 */ /* 0x000ea80000100800 */
[----:B------:R-:W2:Y:S01]  /*15f50*/  LDL R4, [R1+0xad4] ;  /* 0x000ad40001047983 */ /* 0x000ea20000100800 */
[----:B------:R-:W-:-:S06]  /*15f60*/  PRMT R25, RZ, 0x7610, R25 ;  /* 0x00007610ff197816 */ /* 0x000fcc0000000019 */
[----:B--2---:R-:W2:Y:S04]  /*15f70*/  @!P0 LDG.E.U16 R25, desc[UR12][R4.64] ;  /* 0x0000000c04198981 */ /* 0x004ea8000c1e1500 */
        /* <DEDUP_REMOVED lines=139> */
[----:B------:R-:W3:Y:S04]  /*16830*/  LDL R5, [R1+0x9e4] ;  /* 0x0009e40001057983 */ /* 0x000ee80000100800 */
[----:B------:R0:W-:Y:S02]  /*16840*/  STS.U16 [R3+UR5+0x3800], R15 ;  /* 0x0038000f03007988 */ /* 0x0001e40008000405 */
[----:B0-----:R-:W-:-:S02]  /*16850*/  PRMT R15, RZ, 0x7610, R15 ;  /* 0x00007610ff0f7816 */ /* 0x001fc4000000000f */
        /* <DEDUP_REMOVED lines=12> */
[----:B0-----:R-:W3:Y:S04]  /*16920*/  LDL.LU R15, [R1+0x80] ;  /* 0x00008000010f7983 */ /* 0x001ee80000300800 */
[----:B--2---:R0:W-:Y:S04]  /*16930*/  STL [R1+0xc], R29 ;  /* 0x00000c1d01007387 */ /* 0x0041e80000100800 */
[----:B0-----:R-:W2:Y:S04]  /*16940*/  LDL.LU R29, [R1+0x2f64] ;  /* 0x002f6400011d7983 */ /* 0x001ea80000300800 */
[----:B------:R-:W2:Y:S04]  /*16950*/  LDL R4, [R1+0x9c0] ;  /* 0x0009c00001047983 */ /* 0x000ea80000100800 */
[----:B------:R-:W2:Y:S04]  /*16960*/  LDL R5, [R1+0x9c4] ;  /* 0x0009c40001057983 */ /* 0x000ea80000100800 */
[----:B------:R0:W-:Y:S02]  /*16970*/  STS.U16 [R3+UR5+0x3000], R13 ;  /* 0x0030000d03007988 */ /* 0x0001e40008000405 */
[----:B0-----:R-:W-:-:S02]  /*16980*/  PRMT R13, RZ, 0x7610, R13 ;  /* 0x00007610ff0d7816 */ /* 0x001fc4000000000d */
        /* <DEDUP_REMOVED lines=12> */
[----:B0-----:R-:W2:Y:S04]  /*16a50*/  LDL R13, [R1+0x984] ;  /* 0x00098400010d7983 */ /* 0x001ea80000100800 */
        /* <DEDUP_REMOVED lines=9> */
[----:B--2---:R0:W-:Y:S04]  /*16af0*/  STL [R1], R29 ;  /* 0x0000001d01007387 */ /* 0x0041e80000100800 */
        /* <DEDUP_REMOVED lines=8> */
[----:B------:R-:W3:Y:S04]  /*16b80*/  LDL.LU R4, [R1+0x74] ;  /* 0x0000740001047983 */ /* 0x000ee80000300800 */
[----:B------:R-:W3:Y:S04]  /*16b90*/  LDL R5, [R1+0x980] ;  /* 0x0009800001057983 */ /* 0x000ee80000100800 */
[----:B----4-:R0:W-:Y:S02]  /*16ba0*/  STS.U16 [R3+UR5+0x7800], R28 ;  /* 0x0078001c03007988 */ /* 0x0101e40008000405 */
[----:B0-----:R-:W-:-:S02]  /*16bb0*/  PRMT R28, RZ, 0x7610, R28 ;  /* 0x00007610ff1c7816 */ /* 0x001fc4000000001c */
[----:B--2---:R0:W-:Y:S04]  /*16bc0*/  STL [R1+0x2ee0], R29 ;  /* 0x002ee01d01007387 */ /* 0x0041e80000100800 */
[----:B---3--:R1:W-:Y:S04]  /*16bd0*/  STS.U16 [R3+UR5+0x12800], R4 ;  /* 0x0128000403007988 */ /* 0x0083e80008000405 */
[----:B0-----:R-:W2:Y:S01]  /*16be0*/  LDL.LU R29, [R1+0x8c] ;  /* 0x00008c00011d7983 */ /* 0x001ea20000300800 */
[----:B-1----:R-:W-:-:S03]  /*16bf0*/  @!P0 IMAD.MOV.U32 R4, RZ, RZ, R13 ;  /* 0x000000ffff048224 */ /* 0x002fc600078e000d */
[----:B------:R-:W3:Y:S04]  /*16c00*/  LDL.LU R13, [R1+0x98] ;  /* 0x00009800010d7983 */ /* 0x000ee80000300800 */
[----:B------:R-:W4:Y:S04]  /*16c10*/  @!P0 LDG.E.U16 R28, desc[UR12][R4.64] ;  /* 0x0000000c041c8981 */ /* 0x000f28000c1e1500 */
[----:B------:R-:W2:Y:S04]  /*16c20*/  LDL R4, [R1+0x970] ;  /* 0x0009700001047983 */ /* 0x000ea80000100800 */
[----:B------:R-:W2:Y:S04]  /*16c30*/  LDL R5, [R1+0x974] ;  /* 0x0009740001057983 */ /* 0x000ea80000100800 */
[----:B------:R0:W-:Y:S04]  /*16c40*/  STS.U16 [R3+UR5+0x12000], R27 ;  /* 0x0120001b03007988 */ /* 0x0001e80008000405 */
[----:B------:R-:W-:Y:S01]  /*16c50*/  STS.U16 [R3+UR5+0x13000], R15 ;  /* 0x0130000f03007988 */ /* 0x000fe20008000405 */
[----:B0-----:R-:W-:-:S03]  /*16c60*/  PRMT R27, RZ, 0x7610, R27 ;  /* 0x00007610ff1b7816 */ /* 0x001fc6000000001b */
[----:B----4-:R0:W-:Y:S04]  /*16c70*/  STL [R1+0x2ee4], R28 ;  /* 0x002ee41c01007387 */ /* 0x0101e80000100800 */
[----:B0-----:R-:W4:Y:S01]  /*16c80*/  LDL.LU R28, [R1+0x88] ;  /* 0x00008800011c7983 */ /* 0x001f220000300800 */
[----:B--2---:R-:W-:-:S03]  /*16c90*/  @!P0 LOP3.LUT R5, R5, R4, RZ, 0x3c, !PT ;  /* 0x0000000405058212 */ /* 0x004fc600078e3cff */
[----:B------:R-:W2:Y:S01]  /*16ca0*/  LDL.LU R15, [R1+0x2f58] ;  /* 0x002f5800010f7983 */ /* 0x000ea20000300800 */
[----:B------:R-:W-:-:S04]  /*16cb0*/  @!P0 LOP3.LUT R4, R5, R4, RZ, 0x3c, !PT ;  /* 0x0000000405048212 */ /* 0x000fc800078e3cff */
[----:B------:R-:W-:-:S05]  /*16cc0*/  @!P0 LOP3.LUT R5, R5, R4, RZ, 0x3c, !PT ;  /* 0x0000000405058212 */ /* 0x000fca00078e3cff */
[----:B------:R-:W2:Y:S04]  /*16cd0*/  @!P0 LDG.E.U16 R27, desc[UR12][R4.64] ;  /* 0x0000000c041b8981 */ /* 0x000ea8000c1e1500 */
[----:B------:R-:W3:Y:S04]  /*16ce0*/  LDL R4, [R1+0x960] ;  /* 0x0009600001047983 */ /* 0x000ee80000100800 */
[----:B------:R-:W3:Y:S04]  /*16cf0*/  LDL R5, [R1+0x964] ;  /* 0x0009640001057983 */ /* 0x000ee80000100800 */
[----:B------:R0:W-:Y:S02]  /*16d00*/  STS.U16 [R3+UR5+0x11800], R26 ;  /* 0x0118001a03007988 */ /* 0x0001e40008000405 */
[----:B0-----:R-:W-:-:S02]  /*16d10*/  PRMT R26, RZ, 0x7610, R26 ;  /* 0x00007610ff1a7816 */ /* 0x001fc4000000001a */
[----:B----4-:R-:W-:Y:S04]  /*16d20*/  STS.U16 [R3+UR5+0x13800], R28 ;  /* 0x0138001c03007988 */ /* 0x010fe80008000405 */
[----:B--2---:R0:W-:Y:S04]  /*16d30*/  STL [R1+0x2ee8], R27 ;  /* 0x002ee81b01007387 */ /* 0x0041e80000100800 */
[----:B0-----:R-:W2:Y:S01]  /*16d40*/  LDL.LU R27, [R1+0x9c] ;  /* 0x00009c00011b7983 */ /* 0x001ea20000300800 */
[----:B---3--:R-:W-:-:S03]  /*16d50*/  @!P0 LOP3.LUT R5, R5, R4, RZ, 0x3c, !PT ;  /* 0x0000000405058212 */ /* 0x008fc600078e3cff */
[----:B------:R-:W3:Y:S01]  /*16d60*/  LDL.LU R28, [R1+0xa0] ;  /* 0x0000a000011c7983 */ /* 0x000ee20000300800 */
[----:B------:R-:W-:-:S04]  /*16d70*/  @!P0 LOP3.LUT R4, R5, R4, RZ, 0x3c, !PT ;  /* 0x0000000405048212 */ /* 0x000fc800078e3cff */
[----:B------:R-:W-:-:S05]  /*16d80*/  @!P0 LOP3.LUT R5, R5, R4, RZ, 0x3c, !PT ;  /* 0x0000000405058212 */ /* 0x000fca00078e3cff */
[----:B------:R-:W4:Y:S04]  /*16d90*/  @!P0 LDG.E.U16 R26, desc[UR12][R4.64] ;  /* 0x0000000c041a8981 */ /* 0x000f28000c1e1500 */
[----:B------:R-:W2:Y:S04]  /*16da0*/  LDL R4, [R1+0x950] ;  /* 0x0009500001047983 */ /* 0x000ea80000100800 */
[----:B------:R-:W2:Y:S04]  /*16db0*/  LDL R5, [R1+0x954] ;  /* 0x0009540001057983 */ /* 0x000ea80000100800 */
[----:B------:R0:W-:Y:S04]  /*16dc0*/  STS.U16 [R3+UR5+0x8800], R25 ;  /* 0x0088001903007988 */ /* 0x0001e80008000405 */
[----:B------:R-:W-:Y:S01]  /*16dd0*/  STS.U16 [R3+UR5+0x14000], R29 ;  /* 0x0140001d03007988 */ /* 0x000fe20008000405 */
[----:B0-----:R-:W-:-:S03]  /*16de0*/  PRMT R25, RZ, 0x7610, R25 ;  /* 0x00007610ff197816 */ /* 0x001fc60000000019 */
[----:B----4-:R0:W-:Y:S04]  /*16df0*/  STL [R1+0x2eec], R26 ;  /* 0x002eec1a01007387 */ /* 0x0101e80000100800 */
[----:B0-----:R-:W4:Y:S01]  /*16e00*/  LDL R26, [R1+0x944] ;  /* 0x00094400011a7983 */ /* 0x001f220000100800 */
[----:B--2---:R-:W-:-:S03]  /*16e10*/  @!P0 LOP3.LUT R5, R5, R4, RZ, 0x3c, !PT ;  /* 0x0000000405058212 */ /* 0x004fc600078e3cff */
[----:B------:R-:W2:Y:S01]  /*16e20*/  LDL.LU R29, [R1+0xa8] ;  /* 0x0000a800011d7983 */ /* 0x000ea20000300800 */
[----:B------:R-:W-:-:S04]  /*16e30*/  @!P0 LOP3.LUT R4, R5, R4, RZ, 0x3c, !PT ;  /* 0x0000000405048212 */ /* 0x000fc800078e3cff */
[----:B------:R-:W-:-:S05]  /*16e40*/  @!P0 LOP3.LUT R5, R5, R4, RZ, 0x3c, !PT ;  /* 0x0000000405058212 */ /* 0x000fca00078e3cff */
[----:B------:R-:W2:Y:S04]  /*16e50*/  @!P0 LDG.E.U16 R25, desc[UR12][R4.64] ;  /* 0x0000000c04198981 */ /* 0x000ea8000c1e1500 */
[----:B------:R-:W3:Y:S04]  /*16e60*/  LDL.LU R4, [R1+0x90] ;  /* 0x0000900001047983 */ /* 0x000ee80000300800 */
[----:B------:R-:W4:Y:S04]  /*16e70*/  LDL R5, [R1+0x940] ;  /* 0x0009400001057983 */ /* 0x000f280000100800 */
[----:B------:R0:W-:Y:S02]  /*16e80*/  STS.U16 [R3+UR5+0x11000], R24 ;  /* 0x0110001803007988 */ /* 0x0001e40008000405 */
[----:B0-----:R-:W-:-:S02]  /*16e90*/  PRMT R24, RZ, 0x7610, R24 ;  /* 0x00007610ff187816 */ /* 0x001fc40000000018 */
[----:B--2---:R0:W-:Y:S04]  /*16ea0*/  STL [R1+0x2ef0], R25 ;  /* 0x002ef01901007387 */ /* 0x0041e80000100800 */
[----:B---3--:R4:W-:Y:S04]  /*16eb0*/  STS.U16 [R3+UR5+0x14800], R4 ;  /* 0x0148000403007988 */ /* 0x0089e80008000405 */
[----:B------:R1:W-:Y:S04]  /*16ec0*/  STS.U16 [R3+UR5+0x5800], R23 ;  /* 0x0058001703007988 */ /* 0x0003e80008000405 */
[----:B0-----:R-:W2:Y:S01]  /*16ed0*/  LDL R25, [R1+0x924] ;  /* 0x0009240001197983 */ /* 0x001ea20000100800 */
[----:B----4-:R-:W-:-:S03]  /*16ee0*/  @!P0 IMAD.MOV.U32 R4, RZ, RZ, R26 ;  /* 0x000000ffff048224 */ /* 0x010fc600078e001a */
[----:B------:R-:W3:Y:S04]  /*16ef0*/  LDL R26, [R1+0xbf0] ;  /* 0x000bf000011a7983 */ /* 0x000ee80000100800 */
[----:B------:R-:W4:Y:S04]  /*16f00*/  @!P0 LDG.E.U16 R24, desc[UR12][R4.64] ;  /* 0x0000000c04188981 */ /* 0x000f28000c1e1500 */
[----:B------:R-:W2:Y:S04]  /*16f10*/  LDL R4, [R1+0x930] ;  /* 0x0009300001047983 */ /* 0x000ea80000100800 */
[----:B------:R-:W2:Y:S01]  /*16f20*/  LDL R5, [R1+0x934] ;  /* 0x0009340001057983 */ /* 0x000ea20000100800 */
[----:B-1----:R-:W-:-:S03]  /*16f30*/  PRMT R23, RZ, 0x7610, R23 ;  /* 0x00007610ff177816 */ /* 0x002fc60000000017 */
[----:B------:R-:W-:Y:S04]  /*16f40*/  STS.U16 [R3+UR5+0x15000], R13 ;  /* 0x0150000d03007988 */ /* 0x000fe80008000405 */
[----:B----4-:R0:W-:Y:S04]  /*16f50*/  STL [R1+0x2ef4], R24 ;  /* 0x002ef41801007387 */ /* 0x0101e80000100800 */
[----:B0-----:R-:W4:Y:S01]  /*16f60*/  LDL R24, [R1+0x914] ;  /* 0x0009140001187983 */ /* 0x001f220000100800 */
[----:B--2---:R-:W-:-:S03]  /*16f70*/  @!P0 LOP3.LUT R5, R5, R4, RZ, 0x3c, !PT ;  /* 0x0000000405058212 */ /* 0x004fc600078e3cff */
[----:B------:R-:W2:Y:S01]  /*16f80*/  LDL.LU R13, [R1+0x2f54] ;  /* 0x002f5400010d7983 */ /* 0x000ea20000300800 */
[----:B------:R-:W-:-:S04]  /*16f90*/  @!P0 LOP3.LUT R4, R5, R4, RZ, 0x3c, !PT ;  /* 0x0000000405048212 */ /* 0x000fc800078e3cff */
[----:B------:R-:W-:-:S05]  /*16fa0*/  @!P0 LOP3.LUT R5, R5, R4, RZ, 0x3c, !PT ;  /* 0x0000000405058212 */ /* 0x000fca00078e3cff */
[----:B------:R0:W2:Y:S04]  /*16fb0*/  @!P0 LDG.E.U16 R23, desc[UR12][R4.64] ;  /* 0x0000000c04178981 */ /* 0x0000a8000c1e1500 */
[----:B------:R-:W3:Y:S01]  /*16fc0*/  LDL R5, [R1+0x920] ;  /* 0x0009200001057983 */ /* 0x000ee20000100800 */
[----:B0-----:R-:W-:-:S03]  /*16fd0*/  @!P0 IMAD.MOV.U32 R4, RZ, RZ, R25 ;  /* 0x000000ffff048224 */ /* 0x001fc600078e0019 */
[----:B------:R0:W-:Y:S04]  /*16fe0*/  STS.U16 [R3+UR5+0x10800], R22 ;  /* 0x0108001603007988 */ /* 0x0001e80008000405 */
[----:B------:R1:W-:Y:S01]  /*16ff0*/  STS.U16 [R3+UR5+0x8000], R21 ;  /* 0x0080001503007988 */ /* 0x0003e20008000405 */
[----:B0-----:R-:W-:-:S03]  /*17000*/  PRMT R22, RZ, 0x7610, R22 ;  /* 0x00007610ff167816 */ /* 0x001fc60000000016 */
[----:B------:R0:W-:Y:S01]  /*17010*/  STS.U16 [R3+UR5+0x15800], R27 ;  /* 0x0158001b03007988 */ /* 0x0001e20008000405 */
[----:B-1----:R-:W-:-:S03]  /*17020*/  PRMT R21, RZ, 0x7610, R21 ;  /* 0x00007610ff157816 */ /* 0x002fc60000000015 */
[----:B--2---:R1:W-:Y:S04]  /*17030*/  STL [R1+0x2ef8], R23 ;  /* 0x002ef81701007387 */ /* 0x0043e80000100800 */
[----:B0-----:R-:W2:Y:S04]  /*17040*/  LDL R27, [R1+0x90c] ;  /* 0x00090c00011b7983 */ /* 0x001ea80000100800 */
[----:B---3--:R0:W3:Y:S04]  /*17050*/  @!P0 LDG.E.U16 R22, desc[UR12][R4.64] ;  /* 0x0000000c04168981 */ /* 0x0080e8000c1e1500 */
[----:B-1----:R-:W3:Y:S04]  /*17060*/  LDL R23, [R1+0xc00] ;  /* 0x000c000001177983 */ /* 0x002ee80000100800 */
[----:B------:R1:W-:Y:S01]  /*17070*/  STS.U16 [R3+UR5+0x10000], R20 ;  /* 0x0100001403007988 */ /* 0x0003e20008000405 */
[----:B0-----:R-:W-:-:S02]  /*17080*/  @!P0 IMAD.MOV.U32 R4, RZ, RZ, R26 ;  /* 0x000000ffff048224 */ /* 0x001fc400078e001a */
[----:B----4-:R-:W-:Y:S01]  /*17090*/  @!P0 IMAD.MOV.U32 R5, RZ, RZ, R24 ;  /* 0x000000ffff058224 */ /* 0x010fe200078e0018 */
[----:B------:R-:W4:Y:S04]  /*170a0*/  LDL.LU R25, [R1+0xb8] ;  /* 0x0000b80001197983 */ /* 0x000f280000300800 */
[----:B------:R2:W4:Y:S01]  /*170b0*/  @!P0 LDG.E.U16 R21, desc[UR12][R4.64] ;  /* 0x0000000c04158981 */ /* 0x000522000c1e1500 */
[----:B-1----:R-:W-:-:S03]  /*170c0*/  PRMT R20, RZ, 0x7610, R20 ;  /* 0x00007610ff147816 */ /* 0x002fc60000000014 */
[----:B------:R0:W-:Y:S04]  /*170d0*/  STS.U16 [R3+UR5+0x16000], R28 ;  /* 0x0160001c03007988 */ /* 0x0001e80008000405 */
[----:B------:R1:W-:Y:S01]  /*170e0*/  STS.U16 [R3+UR5+0x16800], R29 ;  /* 0x0168001d03007988 */ /* 0x0003e20008000405 */
[----:B--2---:R-:W-:-:S03]  /*170f0*/  @!P0 IMAD.MOV.U32 R5, RZ, RZ, R27 ;  /* 0x000000ffff058224 */ /* 0x004fc600078e001b */
[----:B---3--:R-:W-:Y:S01]  /*17100*/  STL [R1+0x2efc], R22 ;  /* 0x002efc1601007387 */ /* 0x008fe20000100800 */
[----:B------:R-:W-:-:S03]  /*17110*/  @!P0 IMAD.MOV.U32 R4, RZ, RZ, R23 ;  /* 0x000000ffff048224 */ /* 0x000fc600078e0017 */
[----:B0-----:R-:W2:Y:S04]  /*17120*/  LDL R28, [R1+0xc10] ;  /* 0x000c1000011c7983 */ /* 0x001ea80000100800 */
[----:B------:R-:W3:Y:S04]  /*17130*/  LDL.LU R26, [R1+0xbc] ;  /* 0x0000bc00011a7983 */ /* 0x000ee80000300800 */
[----:B------:R2:W3:Y:S04]  /*17140*/  @!P0 LDG.E.U16 R20, desc[UR12][R4.64] ;  /* 0x0000000c04148981 */ /* 0x0004e8000c1e1500 */
[----:B----4-:R0:W-:Y:S04]  /*17150*/  STL [R1+0x2f00], R21 ;  /* 0x002f001501007387 */ /* 0x0101e80000100800 */
[----:B-1----:R-:W4:Y:S04]  /*17160*/  LDL R29, [R1+0xbec] ;  /* 0x000bec00011d7983 */ /* 0x002f280000100800 */
[----:B------:R-:W4:Y:S04]  /*17170*/  LDL R24, [R1+0xc20] ;  /* 0x000c200001187983 */ /* 0x000f280000100800 */
[----:B0-----:R-:W4:Y:S04]  /*17180*/  LDL R21, [R1+0x904] ;  /* 0x0009040001157983 */ /* 0x001f280000100800 */
[----:B------:R-:W4:Y:S04]  /*17190*/  LDL R23, [R1+0xbfc] ;  /* 0x000bfc0001177983 */ /* 0x000f280000100800 */
[----:B------:R-:W4:Y:S04]  /*171a0*/  LDL R22, [R1+0xc30] ;  /* 0x000c300001167983 */ /* 0x000f280000100800 */
[----:B------:R-:W4:Y:S04]  /*171b0*/  LDL.LU R27, [R1+0xc4] ;  /* 0x0000c400011b7983 */ /* 0x000f280000300800 */
[----:B------:R-:W4:Y:S04]  /*171c0*/  LDL.LU R5, [R1+0xac] ;  /* 0x0000ac0001057983 */ /* 0x000f280000300800 */
[----:B------:R0:W-:Y:S02]  /*171d0*/  STS.U16 [R3+UR5+0x4000], R19 ;  /* 0x0040001303007988 */ /* 0x0001e40008000405 */
[----:B0-----:R-:W-:Y:S01]  /*171e0*/  PRMT R19, RZ, 0x7610, R19 ;  /* 0x00007610ff137816 */ /* 0x001fe20000000013 */
[----:B--2---:R-:W-:Y:S01]  /*171f0*/  @!P0 IMAD.MOV.U32 R4, RZ, RZ, R28 ;  /* 0x000000ffff048224 */ /* 0x004fe200078e001c */
[----:B---3--:R0:W-:Y:S04]  /*17200*/  STL [R1+0x2f04], R20 ;  /* 0x002f041401007387 */ /* 0x0081e80000100800 */
[----:B0-----:R-:W2:Y:S04]  /*17210*/  LDL R20, [R1+0xc40] ;  /* 0x000c400001147983 */ /* 0x001ea80000100800 */
[----:B----4-:R0:W-:Y:S02]  /*17220*/  STS.U16 [R3+UR5+0x17000], R5 ;  /* 0x0170000503007988 */ /* 0x0101e40008000405 */
[----:B0-----:R-:W-:-:S02]  /*17230*/  @!P0 IMAD.MOV.U32 R5, RZ, RZ, R21 ;  /* 0x000000ffff058224 */ /* 0x001fc400078e0015 */
[----:B------:R-:W3:Y:S04]  /*17240*/  LDL R21, [R1+0xc0c] ;  /* 0x000c0c0001157983 */ /* 0x000ee80000100800 */
[----:B------:R-:W4:Y:S04]  /*17250*/  LDL.LU R28, [R1+0xc8] ;  /* 0x0000c800011c7983 */ /* 0x000f280000300800 */
[----:B------:R0:W2:Y:S04]  /*17260*/  @!P0 LDG.E.U16 R19, desc[UR12][R4.64] ;  /* 0x0000000c04138981 */ /* 0x0000a8000c1e1500 */
[----:B------:R-:W2:Y:S01]  /*17270*/  LDL.LU R5, [R1+0xb0] ;  /* 0x0000b00001057983 */ /* 0x000ea20000300800 */
[----:B0-----:R-:W-:-:S03]  /*17280*/  @!P0 IMAD.MOV.U32 R4, RZ, RZ, R24 ;  /* 0x000000ffff048224 */ /* 0x001fc600078e0018 */
[----:B------:R0:W-:Y:S02]  /*17290*/  STS.U16 [R3+UR5+0xf800], R18 ;  /* 0x00f8001203007988 */ /* 0x0001e40008000405 */
[----:B0-----:R-:W-:Y:S02]  /*172a0*/  PRMT R18, RZ, 0x7610, R18 ;  /* 0x00007610ff127816 */ /* 0x001fe40000000012 */
[----:B--2---:R0:W-:Y:S02]  /*172b0*/  STS.U16 [R3+UR5+0x17800], R5 ;  /* 0x0178000503007988 */ /* 0x0041e40008000405 */
[----:B0-----:R-:W-:-:S05]  /*172c0*/  @!P0 IMAD.MOV.U32 R5, RZ, RZ, R29 ;  /* 0x000000ffff058224 */ /* 0x001fca00078e001d */
[----:B------:R0:W2:Y:S04]  /*172d0*/  @!P0 LDG.E.U16 R18, desc[UR12][R4.64] ;  /* 0x0000000c04128981 */ /* 0x0000a8000c1e1500 */
[----:B------:R1:W-:Y:S01]  /*172e0*/  STS.U16 [R3+UR5+0x5000], R17 ;  /* 0x0050001103007988 */ /* 0x0003e20008000405 */
[----:B0-----:R-:W-:Y:S02]  /*172f0*/  @!P0 IMAD.MOV.U32 R4, RZ, RZ, R22 ;  /* 0x000000ffff048224 */ /* 0x001fe400078e0016 */
[----:B------:R-:W-:Y:S01]  /*17300*/  @!P0 IMAD.MOV.U32 R5, RZ, RZ, R23 ;  /* 0x000000ffff058224 */ /* 0x000fe200078e0017 */
[----:B-1----:R-:W-:Y:S01]  /*17310*/  PRMT R17, RZ, 0x7610, R17 ;  /* 0x00007610ff117816 */ /* 0x002fe20000000011 */
[----:B------:R0:W-:Y:S05]  /*17320*/  STS.U16 [R3+UR5+0xf000], R16 ;  /* 0x00f0001003007988 */ /* 0x0001ea0008000405 */
[----:B------:R1:W4:Y:S01]  /*17330*/  @!P0 LDG.E.U16 R17, desc[UR12][R4.64] ;  /* 0x0000000c04118981 */ /* 0x000322000c1e1500 */
[----:B0-----:R-:W-:-:S03]  /*17340*/  PRMT R16, RZ, 0x7610, R16 ;  /* 0x00007610ff107816 */ /* 0x001fc60000000010 */
[----:B------:R-:W-:Y:S01]  /*17350*/  STL [R1+0x2f08], R19 ;  /* 0x002f081301007387 */ /* 0x000fe20000100800 */
[----:B-1----:R-:W-:-:S03]  /*17360*/  @!P0 IMAD.MOV.U32 R4, RZ, RZ, R20 ;  /* 0x000000ffff048224 */ /* 0x002fc600078e0014 */
[----:B------:R-:W4:Y:S01]  /*17370*/  LDL.LU R29, [R1+0xd0] ;  /* 0x0000d000011d7983 */ /* 0x000f220000300800 */
[----:B---3--:R-:W-:-:S05]  /*17380*/  @!P0 IMAD.MOV.U32 R5, RZ, RZ, R21 ;  /* 0x000000ffff058224 */ /* 0x008fca00078e0015 */
[----:B------:R-:W3:Y:S04]  /*17390*/  @!P0 LDG.E.U16 R16, desc[UR12][R4.64] ;  /* 0x0000000c04108981 */ /* 0x000ee8000c1e1500 */
[----:B--2---:R-:W-:Y:S04]  /*173a0*/  STL [R1+0x2f0c], R18 ;  /* 0x002f0c1201007387 */ /* 0x004fe80000100800 */
[----:B------:R-:W2:Y:S04]  /*173b0*/  LDL R23, [R1+0xc1c] ;  /* 0x000c1c0001177983 */ /* 0x000ea80000100800 */
[----:B------:R-:W2:Y:S04]  /*173c0*/  LDL R22, [R1+0xc50] ;  /* 0x000c500001167983 */ /* 0x000ea80000100800 */
[----:B------:R0:W-:Y:S01]  /*173d0*/  STS.U16 [R3+UR5+0x18000], R25 ;  /* 0x0180001903007988 */ /* 0x0001e20008000405 */
[----:B------:R-:W-:-:S03]  /*173e0*/  PRMT R15, RZ, 0x7610, R15 ;  /* 0x00007610ff0f7816 */ /* 0x000fc6000000000f */
[----:B------:R1:W-:Y:S04]  /*173f0*/  STS.U16 [R3+UR5+0x18800], R26 ;  /* 0x0188001a03007988 */ /* 0x0003e80008000405 */
[----:B0-----:R-:W2:Y:S04]  /*17400*/  LDL.LU R25, [R1+0xd4] ;  /* 0x0000d40001197983 */ /* 0x001ea80000300800 */
[----:B----4-:R-:W-:Y:S04]  /*17410*/  STL [R1+0x2f10], R17 ;  /* 0x002f101101007387 */ /* 0x010fe80000100800 */
[----:B------:R-:W4:Y:S04]  /*17420*/  LDL R19, [R1+0xc2c] ;  /* 0x000c2c0001137983 */ /* 0x000f280000100800 */
[----:B------:R-:W4:Y:S04]  /*17430*/  LDL R18, [R1+0xc60] ;  /* 0x000c600001127983 */ /* 0x000f280000100800 */
[----:B-1----:R-:W4:Y:S04]  /*17440*/  LDL.LU R26, [R1+0xf0] ;  /* 0x0000f000011a7983 */ /* 0x002f280000300800 */
[----:B---3--:R-:W-:Y:S04]  /*17450*/  STL [R1+0x2f14], R16 ;  /* 0x002f141001007387 */ /* 0x008fe80000100800 */
[----:B------:R-:W3:Y:S04]  /*17460*/  LDL R21, [R1+0xc3c] ;  /* 0x000c3c0001157983 */ /* 0x000ee80000100800 */
[----:B------:R-:W3:Y:S01]  /*17470*/  LDL R20, [R1+0xc70] ;  /* 0x000c700001147983 */ /* 0x000ee20000100800 */
[----:B--2---:R-:W-:-:S02]  /*17480*/  @!P0 IMAD.MOV.U32 R5, RZ, RZ, R23 ;  /* 0x000000ffff058224 */ /* 0x004fc400078e0017 */
[----:B------:R-:W-:-:S05]  /*17490*/  @!P0 IMAD.MOV.U32 R4, RZ, RZ, R22 ;  /* 0x000000ffff048224 */ /* 0x000fca00078e0016 */
[----:B------:R4:W2:Y:S04]  /*174a0*/  @!P0 LDG.E.U16 R15, desc[UR12][R4.64] ;  /* 0x0000000c040f8981 */ /* 0x0008a8000c1e1500 */
[----:B------:R0:W-:Y:S01]  /*174b0*/  STS.U16 [R3+UR5+0xe800], R14 ;  /* 0x00e8000e03007988 */ /* 0x0001e20008000405 */
[----:B------:R-:W-:Y:S02]  /*174c0*/  PRMT R13, RZ, 0x7610, R13 ;  /* 0x00007610ff0d7816 */ /* 0x000fe4000000000d */
[----:B0-----:R-:W-:Y:S01]  /*174d0*/  PRMT R14, RZ, 0x7610, R14 ;  /* 0x00007610ff0e7816 */ /* 0x001fe2000000000e */
[----:B----4-:R-:W-:Y:S02]  /*174e0*/  @!P0 IMAD.MOV.U32 R5, RZ, RZ, R19 ;  /* 0x000000ffff058224 */ /* 0x010fe400078e0013 */
[----:B------:R-:W-:Y:S01]  /*174f0*/  @!P0 IMAD.MOV.U32 R4, RZ, RZ, R18 ;  /* 0x000000ffff048224 */ /* 0x000fe200078e0012 */
[----:B------:R0:W-:Y:S04]  /*17500*/  STS.U16 [R3+UR5+0x19000], R27 ;  /* 0x0190001b03007988 */ /* 0x0001e80008000405 */
[----:B------:R3:W4:Y:S04]  /*17510*/  @!P0 LDG.E.U16 R14, desc[UR12][R4.64] ;  /* 0x0000000c040e8981 */ /* 0x000728000c1e1500 */
[----:B0-----:R-:W4:Y:S01]  /*17520*/  LDL.LU R27, [R1+0xf4] ;  /* 0x0000f400011b7983 */ /* 0x001f220000300800 */
[----:B---3--:R-:W-:-:S03]  /*17530*/  @!P0 IMAD.MOV.U32 R5, RZ, RZ, R21 ;  /* 0x000000ffff058224 */ /* 0x008fc600078e0015 */
[----:B------:R-:W3:Y:S01]  /*17540*/  LDL R16, [R1+0xc80] ;  /* 0x000c800001107983 */ /* 0x000ee20000100800 */
[----:B------:R-:W-:-:S05]  /*17550*/  @!P0 IMAD.MOV.U32 R4, RZ, RZ, R20 ;  /* 0x000000ffff048224 */ /* 0x000fca00078e0014 */
[----:B------:R3:W3:Y:S04]  /*17560*/  @!P0 LDG.E.U16 R13, desc[UR12][R4.64] ;  /* 0x0000000c040d8981 */ /* 0x0006e8000c1e1500 */
[----:B--2---:R-:W-:Y:S04]  /*17570*/  STL [R1+0x2f18], R15 ;  /* 0x002f180f01007387 */ /* 0x004fe80000100800 */
[----:B------:R-:W2:Y:S04]  /*17580*/  LDL R17, [R1+0xc4c] ;  /* 0x000c4c0001117983 */ /* 0x000ea80000100800 */
[----:B------:R0:W-:Y:S04]  /*17590*/  STS.U16 [R3+UR5+0x19800], R28 ;  /* 0x0198001c03007988 */ /* 0x0001e80008000405 */
[----:B0-----:R-:W2:Y:S04]  /*175a0*/  LDL.LU R28, [R1+0x100] ;  /* 0x00010000011c7983 */ /* 0x001ea80000300800 */
[----:B------:R-:W2:Y:S04]  /*175b0*/  LDL R19, [R1+0xc5c] ;  /* 0x000c5c0001137983 */ /* 0x000ea80000100800 */
[----:B------:R-:W2:Y:S04]  /*175c0*/  LDL R18, [R1+0xc90] ;  /* 0x000c900001127983 */ /* 0x000ea80000100800 */
[----:B----4-:R0:W-:Y:S04]  /*175d0*/  STL [R1+0x2f1c], R14 ;  /* 0x002f1c0e01007387 */ /* 0x0101e80000100800 */
[----:B------:R-:W4:Y:S04]  /*175e0*/  LDL R15, [R1+0xc6c] ;  /* 0x000c6c00010f7983 */ /* 0x000f280000100800 */
[----:B0-----:R-:W4:Y:S01]  /*175f0*/  LDL R14, [R1+0xca0] ;  /* 0x000ca000010e7983 */ /* 0x001f220000100800 */
[----:B---3--:R-:W-:-:S03]  /*17600*/  @!P0 IMAD.MOV.U32 R4, RZ, RZ, R16 ;  /* 0x000000ffff048224 */ /* 0x008fc600078e0010 */
[----:B------:R0:W-:Y:S04]  /*17610*/  STS.U16 [R3+UR5+0x1a000], R29 ;  /* 0x01a0001d03007988 */ /* 0x0001e80008000405 */
[----:B0-----:R-:W3:Y:S04]  /*17620*/  LDL.LU R29, [R1+0x104] ;  /* 0x00010400011d7983 */ /* 0x001ee80000300800 */
[----:B------:R-:W-:Y:S04]  /*17630*/  STL [R1+0x2f20], R13 ;  /* 0x002f200d01007387 */ /* 0x000fe80000100800 */
[----:B------:R-:W3:Y:S01]  /*17640*/  LDL R16, [R1+0xcb0] ;  /* 0x000cb00001107983 */ /* 0x000ee20000100800 */
[----:B--2---:R-:W-:-:S03]  /*17650*/  @!P0 IMAD.MOV.U32 R5, RZ, RZ, R17 ;  /* 0x000000ffff058224 */ /* 0x004fc600078e0011 */
[----:B------:R-:W2:Y:S04]  /*17660*/  LDL R17, [R1+0xc7c] ;  /* 0x000c7c0001117983 */ /* 0x000ea80000100800 */
[----:B------:R0:W-:Y:S04]  /*17670*/  STS.U16 [R3+UR5+0x4800], R12 ;  /* 0x0048000c03007988 */ /* 0x0001e80008000405 */
[----:B------:R1:W-:Y:S01]  /*17680*/  STS.U16 [R3+UR5+0xe000], R11 ;  /* 0x00e0000b03007988 */ /* 0x0003e20008000405 */
[----:B0-----:R-:W-:Y:S02]  /*17690*/  PRMT R12, RZ, 0x7610, R12 ;  /* 0x00007610ff0c7816 */ /* 0x001fe4000000000c */
[----:B-1----:R-:W-:-:S04]  /*176a0*/  PRMT R11, RZ, 0x7610, R11 ;  /* 0x00007610ff0b7816 */ /* 0x002fc8000000000b */
[----:B------:R0:W2:Y:S04]  /*176b0*/  @!P0 LDG.E.U16 R12, desc[UR12][R4.64] ;  /* 0x0000000c040c8981 */ /* 0x0000a8000c1e1500 */
[----:B------:R1:W-:Y:S01]  /*176c0*/  STS.U16 [R3+UR5+0xc800], R10 ;  /* 0x00c8000a03007988 */ /* 0x0003e20008000405 */
[----:B0-----:R-:W-:Y:S02]  /*176d0*/  @!P0 IMAD.MOV.U32 R4, RZ, RZ, R18 ;  /* 0x000000ffff048224 */ /* 0x001fe400078e0012 */
[----:B------:R-:W-:Y:S01]  /*176e0*/  @!P0 IMAD.MOV.U32 R5, RZ, RZ, R19 ;  /* 0x000000ffff058224 */ /* 0x000fe200078e0013 */
[----:B-1----:R-:W-:-:S04]  /*176f0*/  PRMT R10, RZ, 0x7610, R10 ;  /* 0x00007610ff0a7816 */ /* 0x002fc8000000000a */
[----:B------:R4:W2:Y:S04]  /*17700*/  @!P0 LDG.E.U16 R11, desc[UR12][R4.64] ;  /* 0x0000000c040b8981 */ /* 0x0008a8000c1e1500 */
[----:B------:R0:W-:Y:S01]  /*17710*/  STS.U16 [R3+UR5+0xd800], R9 ;  /* 0x00d8000903007988 */ /* 0x0001e20008000405 */
[----:B----4-:R-:W-:Y:S02]  /*17720*/  @!P0 IMAD.MOV.U32 R4, RZ, RZ, R14 ;  /* 0x000000ffff048224 */ /* 0x010fe400078e000e */
[----:B------:R-:W-:Y:S01]  /*17730*/  @!P0 IMAD.MOV.U32 R5, RZ, RZ, R15 ;  /* 0x000000ffff058224 */ /* 0x000fe200078e000f */
[----:B0-----:R-:W-:-:S04]  /*17740*/  PRMT R9, RZ, 0x7610, R9 ;  /* 0x00007610ff097816 */ /* 0x001fc80000000009 */
[----:B------:R3:W4:Y:S02]  /*17750*/  @!P0 LDG.E.U16 R10, desc[UR12][R4.64] ;  /* 0x0000000c040a8981 */ /* 0x000724000c1e1500 */
[----:B---3--:R-:W-:Y:S02]  /*17760*/  @!P0 IMAD.MOV.U32 R4, RZ, RZ, R16 ;  /* 0x000000ffff048224 */ /* 0x008fe400078e0010 */
[----:B--2---:R-:W-:-:S05]  /*17770*/  @!P0 IMAD.MOV.U32 R5, RZ, RZ, R17 ;  /* 0x000000ffff058224 */ /* 0x004fca00078e0011 */
[----:B------:R-:W2:Y:S04]  /*17780*/  @!P0 LDG.E.U16 R9, desc[UR12][R4.64] ;  /* 0x0000000c04098981 */ /* 0x000ea8000c1e1500 */
[----:B------:R0:W-:Y:S04]  /*17790*/  STL [R1+0x2f24], R12 ;  /* 0x002f240c01007387 */ /* 0x0001e80000100800 */
[----:B------:R1:W-:Y:S04]  /*177a0*/  STL [R1+0x2f28], R11 ;  /* 0x002f280b01007387 */ /* 0x0003e80000100800 */
[----:B------:R-:W3:Y:S04]  /*177b0*/  LDL R21, [R1+0xc8c] ;  /* 0x000c8c0001157983 */ /* 0x000ee80000100800 */
[----:B------:R-:W3:Y:S04]  /*177c0*/  LDL R13, [R1+0xcc0] ;  /* 0x000cc000010d7983 */ /* 0x000ee80000100800 */
[----:B------:R-:W3:Y:S04]  /*177d0*/  LDL.LU R14, [R1+0x10c] ;  /* 0x00010c00010e7983 */ /* 0x000ee80000300800 */
[----:B----4-:R4:W-:Y:S04]  /*177e0*/  STL [R1+0x2f2c], R10 ;  /* 0x002f2c0a01007387 */ /* 0x0109e80000100800 */
[----:B------:R-:W3:Y:S04]  /*177f0*/  LDL.LU R15, [R1+0x110] ;  /* 0x00011000010f7983 */ /* 0x000ee80000300800 */
[----:B------:R-:W3:Y:S04]  /*17800*/  LDL.LU R19, [R1+0x114] ;  /* 0x0001140001137983 */ /* 0x000ee80000300800 */
[----:B------:R-:W3:Y:S04]  /*17810*/  LDL.LU R16, [R1+0x108] ;  /* 0x0001080001107983 */ /* 0x000ee80000300800 */
[----:B------:R-:W3:Y:S04]  /*17820*/  LDL.LU R17, [R1+0xfc] ;  /* 0x0000fc0001117983 */ /* 0x000ee80000300800 */
[----:B------:R-:W3:Y:S04]  /*17830*/  LDL.LU R18, [R1+0xdc] ;  /* 0x0000dc0001127983 */ /* 0x000ee80000300800 */
[----:B--2---:R2:W-:Y:S04]  /*17840*/  STL [R1+0x2f30], R9 ;  /* 0x002f300901007387 */ /* 0x0045e80000100800 */
[----:B0-----:R-:W3:Y:S04]  /*17850*/  LDL R12, [R1+0xc9c] ;  /* 0x000c9c00010c7983 */ /* 0x001ee80000100800 */
[----:B-1----:R-:W3:Y:S04]  /*17860*/  LDL R11, [R1+0xcdc] ;  /* 0x000cdc00010b7983 */ /* 0x002ee80000100800 */
[----:B------:R-:W3:Y:S04]  /*17870*/  LDL.LU R20, [R1+0x11c] ;  /* 0x00011c0001147983 */ /* 0x000ee80000300800 */
[----:B----4-:R-:W4:Y:S04]  /*17880*/  LDL R10, [R1+0xcac] ;  /* 0x000cac00010a7983 */ /* 0x010f280000100800 */
[----:B--2---:R-:W2:Y:S04]  /*17890*/  LDL R9, [R1+0xcd4] ;  /* 0x000cd40001097983 */ /* 0x004ea80000100800 */
[----:B------:R0:W-:Y:S04]  /*178a0*/  STS.U16 [R3+UR5+0xc000], R8 ;  /* 0x00c0000803007988 */ /* 0x0001e80008000405 */
[----:B------:R1:W-:Y:S01]  /*178b0*/  STS.U16 [R3+UR5+0xd000], R7 ;  /* 0x00d0000703007988 */ /* 0x0003e20008000405 */
[----:B0-----:R-:W-:Y:S01]  /*178c0*/  PRMT R8, RZ, 0x7610, R8 ;  /* 0x00007610ff087816 */ /* 0x001fe20000000008 */
[----:B---3--:R-:W-:-:S02]  /*178d0*/  @!P0 IMAD.MOV.U32 R5, RZ, RZ, R21 ;  /* 0x000000ffff058224 */ /* 0x008fc400078e0015 */
[----:B------:R-:W-:Y:S01]  /*178e0*/  @!P0 IMAD.MOV.U32 R4, RZ, RZ, R13 ;  /* 0x000000ffff048224 */ /* 0x000fe200078e000d */
[----:B-1----:R-:W-:Y:S01]  /*178f0*/  PRMT R7, RZ, 0x7610, R7 ;  /* 0x00007610ff077816 */ /* 0x002fe20000000007 */
[----:B------:R0:W-:Y:S04]  /*17900*/  STS.U16 [R3+UR5+0xb800], R6 ;  /* 0x00b8000603007988 */ /* 0x0001e80008000405 */
[----:B------:R1:W3:Y:S04]  /*17910*/  @!P0 LDG.E.U16 R8, desc[UR12][R4.64] ;  /* 0x0000000c04088981 */ /* 0x0002e8000c1e1500 */
[----:B------:R-:W3:Y:S01]  /*17920*/  LDL.LU R21, [R1+0x118] ;  /* 0x0001180001157983 */ /* 0x000ee20000300800 */
[----:B0-----:R-:W-:-:S03]  /*17930*/  PRMT R6, RZ, 0x7610, R6 ;  /* 0x00007610ff067816 */ /* 0x001fc60000000006 */
[----:B------:R-:W3:Y:S04]  /*17940*/  LDL.LU R22, [R1+0xf8] ;  /* 0x0000f80001167983 */ /* 0x000ee80000300800 */
[----:B------:R0:W-:Y:S04]  /*17950*/  STS.U16 [R3+UR5+0x1e000], R19 ;  /* 0x01e0001303007988 */ /* 0x0001e80008000405 */
[----:B------:R-:W3:Y:S04]  /*17960*/  LDL.LU R23, [R1+0xd8] ;  /* 0x0000d80001177983 */ /* 0x000ee80000300800 */
[----:B------:R0:W-:Y:S01]  /*17970*/  STS.U16 [R3+UR5+0x1a800], R25 ;  /* 0x01a8001903007988 */ /* 0x0001e20008000405 */
[----:B-1----:R-:W-:-:S02]  /*17980*/  @!P0 IMAD.MOV.U32 R5, RZ, RZ, R12 ;  /* 0x000000ffff058224 */ /* 0x002fc400078e000c */
[----:B------:R-:W-:Y:S01]  /*17990*/  @!P0 IMAD.MOV.U32 R4, RZ, RZ, R11 ;  /* 0x000000ffff048224 */ /* 0x000fe200078e000b */
[----:B0-----:R-:W0:Y:S04]  /*179a0*/  S2R R19, SR_TID.X ;  /* 0x0000000000137919 */ /* 0x001e280000002100 */
[----:B------:R2:W3:Y:S04]  /*179b0*/  @!P0 LDG.E.U16 R7, desc[UR12][R4.64] ;  /* 0x0000000c04078981 */ /* 0x0004e8000c1e1500 */
[----:B------:R-:W3:Y:S01]  /*179c0*/  LDL.LU R24, [R1+0xcc] ;  /* 0x0000cc0001187983 */ /* 0x000ee20000300800 */
[----:B------:R-:W-:-:S03]  /*179d0*/  IMAD.IADD R2, R0, 0x1, R2 ;  /* 0x0000000100027824 */ /* 0x000fc600078e0202 */
[----:B------:R1:W-:Y:S01]  /*179e0*/  STS.U16 [R3+UR5+0x1b000], R26 ;  /* 0x01b0001a03007988 */ /* 0x0003e20008000405 */
[----:B--2---:R-:W-:Y:S02]  /*179f0*/  @!P0 IMAD.MOV.U32 R4, RZ, RZ, R9 ;  /* 0x000000ffff048224 */ /* 0x004fe400078e0009 */
[----:B----4-:R-:W-:Y:S01]  /*17a00*/  @!P0 IMAD.MOV.U32 R5, RZ, RZ, R10 ;  /* 0x000000ffff058224 */ /* 0x010fe200078e000a */
[----:B------:R-:W2:Y:S04]  /*17a10*/  LDL.LU R25, [R1+0xc0] ;  /* 0x0000c00001197983 */ /* 0x000ea80000300800 */
[----:B------:R0:W4:Y:S04]  /*17a20*/  @!P0 LDG.E.U16 R6, desc[UR12][R4.64] ;  /* 0x0000000c04068981 */ /* 0x000128000c1e1500 */
[----:B------:R0:W-:Y:S04]  /*17a30*/  STS.U16 [R3+UR5+0x1b800], R27 ;  /* 0x01b8001b03007988 */ /* 0x0001e80008000405 */
[----:B-1----:R-:W2:Y:S01]  /*17a40*/  LDL.LU R26, [R1+0xb4] ;  /* 0x0000b400011a7983 */ /* 0x002ea20000300800 */
[----:B0-----:R-:W-:-:S03]  /*17a50*/  IMAD.SHL.U32 R4, R19, 0x100, RZ ;  /* 0x0000010013047824 */ /* 0x001fc600078e00ff */
[----:B------:R0:W-:Y:S04]  /*17a60*/  STS.U16 [R3+UR5+0x1c000], R28 ;  /* 0x01c0001c03007988 */ /* 0x0001e80008000405 */
[----:B------:R-:W2:Y:S01]  /*17a70*/  LDL.LU R27, [R1+0xa4] ;  /* 0x0000a400011b7983 */ /* 0x000ea20000300800 */
[----:B------:R-:W-:-:S03]  /*17a80*/  LOP3.LUT R0, R20, 0x1000, R4, 0xf8, !PT ;  /* 0x0000100014007812 */ /* 0x000fc600078ef804 */
[----:B------:R1:W-:Y:S04]  /*17a90*/  STS.U16 [R3+UR5+0x1c800], R29 ;  /* 0x01c8001d03007988 */ /* 0x0003e80008000405 */
[----:B0-----:R-:W2:Y:S04]  /*17aa0*/  LDL.LU R28, [R1+0x94] ;  /* 0x00009400011c7983 */ /* 0x001ea80000300800 */
[----:B-1----:R-:W2:Y:S04]  /*17ab0*/  LDL.LU R29, [R1+0x84] ;  /* 0x00008400011d7983 */ /* 0x002ea80000300800 */
[----:B---3--:R-:W-:Y:S04]  /*17ac0*/  STL [R1+0x2f34], R8 ;  /* 0x002f340801007387 */ /* 0x008fe80000100800 */
[----:B------:R-:W-:Y:S04]  /*17ad0*/  STL [R1+0x2f38], R7 ;  /* 0x002f380701007387 */ /* 0x000fe80000100800 */
[----:B----4-:R-:W-:Y:S04]  /*17ae0*/  STL [R1+0x2f3c], R6 ;  /* 0x002f3c0601007387 */ /* 0x010fe80000100800 */
[----:B------:R-:W-:Y:S04]  /*17af0*/  STL [R1+0x2f40], R2 ;  /* 0x002f400201007387 */ /* 0x000fe80000100800 */
[----:B------:R0:W-:Y:S04]  /*17b00*/  STL [R1+0x2f44], R0 ;  /* 0x002f440001007387 */ /* 0x0001e80000100800 */
[----:B0-----:R-:W3:Y:S04]  /*17b10*/  LDL.LU R0, [R1+0x6c] ;  /* 0x00006c0001007983 */ /* 0x001ee80000300800 */
[----:B---3--:R0:W-:Y:S04]  /*17b20*/  STL [R1+0x2f48], R0 ;  /* 0x002f480001007387 */ /* 0x0081e80000100800 */
[----:B0-----:R-:W3:Y:S04]  /*17b30*/  LDL.LU R0, [R1+0x70] ;  /* 0x0000700001007983 */ /* 0x001ee80000300800 */
[----:B---3--:R0:W-:Y:S04]  /*17b40*/  STL [R1+0x2f4c], R0 ;  /* 0x002f4c0001007387 */ /* 0x0081e80000100800 */
[----:B0-----:R-:W3:Y:S04]  /*17b50*/  LDL.LU R0, [R1+0x78] ;  /* 0x0000780001007983 */ /* 0x001ee80000300800 */
[----:B------:R-:W-:Y:S04]  /*17b60*/  STS.U16 [R3+UR5+0x1d000], R14 ;  /* 0x01d0000e03007988 */ /* 0x000fe80008000405 */
[----:B------:R-:W-:Y:S04]  /*17b70*/  STS.U16 [R3+UR5+0x1d800], R15 ;  /* 0x01d8000f03007988 */ /* 0x000fe80008000405 */
[----:B------:R-:W-:Y:S04]  /*17b80*/  STS.U16 [R3+UR5+0x1e800], R16 ;  /* 0x01e8001003007988 */ /* 0x000fe80008000405 */
[----:B------:R-:W-:Y:S04]  /*17b90*/  STS.U16 [R3+UR5+0x1f000], R17 ;  /* 0x01f0001103007988 */ /* 0x000fe80008000405 */
[----:B---3--:R0:W-:Y:S04]  /*17ba0*/  STL [R1+0x2f50], R0 ;  /* 0x002f500001007387 */ /* 0x0081e80000100800 */
[----:B0-----:R-:W3:Y:S04]  /*17bb0*/  LDL.LU R0, [R1+0x7c] ;  /* 0x00007c0001007983 */ /* 0x001ee80000300800 */
[----:B------:R-:W4:Y:S04]  /*17bc0*/  LDL.LU R2, [R1+0x68] ;  /* 0x0000680001027983 */ /* 0x000f280000300800 */
        /* <DEDUP_REMOVED lines=8> */
[----:B------:R0:W-:Y:S04]  /*17c50*/  STS.U16 [R3+UR5+0x1f800], R18 ;  /* 0x01f8001203007988 */ /* 0x0001e80008000405 */
[----:B------:R-:W4:Y:S04]  /*17c60*/  LDL.LU R14, [R1+0x44] ;  /* 0x00004400010e7983 */ /* 0x000f280000300800 */
[----:B------:R-:W4:Y:S01]  /*17c70*/  LDL.LU R15, [R1+0x40] ;  /* 0x00004000010f7983 */ /* 0x000f220000300800 */
[----:B0-----:R-:W-:-:S03]  /*17c80*/  LOP3.LUT R3, R3, 0x40, RZ, 0x3c, !PT ;  /* 0x0000004003037812 */ /* 0x001fc600078e3cff */
[----:B------:R-:W4:Y:S04]  /*17c90*/  LDL.LU R16, [R1+0x3c] ;  /* 0x00003c0001107983 */ /* 0x000f280000300800 */
[----:B------:R-:W4:Y:S04]  /*17ca0*/  LDL.LU R17, [R1+0x38] ;  /* 0x0000380001117983 */ /* 0x000f280000300800 */
[----:B------:R-:W4:Y:S04]  /*17cb0*/  LDL.LU R18, [R1+0x34] ;  /* 0x0000340001127983 */ /* 0x000f280000300800 */
[----:B------:R-:W4:Y:S04]  /*17cc0*/  LDL.LU R19, [R1+0x30] ;  /* 0x0000300001137983 */ /* 0x000f280000300800 */
[----:B------:R0:W-:Y:S04]  /*17cd0*/  STS.U16 [R3+UR5+0x1fc00], R21 ;  /* 0x01fc001503007988 */ /* 0x0001e80008000405 */
[----:B------:R-:W4:Y:S04]  /*17ce0*/  LDL.LU R20, [R1+0x2c] ;  /* 0x00002c0001147983 */ /* 0x000f280000300800 */
[----:B------:R1:W-:Y:S04]  /*17cf0*/  STS.U16 [R3+UR5+0x400], R22 ;  /* 0x0004001603007988 */ /* 0x0003e80008000405 */
[----:B0-----:R-:W4:Y:S04]  /*17d00*/  LDL.LU R21, [R1+0x28] ;  /* 0x0000280001157983 */ /* 0x001f280000300800 */
[----:B------:R0:W-:Y:S04]  /*17d10*/  STS.U16 [R3+UR5+0xc00], R23 ;  /* 0x000c001703007988 */ /* 0x0001e80008000405 */
[----:B-1----:R-:W4:Y:S04]  /*17d20*/  LDL.LU R22, [R1+0x24] ;  /* 0x0000240001167983 */ /* 0x002f280000300800 */
[----:B------:R1:W-:Y:S04]  /*17d30*/  STS.U16 [R3+UR5+0x1400], R24 ;  /* 0x0014001803007988 */ /* 0x0003e80008000405 */
[----:B0-----:R-:W4:Y:S04]  /*17d40*/  LDL.LU R23, [R1+0x20] ;  /* 0x0000200001177983 */ /* 0x001f280000300800 */
[----:B--2---:R0:W-:Y:S04]  /*17d50*/  STS.U16 [R3+UR5+0x1c00], R25 ;  /* 0x001c001903007988 */ /* 0x0041e80008000405 */
[----:B-1----:R-:W2:Y:S04]  /*17d60*/  LDL.LU R24, [R1+0x1c] ;  /* 0x00001c0001187983 */ /* 0x002ea80000300800 */
[----:B------:R1:W-:Y:S04]  /*17d70*/  STS.U16 [R3+UR5+0x2400], R26 ;  /* 0x0024001a03007988 */ /* 0x0003e80008000405 */
[----:B0-----:R-:W2:Y:S04]  /*17d80*/  LDL.LU R25, [R1+0x18] ;  /* 0x0000180001197983 */ /* 0x001ea80000300800 */
[----:B------:R0:W-:Y:S04]  /*17d90*/  STS.U16 [R3+UR5+0x2c00], R27 ;  /* 0x002c001b03007988 */ /* 0x0001e80008000405 */
[----:B-1----:R-:W2:Y:S04]  /*17da0*/  LDL.LU R26, [R1+0x14] ;  /* 0x00001400011a7983 */ /* 0x002ea80000300800 */
[----:B------:R1:W-:Y:S04]  /*17db0*/  STS.U16 [R3+UR5+0x3400], R28 ;  /* 0x0034001c03007988 */ /* 0x0003e80008000405 */
[----:B0-----:R-:W2:Y:S04]  /*17dc0*/  LDL.LU R27, [R1+0x10] ;  /* 0x00001000011b7983 */ /* 0x001ea80000300800 */
[----:B------:R0:W-:Y:S04]  /*17dd0*/  STS.U16 [R3+UR5+0x3c00], R29 ;  /* 0x003c001d03007988 */ /* 0x0001e80008000405 */
[----:B-1----:R-:W2:Y:S04]  /*17de0*/  LDL.LU R28, [R1+0xc] ;  /* 0x00000c00011c7983 */ /* 0x002ea80000300800 */
[----:B0-----:R-:W2:Y:S04]  /*17df0*/  LDL.LU R29, [R1+0x8] ;  /* 0x00000800011d7983 */ /* 0x001ea80000300800 */
[----:B------:R-:W2:Y:S04]  /*17e00*/  LDL.LU R4, [R1+0x4] ;  /* 0x0000040001047983 */ /* 0x000ea80000300800 */
[----:B------:R-:W2:Y:S04]  /*17e10*/  LDL.LU R5, [R1] ;  /* 0x0000000001057983 */ /* 0x000ea80000300800 */
[----:B---3--:R0:W-:Y:S04]  /*17e20*/  STS.U16 [R3+UR5+0x4400], R0 ;  /* 0x0044000003007988 */ /* 0x0081e80008000405 */
[----:B0-----:R-:W3:Y:S04]  /*17e30*/  LDL.LU R0, [R1+0x2f50] ;  /* 0x002f500001007983 */ /* 0x001ee80000300800 */
[----:B---3--:R0:W-:Y:S04]  /*17e40*/  STS.U16 [R3+UR5+0x4c00], R0 ;  /* 0x004c000003007988 */ /* 0x0081e80008000405 */
[----:B0-----:R-:W3:Y:S04]  /*17e50*/  LDL.LU R0, [R1+0x2f4c] ;  /* 0x002f4c0001007983 */ /* 0x001ee80000300800 */
[----:B---3--:R0:W-:Y:S04]  /*17e60*/  STS.U16 [R3+UR5+0x5400], R0 ;  /* 0x0054000003007988 */ /* 0x0081e80008000405 */
[----:B0-----:R-:W3:Y:S04]  /*17e70*/  LDL.LU R0, [R1+0x2f48] ;  /* 0x002f480001007983 */ /* 0x001ee80000300800 */
[----:B----4-:R-:W-:Y:S04]  /*17e80*/  STS.U16 [R3+UR5+0x6400], R2 ;  /* 0x0064000203007988 */ /* 0x010fe80008000405 */
        /* <DEDUP_REMOVED lines=18> */
[----:B--2---:R-:W-:Y:S04]  /*17fb0*/  STS.U16 [R3+UR5+0xfc00], R24 ;  /* 0x00fc001803007988 */ /* 0x004fe80008000405 */
[----:B------:R-:W-:Y:S04]  /*17fc0*/  STS.U16 [R3+UR5+0x10400], R25 ;  /* 0x0104001903007988 */ /* 0x000fe80008000405 */
[----:B------:R-:W-:Y:S04]  /*17fd0*/  STS.U16 [R3+UR5+0x10c00], R26 ;  /* 0x010c001a03007988 */ /* 0x000fe80008000405 */
[----:B------:R-:W-:Y:S04]  /*17fe0*/  STS.U16 [R3+UR5+0x11400], R27 ;  /* 0x0114001b03007988 */ /* 0x000fe80008000405 */
[----:B------:R-:W-:Y:S04]  /*17ff0*/  STS.U16 [R3+UR5+0x11c00], R28 ;  /* 0x011c001c03007988 */ /* 0x000fe80008000405 */
[----:B------:R-:W-:Y:S04]  /*18000*/  STS.U16 [R3+UR5+0x12400], R29 ;  /* 0x0124001d03007988 */ /* 0x000fe80008000405 */
[----:B---3--:R0:W-:Y:S04]  /*18010*/  STS.U16 [R3+UR5+0x5c00], R0 ;  /* 0x005c000003007988 */ /* 0x0081e80008000405 */
[----:B0-----:R-:W2:Y:S04]  /*18020*/  LDL.LU R0, [R1+0x2f44] ;  /* 0x002f440001007983 */ /* 0x001ea80000300800 */
[----:B------:R-:W3:Y:S04]  /*18030*/  LDL.LU R2, [R1+0x2f40] ;  /* 0x002f400001027983 */ /* 0x000ee80000300800 */
[----:B------:R-:W4:Y:S04]  /*18040*/  LDL.LU R6, [R1+0x2f3c] ;  /* 0x002f3c0001067983 */ /* 0x000f280000300800 */
[----:B------:R-:W2:Y:S04]  /*18050*/  LDL.LU R7, [R1+0x2f38] ;  /* 0x002f380001077983 */ /* 0x000ea80000300800 */
        /* <DEDUP_REMOVED lines=22> */
[----:B------:R-:W-:Y:S04]  /*181c0*/  STS.U16 [R3+UR5+0x12c00], R4 ;  /* 0x012c000403007988 */ /* 0x000fe80008000405 */
[----:B------:R-:W-:Y:S04]  /*181d0*/  STS.U16 [R3+UR5+0x13400], R5 ;  /* 0x0134000503007988 */ /* 0x000fe80008000405 */
[----:B----4-:R-:W-:Y:S04]  /*181e0*/  STS.U16 [R3+UR5+0x1f400], R6 ;  /* 0x01f4000603007988 */ /* 0x010fe80008000405 */
[----:B--2---:R-:W-:Y:S04]  /*181f0*/  STS.U16 [R3+UR5+0x1ec00], R7 ;  /* 0x01ec000703007988 */ /* 0x004fe80008000405 */
[----:B---3--:R-:W-:Y:S04]  /*18200*/  STS.U16 [R3+UR5+0x1e400], R8 ;  /* 0x01e4000803007988 */ /* 0x008fe80008000405 */
        /* <DEDUP_REMOVED lines=20> */
[----:B------:R-:W-:Y:S01]  /*18350*/  STS.U16 [R3+UR5+0x13c00], R29 ;  /* 0x013c001d03007988 */ /* 0x000fe20008000405 */
[----:B------:R-:W-:Y:S06]  /*18360*/  BAR.SYNC.DEFER_BLOCKING 0x0 ;  /* 0x0000000000007b1d */ /* 0x000fec0000010000 */
[----:B------:R-:W0:Y:S04]  /*18370*/  LDSM.16.M88.4 R16, [R2+UR5] ;  /* 0x000000050210783b */ /* 0x000e280008000200 */
[----:B------:R-:W1:Y:S04]  /*18380*/  LDSM.16.M88.4 R8, [R2+UR5+0x4000] ;  /* 0x004000050208783b */ /* 0x000e680008000200 */
[----:B------:R-:W2:Y:S04]  /*18390*/  LDSM.16.M88.4 R4, [R2+UR5+0x8000] ;  /* 0x008000050204783b */ /* 0x000ea80008000200 */
[----:B------:R-:W-:Y:S04]  /*183a0*/  LDSM.16.M88.4 R24, [R2+UR5+0xc000] ;  /* 0x00c000050218783b */ /* 0x000fe80008000200 */
[----:B------:R-:W-:Y:S04]  /*183b0*/  LDSM.16.MT88.4 R12, [R0+UR5+0x20000] ;  /* 0x02000005000c783b */ /* 0x000fe80008004200 */
[----:B0-----:R-:W-:Y:S04]  /*183c0*/  STL.64 [R1+0x70], R16 ;  /* 0x0000701001007387 */ /* 0x001fe80000100a00 */
[----:B------:R-:W-:Y:S04]  /*183d0*/  STL.64 [R1+0x78], R18 ;  /* 0x0000781201007387 */ /* 0x000fe80000100a00 */
[----:B-1----:R-:W-:Y:S04]  /*183e0*/  STL.64 [R1+0x60], R8 ;  /* 0x0000600801007387 */ /* 0x002fe80000100a00 */
[----:B------:R-:W-:Y:S04]  /*183f0*/  STL.64 [R1+0x68], R10 ;  /* 0x0000680a01007387 */ /* 0x000fe80000100a00 */
[----:B------:R-:W0:Y:S04]  /*18400*/  LDSM.16.M88.4 R8, [R2+UR5+0x10000] ;  /* 0x010000050208783b */ /* 0x000e280008000200 */
[----:B--2---:R-:W-:Y:S04]  /*18410*/  STL.64 [R1+0x50], R4 ;  /* 0x0000500401007387 */ /* 0x004fe80000100a00 */
[----:B------:R-:W-:Y:S04]  /*18420*/  STL.64 [R1+0x58], R6 ;  /* 0x0000580601007387 */ /* 0x000fe80000100a00 */
[----:B------:R-:W1:Y:S04]  /*18430*/  LDSM.16.M88.4 R4, [R2+UR5+0x14000] ;  /* 0x014000050204783b */ /* 0x000e680008000200 */
[----:B------:R-:W2:Y:S04]  /*18440*/  LDL.LU.64 R20, [R1+0x640] ;  /* 0x0006400001147983 */ /* 0x000ea80000300a00 */
[----:B------:R-:W-:Y:S04]  /*18450*/  LDSM.16.MT88.4 R16, [R0+UR5+0x20080] ;  /* 0x020080050010783b */ /* 0x000fe80008004200 */
[----:B0-----:R-:W-:Y:S04]  /*18460*/  STL.64 [R1+0x30], R8 ;  /* 0x0000300801007387 */ /* 0x001fe80000100a00 */
[----:B------:R-:W-:Y:S04]  /*18470*/  STL.64 [R1+0x38], R10 ;  /* 0x0000380a01007387 */ /* 0x000fe80000100a00 */
[----:B------:R-:W2:Y:S04]  /*18480*/  LDL.LU.64 R22, [R1+0x648] ;  /* 0x0006480001167983 */ /* 0x000ea80000300a00 */
[----:B-1----:R-:W-:Y:S04]  /*18490*/  STL.64 [R1+0x10], R4 ;  /* 0x0000100401007387 */ /* 0x002fe80000100a00 */
[----:B------:R-:W-:Y:S04]  /*184a0*/  STL.64 [R1+0x18], R6 ;  /* 0x0000180601007387 */ /* 0x000fe80000100a00 */
[----:B------:R-:W0:Y:S04]  /*184b0*/  LDSM.16.M88.4 R4, [R2+UR5+0x18000] ;  /* 0x018000050204783b */ /* 0x000e280008000200 */
[----:B------:R-:W-:Y:S04]  /*184c0*/  STL.64 [R1+0x48], R26 ;  /* 0x0000481a01007387 */ /* 0x000fe80000100a00 */
[----:B------:R1:W-:Y:S04]  /*184d0*/  STL.64 [R1+0x2ed8], R24 ;  /* 0x002ed81801007387 */ /* 0x0003e80000100a00 */
[----:B------:R-:W3:Y:S04]  /*184e0*/  LDSM.16.M88.4 R8, [R2+UR5+0x1c000] ;  /* 0x01c000050208783b */ /* 0x000ee80008000200 */
[----:B-1----:R-:W4:Y:S04]  /*184f0*/  LDL.LU.64 R24, [R1+0x630] ;  /* 0x0006300001187983 */ /* 0x002f280000300a00 */
[----:B------:R-:W4:Y:S04]  /*18500*/  LDL.LU.64 R26, [R1+0x638] ;  /* 0x00063800011a7983 */ /* 0x000f280000300a00 */
[----:B0-----:R-:W-:Y:S04]  /*18510*/  STL [R1+0x2adc], R6 ;  /* 0x002adc0601007387 */ /* 0x001fe80000100800 */
[----:B------:R-:W-:Y:S04]  /*18520*/  STL [R1+0x2ad8], R7 ;  /* 0x002ad80701007387 */ /* 0x000fe80000100800 */
[----:B------:R0:W-:Y:S04]  /*18530*/  STL.64 [R1+0x2ea0], R4 ;  /* 0x002ea00401007387 */ /* 0x0001e80000100a00 */
[----:B0-----:R-:W2:Y:S04]  /*18540*/  LDL.LU.64 R4, [R1+0x4b0] ;  /* 0x0004b00001047983 */ /* 0x001ea80000300a00 */
[----:B------:R-:W2:Y:S04]  /*18550*/  LDL.LU.64 R6, [R1+0x4b8] ;  /* 0x0004b80001067983 */ /* 0x000ea80000300a00 */
[----:B--2---:R-:W-:Y:S04]  /*18560*/  STL.64 [R1+0x2eb0], R6 ;  /* 0x002eb00601007387 */ /* 0x004fe80000100a00 */
[----:B------:R0:W-:Y:S04]  /*18570*/  STL.64 [R1+0x2ea8], R4 ;  /* 0x002ea80401007387 */ /* 0x0001e80000100a00 */
[----:B0-----:R-:W2:Y:S04]  /*18580*/  LDL.LU.64 R4, [R1+0x550] ;  /* 0x0005500001047983 */ /* 0x001ea80000300a00 */
[----:B------:R-:W2:Y:S04]  /*18590*/  LDL.LU.64 R6, [R1+0x558] ;  /* 0x0005580001067983 */ /* 0x000ea80000300a00 */
[----:B--2---:R-:W-:Y:S04]  /*185a0*/  STL.64 [R1+0x2ec0], R6 ;  /* 0x002ec00601007387 */ /* 0x004fe80000100a00 */
[----:B------:R0:W-:Y:S04]  /*185b0*/  STL.64 [R1+0x2eb8], R4 ;  /* 0x002eb80401007387 */ /* 0x0001e80000100a00 */
[----:B0-----:R-:W2:Y:S04]  /*185c0*/  LDL.64 R4, [R1+0x50] ;  /* 0x0000500001047983 */ /* 0x001ea80000100a00 */
[----:B--2---:R0:W-:Y:S04]  /*185d0*/  STL.64 [R1+0x2ed0], R4 ;  /* 0x002ed00401007387 */ /* 0x0041e80000100a00 */
[----:B0-----:R-:W4:Y:S04]  /*185e0*/  LDL.64 R4, [R1+0x60] ;  /* 0x0000600001047983 */ /* 0x001f280000100a00 */
[----:B---3--:R-:W-:Y:S04]  /*185f0*/  STL.64 [R1+0x2e78], R10 ;  /* 0x002e780a01007387 */ /* 0x008fe80000100a00 */
[----:B------:R0:W-:Y:S04]  /*18600*/  STL.64 [R1+0x2e70], R8 ;  /* 0x002e700801007387 */ /* 0x0001e80000100a00 */
[----:B0-----:R-:W2:Y:S04]  /*18610*/  LDL.64 R8, [R1+0x70] ;  /* 0x0000700001087983 */ /* 0x001ea80000100a00 */
[----:B------:R-:W-:Y:S04]  /*18620*/  STL [R1+0x27e8], R2 ;  /* 0x0027e80201007387 */ /* 0x000fe80000100800 */
[----:B------:R-:W-:Y:S04]  /*18630*/  STL.64 [R1+0x2e88], R18 ;  /* 0x002e881201007387 */ /* 0x000fe80000100a00 */
[----:B------:R0:W-:Y:S04]  /*18640*/  STL.64 [R1+0x2e80], R16 ;  /* 0x002e801001007387 */ /* 0x0001e80000100a00 */
[----:B0-----:R-:W3:Y:S04]  /*18650*/  LDL.64 R16, [R1+0x10] ;  /* 0x0000100001107983 */ /* 0x001ee80000100a00 */
[----:B---3--:R0:W-:Y:S04]  /*18660*/  STL.64 [R1+0x2e98], R16 ;  /* 0x002e981001007387 */ /* 0x0081e80000100a00 */
[----:B0-----:R-:W3:Y:S01]  /*18670*/  LDL.64 R16, [R1+0x30] ;  /* 0x0000300001107983 */ /* 0x001ee20000100a00 */
[C---:B--2---:R-:W-:Y:S08]  /*18680*/  HMMA.16816.F32 R20, R12.reuse, R8, R20 ;  /* 0x000000080c14723c */ /* 0x044ff00000001814 */
[----:B----4-:R-:W-:Y:S01]  /*18690*/  HMMA.16816.F32 R24, R12, R4, R24 ;  /* 0x000000040c18723c */ /* 0x010fe20000001818 */
[----:B---3--:R0:W-:Y:S04]  /*186a0*/  STL.64 [R1+0x2ec8], R16 ;  /* 0x002ec81001007387 */ /* 0x0081e80000100a00 */
[----:B0-----:R-:W2:Y:S04]  /*186b0*/  LDL.LU.64 R16, [R1+0x560] ;  /* 0x0005600001107983 */ /* 0x001ea80000300a00 */
[----:B------:R-:W2:Y:S04]  /*186c0*/  LDL.LU.64 R18, [R1+0x568] ;  /* 0x0005680001127983 */ /* 0x000ea80000300a00 */
[----:B------:R0:W-:Y:S04]  /*186d0*/  STL.64 [R1+0x200], R20 ;  /* 0x0002001401007387 */ /* 0x0001e80000100a00 */
[----:B------:R-:W-:Y:S01]  /*186e0*/  STL.64 [R1+0x208], R22 ;  /* 0x0002081601007387 */ /* 0x000fe20000100a00 */
[----:B0-----:R-:W-:-:S02]  /*186f0*/  IMAD.MOV.U32 R21, RZ, RZ, R8 ;  /* 0x000000ffff157224 */ /* 0x001fc400078e0008 */
[----:B------:R-:W-:-:S05]  /*18700*/  IMAD.MOV.U32 R20, RZ, RZ, R9 ;  /* 0x000000ffff147224 */ /* 0x000fca00078e0009 */
[----:B------:R0:W-:Y:S04]  /*18710*/  STL.64 [R1+0x2e90], R20 ;  /* 0x002e901401007387 */ /* 0x0001e80000100a00 */
[----:B0-----:R-:W3:Y:S04]  /*18720*/  LDL.LU.64 R20, [R1+0x4a0] ;  /* 0x0004a00001147983 */ /* 0x001ee80000300a00 */
[----:B------:R-:W3:Y:S04]  /*18730*/  LDL.LU.64 R22, [R1+0x4a8] ;  /* 0x0004a80001167983 */ /* 0x000ee80000300a00 */
[----:B------:R-:W4:Y:S04]  /*18740*/  LDL.LU.64 R8, [R1+0x490] ;  /* 0x0004900001087983 */ /* 0x000f280000300a00 */
[----:B------:R-:W4:Y:S04]  /*18750*/  LDL.LU.64 R10, [R1+0x498] ;  /* 0x00049800010a7983 */ /* 0x000f280000300a00 */
[----:B------:R0:W-:Y:S04]  /*18760*/  STL.64 [R1+0x1f0], R24 ;  /* 0x0001f01801007387 */ /* 0x0001e80000100a00 */
[----:B------:R1:W-:Y:S04]  /*18770*/  STL.64 [R1+0x1f8], R26 ;  /* 0x0001f81a01007387 */ /* 0x0003e80000100a00 */
[----:B0-----:R-:W2:Y:S01]  /*18780*/  LDL.LU.64 R24, [R1+0x2ed8] ;  /* 0x002ed80001187983 */ /* 0x001ea20000300a00 */
[----:B-1----:R-:W-:-:S02]  /*18790*/  IMAD.MOV.U32 R27, RZ, RZ, R4 ;  /* 0x000000ffff1b7224 */ /* 0x002fc400078e0004 */
[----:B------:R-:W-:Y:S02]  /*187a0*/  IMAD.MOV.U32 R26, RZ, RZ, R5 ;  /* 0x000000ffff1a7224 */ /* 0x000fe400078e0005 */
[----:B------:R-:W2:Y:S02]  /*187b0*/  LDL.LU.64 R4, [R1+0x2ed0] ;  /* 0x002ed00001047983 */ /* 0x000ea40000300a00 */
[----:B--2---:R-:W-:Y:S01]  /*187c0*/  HMMA.16816.F32 R16, R12, R4, R16 ;  /* 0x000000040c10723c */ /* 0x004fe20000001810 */
[----:B------:R-:W-:Y:S02]  /*187d0*/  IMAD.MOV.U32 R3, RZ, RZ, R4 ;  /* 0x000000ffff037224 */ /* 0x000fe400078e0004 */
[----:B------:R-:W-:-:S15]  /*187e0*/  IMAD.MOV.U32 R2, RZ, RZ, R5 ;  /* 0x000000ffff027224 */ /* 0x000fde00078e0005 */
[----:B------:R-:W-:Y:S01]  /*187f0*/  NOP ;  /* 0x0000000000007918 */ /* 0x000fe20000000000 */
[----:B------:R0:W-:Y:S04]  /*18800*/  STL.64 [R1+0x1e0], R16 ;  /* 0x0001e01001007387 */ /* 0x0001e80000100a00 */
[----:B------:R-:W-:Y:S04]  /*18810*/  STL.64 [R1+0x1e8], R18 ;  /* 0x0001e81201007387 */ /* 0x000fe80000100a00 */
[----:B0-----:R-:W2:Y:S04]  /*18820*/  LDL.LU.64 R16, [R1+0x2ec8] ;  /* 0x002ec80001107983 */ /* 0x001ea80000300a00 */
[----:B------:R-:W2:Y:S04]  /*18830*/  LDL.LU.64 R6, [R1+0x2ec0] ;  /* 0x002ec00001067983 */ /* 0x000ea80000300a00 */
[----:B------:R-:W2:Y:S02]  /*18840*/  LDL.LU.64 R4, [R1+0x2eb8] ;  /* 0x002eb80001047983 */ /* 0x000ea40000300a00 */
[----:B--2---:R-:W-:-:S15]  /*18850*/  HMMA.16816.F32 R4, R12, R24, R4 ;  /* 0x000000180c04723c */ /* 0x004fde0000001804 */
[----:B------:R-:W-:-:S04]  /*18860*/  NOP ;  /* 0x0000000000007918 */ /* 0x000fc80000000000 */
[----:B------:R-:W-:Y:S04]  /*18870*/  STL.64 [R1+0x1d0], R4 ;  /* 0x0001d00401007387 */ /* 0x000fe80000100a00 */
[----:B------:R0:W-:Y:S04]  /*18880*/  STL.64 [R1+0x1d8], R6 ;  /* 0x0001d80601007387 */ /* 0x0001e80000100a00 */
[----:B0-----:R-:W2:Y:S04]  /*18890*/  LDL.LU.64 R6, [R1+0x2eb0] ;  /* 0x002eb00001067983 */ /* 0x001ea80000300a00 */
[----:B------:R-:W2:Y:S04]  /*188a0*/  LDL.LU.64 R4, [R1+0x2ea8] ;  /* 0x002ea80001047983 */ /* 0x000ea80000300a00 */
[----:B------:R-:W-:Y:S01]  /*188b0*/  STL.64 [R1+0x2e40], R24 ;  /* 0x002e401801007387 */ /* 0x000fe20000100a00 */
[----:B--2---:R-:W-:-:S15]  /*188c0*/  HMMA.16816.F32 R4, R12, R16, R4 ;  /* 0x000000100c04723c */ /* 0x004fde0000001804 */
[----:B------:R-:W-:-:S04]  /*188d0*/  NOP ;  /* 0x0000000000007918 */ /* 0x000fc80000000000 */
[----:B------:R0:W-:Y:S04]  /*188e0*/  STL.64 [R1+0x1c0], R4 ;  /* 0x0001c00401007387 */ /* 0x0001e80000100a00 */
[----:B------:R1:W-:Y:S04]  /*188f0*/  STL.64 [R1+0x1c8], R6 ;  /* 0x0001c80601007387 */ /* 0x0003e80000100a00 */
[----:B0-----:R-:W4:Y:S01]  /*18900*/  LDL.LU.64 R4, [R1+0x2ea0] ;  /* 0x002ea00001047983 */ /* 0x001f220000300a00 */
[----:B-1----:R-:W-:Y:S02]  /*18910*/  IMAD.MOV.U32 R7, RZ, RZ, R16 ;  /* 0x000000ffff077224 */ /* 0x002fe400078e0010 */
[----:B------:R-:W-:-:S02]  /*18920*/  IMAD.MOV.U32 R6, RZ, RZ, R17 ;  /* 0x000000ffff067224 */ /* 0x000fc400078e0011 */
[----:B------:R-:W3:Y:S01]  /*18930*/  LDL.LU.64 R16, [R1+0x2e98] ;  /* 0x002e980001107983 */ /* 0x000ee20000300a00 */
[----:B------:R-:W-:Y:S02]  /*18940*/  IMAD.MOV.U32 R24, RZ, RZ, R3 ;  /* 0x000000ffff187224 */ /* 0x000fe400078e0003 */
[----:B------:R-:W-:-:S05]  /*18950*/  IMAD.MOV.U32 R25, RZ, RZ, R2 ;  /* 0x000000ffff197224 */ /* 0x000fca00078e0002 */
[----:B------:R-:W-:Y:S01]  /*18960*/  STL.64 [R1+0x2e58], R24 ;  /* 0x002e581801007387 */ /* 0x000fe20000100a00 */
[----:B---3--:R-:W-:-:S15]  /*18970*/  HMMA.16816.F32 R20, R12, R16, R20 ;  /* 0x000000100c14723c */ /* 0x008fde0000001814 */
[----:B------:R-:W-:-:S04]  /*18980*/  NOP ;  /* 0x0000000000007918 */ /* 0x000fc80000000000 */
[----:B------:R0:W-:Y:S04]  /*18990*/  STL.64 [R1+0x1b0], R20 ;  /* 0x0001b01401007387 */ /* 0x0001e80000100a00 */
[----:B------:R-:W-:Y:S04]  /*189a0*/  STL.64 [R1+0x1b8], R22 ;  /* 0x0001b81601007387 */ /* 0x000fe80000100a00 */
[----:B0-----:R-:W2:Y:S01]  /*189b0*/  LDL.LU.64 R20, [R1+0x2e90] ;  /* 0x002e900001147983 */ /* 0x001ea20000300a00 */
[----:B----4-:R-:W-:Y:S01]  /*189c0*/  HMMA.16816.F32 R8, R12, R4, R8 ;  /* 0x000000040c08723c */ /* 0x010fe20000001808 */
[----:B------:R-:W-:-:S02]  /*189d0*/  IMAD.MOV.U32 R3, RZ, RZ, R16 ;  /* 0x000000ffff037224 */ /* 0x000fc400078e0010 */
[----:B------:R-:W-:Y:S01]  /*189e0*/  IMAD.MOV.U32 R2, RZ, RZ, R17 ;  /* 0x000000ffff027224 */ /* 0x000fe200078e0011 */
[----:B------:R-:W3:Y:S04]  /*189f0*/  LDL.LU.64 R18, [R1+0x2e88] ;  /* 0x002e880001127983 */ /* 0x000ee80000300a00 */
[----:B------:R-:W3:Y:S11]  /*18a00*/  LDL.LU.64 R16, [R1+0x2e80] ;  /* 0x002e800001107983 */ /* 0x000ef60000300a00 */
[----:B------:R-:W-:Y:S04]  /*18a10*/  STL.64 [R1+0x1a0], R8 ;  /* 0x0001a00801007387 */ /* 0x000fe80000100a00 */
[----:B------:R0:W-:Y:S04]  /*18a20*/  STL.64 [R1+0x1a8], R10 ;  /* 0x0001a80a01007387 */ /* 0x0001e80000100a00 */
[----:B0-----:R-:W4:Y:S04]  /*18a30*/  LDL.LU.64 R10, [R1+0x2e78] ;  /* 0x002e7800010a7983 */ /* 0x001f280000300a00 */
[----:B------:R-:W3:Y:S04]  /*18a40*/  LDL.LU.64 R8, [R1+0x2e70] ;  /* 0x002e700001087983 */ /* 0x000ee80000300a00 */
[----:B------:R2:W-:Y:S02]  /*18a50*/  STL.64 [R1+0x2e60], R4 ;  /* 0x002e600401007387 */ /* 0x0005e40000100a00 */
[----:B--2---:R-:W-:-:S02]  /*18a60*/  IMAD.MOV.U32 R4, RZ, RZ, R21 ;  /* 0x000000ffff047224 */ /* 0x004fc400078e0015 */
[----:B------:R-:W-:Y:S02]  /*18a70*/  IMAD.MOV.U32 R5, RZ, RZ, R20 ;  /* 0x000000ffff057224 */ /* 0x000fe400078e0014 */
[----:B------:R-:W2:Y:S04]  /*18a80*/  LDL.LU.64 R20, [R1+0x390] ;  /* 0x0003900001147983 */ /* 0x000ea80000300a00 */
[----:B------:R-:W2:Y:S04]  /*18a90*/  LDL.LU.64 R22, [R1+0x398] ;  /* 0x0003980001167983 */ /* 0x000ea80000300a00 */
[----:B--2---:R-:W-:Y:S04]  /*18aa0*/  STL.64 [R1+0x2e10], R22 ;  /* 0x002e101601007387 */ /* 0x004fe80000100a00 */
[----:B------:R0:W-:Y:S04]  /*18ab0*/  STL.64 [R1+0x2e08], R20 ;  /* 0x002e081401007387 */ /* 0x0001e80000100a00 */
[----:B0-----:R-:W3:Y:S04]  /*18ac0*/  LDL.LU.64 R20, [R1+0x3b0] ;  /* 0x0003b00001147983 */ /* 0x001ee80000300a00 */
[----:B------:R-:W3:Y:S02]  /*18ad0*/  LDL.LU.64 R22, [R1+0x3b8] ;  /* 0x0003b80001167983 */ /* 0x000ee40000300a00 */
[----:B---3--:R-:W-:Y:S01]  /*18ae0*/  HMMA.16816.F32 R20, R12, R8, R20 ;  /* 0x000000080c14723c */ /* 0x008fe20000001814 */
[----:B------:R-:W-:-:S02]  /*18af0*/  IMAD.MOV.U32 R12, RZ, RZ, R27 ;  /* 0x000000ffff0c7224 */ /* 0x000fc400078e001b */
[----:B------:R-:W-:-:S15]  /*18b00*/  IMAD.MOV.U32 R13, RZ, RZ, R26 ;  /* 0x000000ffff0d7224 */ /* 0x000fde00078e001a */
[----:B------:R-:W-:Y:S01]  /*18b10*/  NOP ;  /* 0x0000000000007918 */ /* 0x000fe20000000000 */
[----:B------:R-:W-:Y:S04]  /*18b20*/  STL.64 [R1+0x170], R20 ;  /* 0x0001701401007387 */ /* 0x000fe80000100a00 */
[----:B------:R-:W-:Y:S04]  /*18b30*/  STL.64 [R1+0x178], R22 ;  /* 0x0001781601007387 */ /* 0x000fe80000100a00 */
[----:B------:R0:W-:Y:S04]  /*18b40*/  STL.64 [R1+0x2e68], R12 ;  /* 0x002e680c01007387 */ /* 0x0001e80000100a00 */
[----:B0-----:R-:W2:Y:S04]  /*18b50*/  LDL.LU.64 R12, [R1+0x5e0] ;  /* 0x0005e000010c7983 */ /* 0x001ea80000300a00 */
[----:B------:R-:W2:Y:S04]  /*18b60*/  LDL.LU.64 R14, [R1+0x5e8] ;  /* 0x0005e800010e7983 */ /* 0x000ea80000300a00 */
[----:B------:R-:W3:Y:S04]  /*18b70*/  LDL.LU.64 R24, [R1+0x5d0] ;  /* 0x0005d00001187983 */ /* 0x000ee80000300a00 */
[----:B------:R-:W3:Y:S04]  /*18b80*/  LDL.LU.64 R26, [R1+0x5d8] ;  /* 0x0005d800011a7983 */ /* 0x000ee80000300a00 */
[----:B----4-:R-:W-:Y:S04]  /*18b90*/  STL.64 [R1+0x2e20], R10 ;  /* 0x002e200a01007387 */ /* 0x010fe80000100a00 */
[----:B------:R0:W-:Y:S02]  /*18ba0*/  STL.64 [R1+0x2e18], R8 ;  /* 0x002e180801007387 */ /* 0x0001e40000100a00 */
[----:B0-----:R-:W-:-:S02]  /*18bb0*/  IMAD.MOV.U32 R8, RZ, RZ, R7 ;  /* 0x000000ffff087224 */ /* 0x001fc400078e0007 */
[----:B------:R-:W-:-:S05]  /*18bc0*/  IMAD.MOV.U32 R9, RZ, RZ, R6 ;  /* 0x000000ffff097224 */ /* 0x000fca00078e0006 */
[----:B------:R0:W-:Y:S04]  /*18bd0*/  STL.64 [R1+0x2e38], R8 ;  /* 0x002e380801007387 */ /* 0x0001e80000100a00 */
[----:B0-----:R-:W4:Y:S04]  /*18be0*/  LDL.LU.64 R8, [R1+0x440] ;  /* 0x0004400001087983 */ /* 0x001f280000300a00 */
[----:B------:R-:W2:Y:S04]  /*18bf0*/  LDL.LU.64 R10, [R1+0x448] ;  /* 0x00044800010a7983 */ /* 0x000ea80000300a00 */
[----:B--2---:R-:W-:Y:S04]  /*18c00*/  STL.64 [R1+0x2e50], R10 ;  /* 0x002e500a01007387 */ /* 0x004fe80000100a00 */
[----:B----4-:R0:W-:Y:S04]  /*18c10*/  STL.64 [R1+0x2e48], R8 ;  /* 0x002e480801007387 */ /* 0x0101e80000100a00 */
[----:B0-----:R-:W2:Y:S04]  /*18c20*/  LDL.LU.64 R8, [R1+0x450] ;  /* 0x0004500001087983 */ /* 0x001ea80000300a00 */
[----:B------:R-:W2:Y:S04]  /*18c30*/  LDL.LU.64 R10, [R1+0x458] ;  /* 0x00045800010a7983 */ /* 0x000ea80000300a00 */
[----:B------:R-:W4:Y:S04]  /*18c40*/  LDL.LU.64 R20, [R1+0x3a0] ;  /* 0x0003a00001147983 */ /* 0x000f280000300a00 */
[----:B------:R-:W2:Y:S01]  /*18c50*/  LDL.LU.64 R22, [R1+0x3a8] ;  /* 0x0003a80001167983 */ /* 0x000ea20000300a00 */
[C---:B------:R-:W-:Y:S03]  /*18c60*/  HMMA.16816.F32 R4, R16.reuse, R4, R12 ;  /* 0x000000041004723c */ /* 0x040fe6000000180c */
[----:B--2---:R-:W-:Y:S04]  /*18c70*/  STL.64 [R1+0x2e30], R22 ;  /* 0x002e301601007387 */ /* 0x004fe80000100a00 */
[----:B----4-:R0:W-:Y:S04]  /*18c80*/  STL.64 [R1+0x2e28], R20 ;  /* 0x002e281401007387 */ /* 0x0101e80000100a00 */
[----:B0-----:R-:W2:Y:S04]  /*18c90*/  LDL.LU.64 R20, [R1+0x120] ;  /* 0x0001200001147983 */ /* 0x001ea80000300a00 */
[----:B------:R-:W2:Y:S04]  /*18ca0*/  LDL.LU.64 R22, [R1+0x128] ;  /* 0x0001280001167983 */ /* 0x000ea80000300a00 */
[----:B------:R-:W3:Y:S04]  /*18cb0*/  LDL.LU.64 R12, [R1+0x2e68] ;  /* 0x002e6800010c7983 */ /* 0x000ee80000300a00 */
[----:B------:R0:W-:Y:S04]  /*18cc0*/  STL.64 [R1+0x160], R4 ;  /* 0x0001600401007387 */ /* 0x0001e80000100a00 */
[----:B------:R1:W-:Y:S04]  /*18cd0*/  STL.64 [R1+0x168], R6 ;  /* 0x0001680601007387 */ /* 0x0003e80000100a00 */
[----:B0-----:R-:W4:Y:S01]  /*18ce0*/  LDL.LU.64 R4, [R1+0x2e60] ;  /* 0x002e600001047983 */ /* 0x001f220000300a00 */
[----:B---3--:R-:W-:Y:S03]  /*18cf0*/  HMMA.16816.F32 R12, R16, R12, R24 ;  /* 0x0000000c100c723c */ /* 0x008fe60000001818 */
[----:B------:R-:W3:-:S15]  /*18d00*/  LDL.LU.64 R24, [R1+0x2e58] ;  /* 0x002e580001187983 */ /* 0x000ede0000300a00 */
[----:B------:R-:W-:Y:S01]  /*18d10*/  NOP ;  /* 0x0000000000007918 */ /* 0x000fe20000000000 */
[----:B-1----:R-:W-:Y:S01]  /*18d20*/  IMAD.MOV.U32 R7, RZ, RZ, R15 ;  /* 0x000000ffff077224 */ /* 0x002fe200078e000f */
[----:B------:R0:W-:Y:S01]  /*18d30*/  STL.64 [R1+0x150], R12 ;  /* 0x0001500c01007387 */ /* 0x0001e20000100a00 */
[----:B------:R-:W-:-:S03]  /*18d40*/  IMAD.MOV.U32 R6, RZ, RZ, R14 ;  /* 0x000000ffff067224 */ /* 0x000fc600078e000e */
[----:B0-----:R-:W2:Y:S04]  /*18d50*/  LDL.LU.64 R12, [R1+0x380] ;  /* 0x00038000010c7983 */ /* 0x001ea80000300a00 */
[----:B------:R-:W2:Y:S04]  /*18d60*/  LDL.LU.64 R14, [R1+0x388] ;  /* 0x00038800010e7983 */ /* 0x000ea80000300a00 */
[----:B------:R-:W-:Y:S04]  /*18d70*/  STL [R1+0x2ae4], R7 ;  /* 0x002ae40701007387 */ /* 0x000fe80000100800 */
[----:B------:R-:W-:Y:S01]  /*18d80*/  STL [R1+0x2ae0], R6 ;  /* 0x002ae00601007387 */ /* 0x000fe20000100800 */
[----:B---3--:R-:W-:Y:S03]  /*18d90*/  HMMA.16816.F32 R24, R16, R24, R8 ;  /* 0x000000181018723c */ /* 0x008fe60000001808 */
[----:B------:R-:W3:Y:S04]  /*18da0*/  LDL.LU.64 R10, [R1+0x2e50] ;  /* 0x002e5000010a7983 */ /* 0x000ee80000300a00 */
[----:B------:R-:W3:-:S12]  /*18db0*/  LDL.LU.64 R8, [R1+0x2e48] ;  /* 0x002e480001087983 */ /* 0x000ed80000300a00 */
[----:B------:R0:W-:Y:S04]  /*18dc0*/  STL.64 [R1+0x140], R24 ;  /* 0x0001401801007387 */ /* 0x0001e80000100a00 */
[----:B------:R-:W-:Y:S04]  /*18dd0*/  STL.64 [R1+0x148], R26 ;  /* 0x0001481a01007387 */ /* 0x000fe80000100a00 */
[----:B0-----:R-:W3:Y:S02]  /*18de0*/  LDL.LU.64 R24, [R1+0x2e40] ;  /* 0x002e400001187983 */ /* 0x001ee40000300a00 */
[----:B---3--:R-:W-:-:S15]  /*18df0*/  HMMA.16816.F32 R8, R16, R24, R8 ;  /* 0x000000181008723c */ /* 0x008fde0000001808 */
[----:B------:R-:W-:-:S04]  /*18e00*/  NOP ;  /* 0x0000000000007918 */ /* 0x000fc80000000000 */
[----:B------:R0:W-:Y:S04]  /*18e10*/  STL.64 [R1+0x130], R8 ;  /* 0x0001300801007387 */ /* 0x0001e80000100a00 */
[----:B------:R2:W-:Y:S04]  /*18e20*/  STL.64 [R1+0x138], R10 ;  /* 0x0001380a01007387 */ /* 0x0005e80000100a00 */
[----:B0-----:R-:W2:Y:S04]  /*18e30*/  LDL.LU.64 R8, [R1+0x2e38] ;  /* 0x002e380001087983 */ /* 0x001ea80000300a00 */
[----:B------:R0:W-:Y:S01]  /*18e40*/  STL.64 [R1+0x2de8], R24 ;  /* 0x002de81801007387 */ /* 0x0001e20000100a00 */
[----:B--2---:R-:W-:Y:S03]  /*18e50*/  HMMA.16816.F32 R8, R16, R8, R20 ;  /* 0x000000081008723c */ /* 0x004fe60000001814 */
[----:B------:R-:W2:Y:S04]  /*18e60*/  LDL.LU.64 R22, [R1+0x2e30] ;  /* 0x002e300001167983 */ /* 0x000ea80000300a00 */
[----:B------:R-:W2:Y:S01]  /*18e70*/  LDL.LU.64 R20, [R1+0x2e28] ;  /* 0x002e280001147983 */ /* 0x000ea20000300a00 */
[----:B0-----:R-:W-:-:S02]  /*18e80*/  IMAD.MOV.U32 R24, RZ, RZ, R3 ;  /* 0x000000ffff187224 */ /* 0x001fc400078e0003 */
[----:B------:R-:W-:-:S09]  /*18e90*/  IMAD.MOV.U32 R25, RZ, RZ, R2 ;  /* 0x000000ffff197224 */ /* 0x000fd200078e0002 */
[----:B------:R-:W-:Y:S01]  /*18ea0*/  IMAD.MOV.U32 R7, RZ, RZ, R10 ;  /* 0x000000ffff077224 */ /* 0x000fe200078e000a */
[----:B------:R0:W-:Y:S01]  /*18eb0*/  STL.64 [R1+0x120], R8 ;  /* 0x0001200801007387 */ /* 0x0001e20000100a00 */
[----:B------:R-:W-:-:S03]  /*18ec0*/  IMAD.MOV.U32 R6, RZ, RZ, R11 ;  /* 0x000000ffff067224 */ /* 0x000fc600078e000b */
[----:B------:R-:W3:Y:S04]  /*18ed0*/  LDL.LU.64 R10, [R1+0x2e20] ;  /* 0x002e2000010a7983 */ /* 0x000ee80000300a00 */
[----:B0-----:R-:W3:Y:S01]  /*18ee0*/  LDL.LU.64 R8, [R1+0x2e18] ;  /* 0x002e180001087983 */ /* 0x001ee20000300a00 */
[C---:B--2---:R-:W-:Y:S03]  /*18ef0*/  HMMA.16816.F32 R24, R16.reuse, R24, R20 ;  /* 0x000000181018723c */ /* 0x044fe60000001814 */
[----:B------:R-:W2:Y:S04]  /*18f00*/  LDL.LU.64 R22, [R1+0x2e10] ;  /* 0x002e100001167983 */ /* 0x000ea80000300a00 */
[----:B------:R-:W2:Y:S04]  /*18f10*/  LDL.LU.64 R20, [R1+0x2e08] ;  /* 0x002e080001147983 */ /* 0x000ea80000300a00 */
[----:B------:R-:W-:Y:S08]  /*18f20*/  STL.64 [R1+0x2db8], R6 ;  /* 0x002db80601007387 */ /* 0x000ff00000100a00 */
[----:B------:R-:W-:Y:S04]  /*18f30*/  STL.64 [R1+0x110], R24 ;  /* 0x0001101801007387 */ /* 0x000fe80000100a00 */
[----:B------:R-:W-:Y:S04]  /*18f40*/  STL.64 [R1+0x118], R26 ;  /* 0x0001181a01007387 */ /* 0x000fe80000100a00 */
[----:B----4-:R0:W-:Y:S01]  /*18f50*/  STL.64 [R1+0x2db0], R4 ;  /* 0x002db00401007387 */ /* 0x0101e20000100a00 */
[----:B--2---:R-:W-:-:S15]  /*18f60*/  HMMA.16816.F32 R20, R16, R4, R20 ;  /* 0x000000041014723c */ /* 0x004fde0000001814 */
[----:B------:R-:W-:-:S04]  /*18f70*/  NOP ;  /* 0x0000000000007918 */ /* 0x000fc80000000000 */
[----:B------:R-:W-:Y:S04]  /*18f80*/  STL.64 [R1+0x100], R20 ;  /* 0x0001001401007387 */ /* 0x000fe80000100a00 */
[----:B------:R-:W-:Y:S04]  /*18f90*/  STL.64 [R1+0x108], R22 ;  /* 0x0001081601007387 */ /* 0x000fe80000100a00 */
[----:B0-----:R-:W2:Y:S01]  /*18fa0*/  LDL.64 R4, [R1+0x60] ;  /* 0x0000600001047983 */ /* 0x001ea20000100a00 */
[----:B---3--:R-:W-:Y:S01]  /*18fb0*/  HMMA.16816.F32 R12, R16, R8, R12 ;  /* 0x00000008100c723c */ /* 0x008fe2000000180c */
[----:B------:R-:W-:-:S02]  /*18fc0*/  LOP3.LUT R28, R0, 0x40, RZ, 0x3c, !PT ;  /* 0x00000040001c7812 */ /* 0x000fc400078e3cff */
[----:B------:R-:W0:Y:S04]  /*18fd0*/  LDSM.16.MT88.4 R16, [R0+UR5+0x20180] ;  /* 0x020180050010783b */ /* 0x000e280008004200 */
[----:B------:R-:W1:Y:S04]  /*18fe0*/  LDSM.16.MT88.4 R20, [R28+UR5+0x20000] ;  /* 0x020000051c14783b */ /* 0x000e680008004200 */
[----:B--2---:R2:W-:Y:S04]  /*18ff0*/  STL.64 [R1+0x2e00], R4 ;  /* 0x002e000401007387 */ /* 0x0045e80000100a00 */
[----:B--2---:R-:W2:Y:S04]  /*19000*/  LDL.LU.64 R4, [R1+0x5c0] ;  /* 0x0005c00001047983 */ /* 0x004ea80000300a00 */
[----:B------:R-:W2:Y:S04]  /*19010*/  LDL.LU.64 R6, [R1+0x5c8] ;  /* 0x0005c80001067983 */ /* 0x000ea80000300a00 */
[----:B------:R-:W-:Y:S04]  /*19020*/  STL.64 [R1+0xc0], R12 ;  /* 0x0000c00c01007387 */ /* 0x000fe80000100a00 */
[----:B------:R-:W-:Y:S04]  /*19030*/  STL.64 [R1+0xc8], R14 ;  /* 0x0000c80e01007387 */ /* 0x000fe80000100a00 */
[----:B------:R-:W3:Y:S04]  /*19040*/  LDL.LU.64 R24, [R1+0x4e0] ;  /* 0x0004e00001187983 */ /* 0x000ee80000300a00 */
[----:B------:R-:W4:Y:S04]  /*19050*/  LDL.LU.64 R26, [R1+0x4e8] ;  /* 0x0004e800011a7983 */ /* 0x000f280000300a00 */
[----:B------:R-:W2:Y:S04]  /*19060*/  LDSM.16.MT88.4 R12, [R0+UR5+0x20100] ;  /* 0x02010005000c783b */ /* 0x000ea80008004200 */
[----:B----4-:R-:W-:Y:S04]  /*19070*/  STL.64 [R1+0x2df8], R26 ;  /* 0x002df81a01007387 */ /* 0x010fe80000100a00 */
[----:B---3--:R3:W-:Y:S04]  /*19080*/  STL.64 [R1+0x2df0], R24 ;  /* 0x002df01801007387 */ /* 0x0087e80000100a00 */
[----:B---3--:R-:W3:Y:S04]  /*19090*/  LDL.LU.64 R24, [R1+0x5b0] ;  /* 0x0005b00001187983 */ /* 0x008ee80000300a00 */
[----:B------:R-:W3:Y:S04]  /*190a0*/  LDL.LU.64 R26, [R1+0x5b8] ;  /* 0x0005b800011a7983 */ /* 0x000ee80000300a00 */
[----:B------:R-:W-:Y:S04]  /*190b0*/  STL.64 [R1+0x2dc8], R10 ;  /* 0x002dc80a01007387 */ /* 0x000fe80000100a00 */
[----:B------:R4:W-:Y:S04]  /*190c0*/  STL.64 [R1+0x2dc0], R8 ;  /* 0x002dc00801007387 */ /* 0x0009e80000100a00 */
[----:B----4-:R-:W4:Y:S04]  /*190d0*/  LDL.64 R8, [R1+0x30] ;  /* 0x0000300001087983 */ /* 0x010f280000100a00 */
[----:B0-----:R-:W-:Y:S04]  /*190e0*/  STL.64 [R1+0x2da8], R18 ;  /* 0x002da81201007387 */ /* 0x001fe80000100a00 */
[----:B------:R0:W-:Y:S04]  /*190f0*/  STL.64 [R1+0x2da0], R16 ;  /* 0x002da01001007387 */ /* 0x0001e80000100a00 */
[----:B0-----:R-:W2:Y:S04]  /*19100*/  LDL.64 R16, [R1+0x50] ;  /* 0x0000500001107983 */ /* 0x001ea80000100a00 */
[----:B------:R-:W-:Y:S04]  /*19110*/  STL [R1+0x2bb8], R0 ;  /* 0x002bb80001007387 */ /* 0x000fe80000100800 */
[----:B-1----:R-:W-:Y:S04]  /*19120*/  STL.64 [R1+0x2d20], R22 ;  /* 0x002d201601007387 */ /* 0x002fe80000100a00 */
[----:B------:R0:W-:Y:S04]  /*19130*/  STL.64 [R1+0x2d18], R20 ;  /* 0x002d181401007387 */ /* 0x0001e80000100a00 */
[----:B0-----:R-:W2:Y:S04]  /*19140*/  LDL.64 R20, [R1+0x10] ;  /* 0x0000100001147983 */ /* 0x001ea80000100a00 */
[----:B--2---:R0:W-:Y:S04]  /*19150*/  STL.64 [R1+0x2dd0], R20 ;  /* 0x002dd01401007387 */ /* 0x0041e80000100a00 */
[----:B0-----:R-:W2:Y:S02]  /*19160*/  LDL.64 R20, [R1+0x70] ;  /* 0x0000700001147983 */ /* 0x001ea40000100a00 */
[----:B--2---:R-:W-:Y:S01]  /*19170*/  HMMA.16816.F32 R4, R12, R20, R4 ;  /* 0x000000140c04723c */ /* 0x004fe20000001804 */
[----:B------:R-:W-:-:S02]  /*19180*/  IMAD.MOV.U32 R2, RZ, RZ, R20 ;  /* 0x000000ffff027224 */ /* 0x000fc400078e0014 */
[----:B------:R-:W-:-:S15]  /*19190*/  IMAD.MOV.U32 R0, RZ, RZ, R21 ;  /* 0x000000ffff007224 */ /* 0x000fde00078e0015 */
[----:B------:R-:W-:Y:S01]  /*191a0*/  NOP ;  /* 0x0000000000007918 */ /* 0x000fe20000000000 */
[----:B------:R0:W-:Y:S04]  /*191b0*/  STL.64 [R1+0xb0], R4 ;  /* 0x0000b00401007387 */ /* 0x0001e80000100a00 */
[----:B------:R-:W-:Y:S04]  /*191c0*/  STL.64 [R1+0xb8], R6 ;  /* 0x0000b80601007387 */ /* 0x000fe80000100a00 */
[----:B0-----:R-:W3:Y:S04]  /*191d0*/  LDL.LU.64 R4, [R1+0x2e00] ;  /* 0x002e000001047983 */ /* 0x001ee80000300a00 */
[----:B------:R-:W2:Y:S04]  /*191e0*/  LDL.LU.64 R20, [R1+0x4c0] ;  /* 0x0004c00001147983 */ /* 0x000ea80000300a00 */
[----:B------:R-:W2:Y:S01]  /*191f0*/  LDL.LU.64 R22, [R1+0x4c8] ;  /* 0x0004c80001167983 */ /* 0x000ea20000300a00 */
[----:B---3--:R-:W-:Y:S03]  /*19200*/  HMMA.16816.F32 R24, R12, R4, R24 ;  /* 0x000000040c18723c */ /* 0x008fe60000001818 */
[----:B--2---:R-:W-:Y:S04]  /*19210*/  STL.64 [R1+0x2de0], R22 ;  /* 0x002de01601007387 */ /* 0x004fe80000100a00 */
[----:B------:R0:W-:Y:S04]  /*19220*/  STL.64 [R1+0x2dd8], R20 ;  /* 0x002dd81401007387 */ /* 0x0001e80000100a00 */
[----:B0-----:R-:W2:Y:S04]  /*19230*/  LDL.LU.64 R20, [R1+0x4d0] ;  /* 0x0004d00001147983 */ /* 0x001ea80000300a00 */
[----:B------:R-:W2:Y:S04]  /*19240*/  LDL.LU.64 R22, [R1+0x4d8] ;  /* 0x0004d80001167983 */ /* 0x000ea80000300a00 */
[----:B------:R-:W-:Y:S04]  /*19250*/  STL.64 [R1+0xa0], R24 ;  /* 0x0000a01801007387 */ /* 0x000fe80000100a00 */
[----:B------:R0:W-:Y:S04]  /*19260*/  STL.64 [R1+0xa8], R26 ;  /* 0x0000a81a01007387 */ /* 0x0001e80000100a00 */
[----:B0-----:R-:W3:Y:S04]  /*19270*/  LDL.LU.64 R26, [R1+0x2df8] ;  /* 0x002df800011a7983 */ /* 0x001ee80000300a00 */
[----:B------:R-:W3:Y:S01]  /*19280*/  LDL.LU.64 R24, [R1+0x2df0] ;  /* 0x002df00001187983 */ /* 0x000ee20000300a00 */
[----:B------:R-:W-:-:S02]  /*19290*/  IMAD.MOV.U32 R10, RZ, RZ, R4 ;  /* 0x000000ffff0a7224 */ /* 0x000fc400078e0004 */
[----:B------:R-:W-:Y:S02]  /*192a0*/  IMAD.MOV.U32 R3, RZ, RZ, R5 ;  /* 0x000000ffff037224 */ /* 0x000fe400078e0005 */
[----:B------:R-:W2:Y:S04]  /*192b0*/  LDL.LU.64 R4, [R1+0x480] ;  /* 0x0004800001047983 */ /* 0x000ea80000300a00 */
[----:B------:R-:W2:Y:S01]  /*192c0*/  LDL.LU.64 R6, [R1+0x488] ;  /* 0x0004880001067983 */ /* 0x000ea20000300a00 */
[----:B---3--:R-:W-:-:S15]  /*192d0*/  HMMA.16816.F32 R24, R12, R16, R24 ;  /* 0x000000100c18723c */ /* 0x008fde0000001818 */
[----:B------:R-:W-:-:S04]  /*192e0*/  NOP ;  /* 0x0000000000007918 */ /* 0x000fc80000000000 */
[----:B------:R0:W-:Y:S04]  /*192f0*/  STL.64 [R1+0x90], R24 ;  /* 0x0000901801007387 */ /* 0x0001e80000100a00 */
[----:B------:R1:W-:Y:S04]  /*19300*/  STL.64 [R1+0x98], R26 ;  /* 0x0000981a01007387 */ /* 0x0003e80000100a00 */
[----:B0-----:R-:W2:Y:S01]  /*19310*/  LDL.LU.64 R24, [R1+0x2de8] ;  /* 0x002de80001187983 */ /* 0x001ea20000300a00 */
[----:B------:R-:W-:Y:S02]  /*19320*/  IMAD.MOV.U32 R11, RZ, RZ, R17 ;  /* 0x000000ffff0b7224 */ /* 0x000fe400078e0011 */
[----:B-1----:R-:W-:-:S02]  /*19330*/  IMAD.MOV.U32 R26, RZ, RZ, R16 ;  /* 0x000000ffff1a7224 */ /* 0x002fc400078e0010 */
[----:B------:R-:W3:Y:S04]  /*19340*/  LDL.LU.64 R16, [R1+0x470] ;  /* 0x0004700001107983 */ /* 0x000ee80000300a00 */
[----:B------:R-:W3:Y:S01]  /*19350*/  LDL.LU.64 R18, [R1+0x478] ;  /* 0x0004780001127983 */ /* 0x000ee20000300a00 */
[----:B--2---:R-:W-:-:S15]  /*19360*/  HMMA.16816.F32 R20, R12, R24, R20 ;  /* 0x000000180c14723c */ /* 0x004fde0000001814 */
[----:B------:R-:W-:-:S04]  /*19370*/  NOP ;  /* 0x0000000000007918 */ /* 0x000fc80000000000 */
[----:B------:R-:W-:Y:S04]  /*19380*/  STL.64 [R1+0x80], R20 ;  /* 0x0000801401007387 */ /* 0x000fe80000100a00 */
[----:B------:R0:W-:Y:S04]  /*19390*/  STL.64 [R1+0x88], R22 ;  /* 0x0000881601007387 */ /* 0x0001e80000100a00 */
[----:B0-----:R-:W4:Y:S04]  /*193a0*/  LDL.LU.64 R22, [R1+0x2de0] ;  /* 0x002de00001167983 */ /* 0x001f280000300a00 */
[----:B------:R-:W4:Y:S04]  /*193b0*/  LDL.LU.64 R20, [R1+0x2dd8] ;  /* 0x002dd80001147983 */ /* 0x000f280000300a00 */
[----:B------:R0:W-:Y:S02]  /*193c0*/  STL.64 [R1+0x2d58], R24 ;  /* 0x002d581801007387 */ /* 0x0001e40000100a00 */
[----:B0-----:R-:W-:-:S02]  /*193d0*/  IMAD.MOV.U32 R24, RZ, RZ, R26 ;  /* 0x000000ffff187224 */ /* 0x001fc400078e001a */
[----:B------:R-:W-:-:S05]  /*193e0*/  IMAD.MOV.U32 R25, RZ, RZ, R11 ;  /* 0x000000ffff197224 */ /* 0x000fca00078e000b */
[----:B------:R0:W-:Y:S02]  /*193f0*/  STL.64 [R1+0x2d70], R24 ;  /* 0x002d701801007387 */ /* 0x0001e40000100a00 */
[----:B0-----:R-:W-:Y:S02]  /*19400*/  IMAD.MOV.U32 R24, RZ, RZ, R10 ;  /* 0x000000ffff187224 */ /* 0x001fe400078e000a */
[----:B------:R-:W-:-:S05]  /*19410*/  IMAD.MOV.U32 R25, RZ, RZ, R3 ;  /* 0x000000ffff197224 */ /* 0x000fca00078e0003 */
[----:B------:R-:W-:Y:S01]  /*19420*/  STL.64 [R1+0x2d88], R24 ;  /* 0x002d881801007387 */ /* 0x000fe20000100a00 */
[----:B----4-:R-:W-:-:S15]  /*19430*/  HMMA.16816.F32 R20, R12, R8, R20 ;  /* 0x000000080c14723c */ /* 0x010fde0000001814 */
[----:B------:R-:W-:-:S04]  /*19440*/  NOP ;  /* 0x0000000000007918 */ /* 0x000fc80000000000 */
[----:B------:R0:W-:Y:S04]  /*19450*/  STL.64 [R1+0x20], R20 ;  /* 0x0000201401007387 */ /* 0x0001e80000100a00 */
[----:B------:R-:W-:Y:S04]  /*19460*/  STL.64 [R1+0x28], R22 ;  /* 0x0000281601007387 */ /* 0x000fe80000100a00 */
[----:B0-----:R-:W2:Y:S01]  /*19470*/  LDL.LU.64 R20, [R1+0x2dd0] ;  /* 0x002dd00001147983 */ /* 0x001ea20000300a00 */
[----:B------:R-:W-:Y:S02]  /*19480*/  IMAD.MOV.U32 R24, RZ, RZ, R2 ;  /* 0x000000ffff187224 */ /* 0x000fe400078e0002 */
[----:B------:R-:W-:Y:S01]  /*19490*/  IMAD.MOV.U32 R25, RZ, RZ, R0 ;  /* 0x000000ffff197224 */ /* 0x000fe200078e0000 */
[----:B------:R-:W4:Y:S01]  /*194a0*/  LDL.LU.64 R10, [R1+0x2dc8] ;  /* 0x002dc800010a7983 */ /* 0x000f220000300a00 */
[----:B------:R-:W-:-:S02]  /*194b0*/  IMAD.MOV.U32 R2, RZ, RZ, R8 ;  /* 0x000000ffff027224 */ /* 0x000fc400078e0008 */
[----:B------:R-:W-:Y:S02]  /*194c0*/  IMAD.MOV.U32 R0, RZ, RZ, R9 ;  /* 0x000000ffff007224 */ /* 0x000fe400078e0009 */
[----:B------:R-:W3:Y:S01]  /*194d0*/  LDL.LU.64 R8, [R1+0x2dc0] ;  /* 0x002dc00001087983 */ /* 0x000ee20000300a00 */
[----:B--2---:R-:W-:-:S15]  /*194e0*/  HMMA.16816.F32 R4, R12, R20, R4 ;  /* 0x000000140c04723c */ /* 0x004fde0000001804 */
[----:B------:R-:W-:-:S04]  /*194f0*/  NOP ;  /* 0x0000000000007918 */ /* 0x000fc80000000000 */
[----:B------:R-:W-:Y:S04]  /*19500*/  STL.64 [R1], R4 ;  /* 0x0000000401007387 */ /* 0x000fe80000100a00 */
[----:B------:R0:W-:Y:S04]  /*19510*/  STL.64 [R1+0x8], R6 ;  /* 0x0000080601007387 */ /* 0x0001e80000100a00 */
[----:B0-----:R-:W2:Y:S04]  /*19520*/  LDL.LU.64 R6, [R1+0x2db8] ;  /* 0x002db80001067983 */ /* 0x001ea80000300a00 */
[----:B------:R-:W3:Y:S04]  /*19530*/  LDL.LU.64 R4, [R1+0x2db0] ;  /* 0x002db00001047983 */ /* 0x000ee80000300a00 */
[----:B------:R0:W-:Y:S02]  /*19540*/  STL.64 [R1+0x2d38], R20 ;  /* 0x002d381401007387 */ /* 0x0001e40000100a00 */
[----:B0-----:R-:W-:-:S02]  /*19550*/  IMAD.MOV.U32 R20, RZ, RZ, R2 ;  /* 0x000000ffff147224 */ /* 0x001fc400078e0002 */
[----:B------:R-:W-:-:S05]  /*19560*/  IMAD.MOV.U32 R21, RZ, RZ, R0 ;  /* 0x000000ffff157224 */ /* 0x000fca00078e0000 */
[----:B------:R-:W-:Y:S01]  /*19570*/  STL.64 [R1+0x2d50], R20 ;  /* 0x002d501401007387 */ /* 0x000fe20000100a00 */
[----:B---3--:R-:W-:-:S15]  /*19580*/  HMMA.16816.F32 R16, R12, R4, R16 ;  /* 0x000000040c10723c */ /* 0x008fde0000001810 */
[----:B------:R-:W-:-:S04]  /*19590*/  NOP ;  /* 0x0000000000007918 */ /* 0x000fc80000000000 */
[----:B------:R0:W-:Y:S01]  /*195a0*/  STL.64 [R1+0xf0], R16 ;  /* 0x0000f01001007387 */ /* 0x0001e20000100a00 */
[----:B------:R-:W-:-:S03]  /*195b0*/  IMAD.MOV.U32 R29, RZ, RZ, R19 ;  /* 0x000000ffff1d7224 */ /* 0x000fc600078e0013 */
[----:B------:R1:W-:Y:S04]  /*195c0*/  STL [R1+0xf8], R18 ;  /* 0x0000f81201007387 */ /* 0x0003e80000100800 */
[----:B0-----:R-:W3:Y:S04]  /*195d0*/  LDL.LU.64 R16, [R1+0x3c0] ;  /* 0x0003c00001107983 */ /* 0x001ee80000300a00 */
[----:B-1----:R-:W3:Y:S04]  /*195e0*/  LDL.LU.64 R18, [R1+0x3c8] ;  /* 0x0003c80001127983 */ /* 0x002ee80000300a00 */
[----:B------:R-:W2:Y:S04]  /*195f0*/  LDL.LU.64 R20, [R1+0x250] ;  /* 0x0002500001147983 */ /* 0x000ea80000300a00 */
[----:B------:R-:W2:Y:S04]  /*19600*/  LDL.LU.64 R22, [R1+0x258] ;  /* 0x0002580001167983 */ /* 0x000ea80000300a00 */
[----:B--2---:R-:W-:Y:S04]  /*19610*/  STL.64 [R1+0x2d68], R22 ;  /* 0x002d681601007387 */ /* 0x004fe80000100a00 */
        /* <DEDUP_REMOVED lines=11> */
[----:B------:R-:W-:Y:S04]  /*196d0*/  STL.64 [R1+0x2d30], R6 ;  /* 0x002d300601007387 */ /* 0x000fe80000100a00 */
[----:B------:R0:W-:Y:S04]  /*196e0*/  STL.64 [R1+0x2d28], R4 ;  /* 0x002d280401007387 */ /* 0x0001e80000100a00 */
[----:B0-----:R-:W2:Y:S04]  /*196f0*/  LDL.LU.64 R4, [R1+0x230] ;  /* 0x0002300001047983 */ /* 0x001ea80000300a00 */
[----:B------:R-:W2:Y:S01]  /*19700*/  LDL.LU.64 R6, [R1+0x238] ;  /* 0x0002380001067983 */ /* 0x000ea20000300a00 */
[----:B---3--:R-:W-:Y:S03]  /*19710*/  HMMA.16816.F32 R12, R12, R8, R16 ;  /* 0x000000080c0c723c */ /* 0x008fe60000001810 */
[----:B--2---:R-:W-:Y:S04]  /*19720*/  STL.64 [R1+0x2d48], R6 ;  /* 0x002d480601007387 */ /* 0x004fe80000100a00 */
[----:B------:R0:W-:Y:S04]  /*19730*/  STL.64 [R1+0x2d40], R4 ;  /* 0x002d400401007387 */ /* 0x0001e80000100a00 */
[----:B0-----:R-:W2:Y:S04]  /*19740*/  LDL.LU.64 R4, [R1+0x240] ;  /* 0x0002400001047983 */ /* 0x001ea80000300a00 */
[----:B------:R-:W2:Y:S04]  /*19750*/  LDL.LU.64 R6, [R1+0x248] ;  /* 0x0002480001067983 */ /* 0x000ea80000300a00 */
[----:B------:R-:W-:Y:S04]  /*19760*/  STL [R1+0x2b70], R29 ;  /* 0x002b701d01007387 */ /* 0x000fe80000100800 */
[----:B------:R-:W3:Y:S04]  /*19770*/  LDL.LU.64 R18, [R1+0x2da8] ;  /* 0x002da80001127983 */ /* 0x000ee80000300a00 */
[----:B------:R-:W3:Y:S04]  /*19780*/  LDL.LU.64 R16, [R1+0x2da0] ;  /* 0x002da00001107983 */ /* 0x000ee80000300a00 */
[----:B------:R0:W-:Y:S04]  /*19790*/  STL.64 [R1+0xd0], R12 ;  /* 0x0000d00c01007387 */ /* 0x0001e80000100a00 */
[----:B------:R1:W-:Y:S04]  /*197a0*/  STL.64 [R1+0xd8], R14 ;  /* 0x0000d80e01007387 */ /* 0x0003e80000100a00 */
[----:B0-----:R-:W2:Y:S04]  /*197b0*/  LDL.LU.64 R12, [R1+0x180] ;  /* 0x00018000010c7983 */ /* 0x001ea80000300a00 */
[----:B-1----:R-:W2:Y:S01]  /*197c0*/  LDL.LU.64 R14, [R1+0x188] ;  /* 0x00018800010e7983 */ /* 0x002ea20000300a00 */
[----:B---3--:R-:W-:Y:S03]  /*197d0*/  HMMA.16816.F32 R24, R16, R24, R20 ;  /* 0x000000181018723c */ /* 0x008fe60000001814 */
[----:B------:R-:W3:Y:S04]  /*197e0*/  LDL.LU.64 R22, [R1+0x2d98] ;  /* 0x002d980001167983 */ /* 0x000ee80000300a00 */
[----:B------:R-:W3:-:S12]  /*197f0*/  LDL.LU.64 R20, [R1+0x2d90] ;  /* 0x002d900001147983 */ /* 0x000ed80000300a00 */
[----:B------:R0:W-:Y:S04]  /*19800*/  STL.64 [R1+0x280], R24 ;  /* 0x0002801801007387 */ /* 0x0001e80000100a00 */
[----:B------:R3:W-:Y:S04]  /*19810*/  STL.64 [R1+0x288], R26 ;  /* 0x0002881a01007387 */ /* 0x0007e80000100a00 */
[----:B0-----:R-:W3:Y:S02]  /*19820*/  LDL.LU.64 R24, [R1+0x2d88] ;  /* 0x002d880001187983 */ /* 0x001ee40000300a00 */
[----:B---3--:R-:W-:Y:S02]  /*19830*/  HMMA.16816.F32 R24, R16, R24, R20 ;  /* 0x000000181018723c */ /* 0x008fe40000001814 */
[----:B------:R-:W3:Y:S04]  /*19840*/  LDL.LU.64 R22, [R1+0x2d80] ;  /* 0x002d800001167983 */ /* 0x000ee80000300a00 */
[----:B------:R-:W3:-:S13]  /*19850*/  LDL.LU.64 R20, [R1+0x2d78] ;  /* 0x002d780001147983 */ /* 0x000eda0000300a00 */
[----:B------:R0:W-:Y:S04]  /*19860*/  STL.64 [R1+0x270], R24 ;  /* 0x0002701801007387 */ /* 0x0001e80000100a00 */
[----:B------:R3:W-:Y:S04]  /*19870*/  STL.64 [R1+0x278], R26 ;  /* 0x0002781a01007387 */ /* 0x0007e80000100a00 */
[----:B0-----:R-:W3:Y:S02]  /*19880*/  LDL.LU.64 R24, [R1+0x2d70] ;  /* 0x002d700001187983 */ /* 0x001ee40000300a00 */
[----:B---3--:R-:W-:Y:S02]  /*19890*/  HMMA.16816.F32 R24, R16, R24, R20 ;  /* 0x000000181018723c */ /* 0x008fe40000001814 */
[----:B------:R-:W3:Y:S04]  /*198a0*/  LDL.LU.64 R22, [R1+0x2d68] ;  /* 0x002d680001167983 */ /* 0x000ee80000300a00 */
[----:B------:R-:W3:-:S13]  /*198b0*/  LDL.LU.64 R20, [R1+0x2d60] ;  /* 0x002d600001147983 */ /* 0x000eda0000300a00 */
[----:B------:R0:W-:Y:S04]  /*198c0*/  STL.64 [R1+0x260], R24 ;  /* 0x0002601801007387 */ /* 0x0001e80000100a00 */
[----:B------:R-:W-:Y:S04]  /*198d0*/  STL.64 [R1+0x268], R26 ;  /* 0x0002681a01007387 */ /* 0x000fe80000100a00 */
[----:B0-----:R-:W3:Y:S02]  /*198e0*/  LDL.LU.64 R24, [R1+0x2d58] ;  /* 0x002d580001187983 */ /* 0x001ee40000300a00 */
[----:B---3--:R-:W-:-:S15]  /*198f0*/  HMMA.16816.F32 R20, R16, R24, R20 ;  /* 0x000000181014723c */ /* 0x008fde0000001814 */
[----:B------:R-:W-:-:S04]  /*19900*/  NOP ;  /* 0x0000000000007918 */ /* 0x000fc80000000000 */
[----:B------:R0:W-:Y:S04]  /*19910*/  STL.64 [R1+0x250], R20 ;  /* 0x0002501401007387 */ /* 0x0001e80000100a00 */
[----:B------:R-:W-:Y:S04]  /*19920*/  STL.64 [R1+0x258], R22 ;  /* 0x0002581601007387 */ /* 0x000fe80000100a00 */
[----:B0-----:R-:W2:Y:S04]  /*19930*/  LDL.LU.64 R20, [R1+0x2d50] ;  /* 0x002d500001147983 */ /* 0x001ea80000300a00 */
[----:B------:R0:W-:Y:S04]  /*19940*/  STL.64 [R1+0x2cf8], R24 ;  /* 0x002cf81801007387 */ /* 0x0001e80000100a00 */
[----:B0-----:R-:W3:Y:S04]  /*19950*/  LDL.LU.64 R24, [R1+0x220] ;  /* 0x0002200001187983 */ /* 0x001ee80000300a00 */
[----:B------:R-:W3:Y:S01]  /*19960*/  LDL.LU.64 R26, [R1+0x228] ;  /* 0x00022800011a7983 */ /* 0x000ee20000300a00 */
[----:B--2---:R-:W-:Y:S03]  /*19970*/  HMMA.16816.F32 R20, R16, R20, R4 ;  /* 0x000000141014723c */ /* 0x004fe60000001804 */
[----:B------:R-:W2:Y:S04]  /*19980*/  LDL.LU.64 R6, [R1+0x2d48] ;  /* 0x002d480001067983 */ /* 0x000ea80000300a00 */
[----:B------:R-:W2:-:S12]  /*19990*/  LDL.LU.64 R4, [R1+0x2d40] ;  /* 0x002d400001047983 */ /* 0x000e980000300a00 */
[----:B------:R0:W-:Y:S04]  /*199a0*/  STL.64 [R1+0x240], R20 ;  /* 0x0002401401007387 */ /* 0x0001e80000100a00 */
[----:B------:R-:W-:Y:S04]  /*199b0*/  STL.64 [R1+0x248], R22 ;  /* 0x0002481601007387 */ /* 0x000fe80000100a00 */
[----:B0-----:R-:W2:Y:S02]  /*199c0*/  LDL.LU.64 R20, [R1+0x2d38] ;  /* 0x002d380001147983 */ /* 0x001ea40000300a00 */
[----:B--2---:R-:W-:-:S15]  /*199d0*/  HMMA.16816.F32 R4, R16, R20, R4 ;  /* 0x000000141004723c */ /* 0x004fde0000001804 */
[----:B------:R-:W-:-:S04]  /*199e0*/  NOP ;  /* 0x0000000000007918 */ /* 0x000fc80000000000 */
[----:B------:R-:W-:Y:S04]  /*199f0*/  STL.64 [R1+0x230], R4 ;  /* 0x0002300401007387 */ /* 0x000fe80000100a00 */
[----:B------:R0:W-:Y:S04]  /*19a00*/  STL.64 [R1+0x238], R6 ;  /* 0x0002380601007387 */ /* 0x0001e80000100a00 */
[----:B0-----:R-:W2:Y:S04]  /*19a10*/  LDL.LU.64 R6, [R1+0x2d30] ;  /* 0x002d300001067983 */ /* 0x001ea80000300a00 */
[----:B------:R-:W3:Y:S01]  /*19a20*/  LDL.LU.64 R4, [R1+0x2d28] ;  /* 0x002d280001047983 */ /* 0x000ee20000300a00 */
[----:B------:R-:W-:-:S02]  /*19a30*/  IMAD.MOV.U32 R2, RZ, RZ, R20 ;  /* 0x000000ffff027224 */ /* 0x000fc400078e0014 */
[----:B------:R-:W-:Y:S01]  /*19a40*/  IMAD.MOV.U32 R0, RZ, RZ, R21 ;  /* 0x000000ffff007224 */ /* 0x000fe200078e0015 */
[----:B------:R-:W4:Y:S04]  /*19a50*/  LDL.LU.64 R22, [R1+0x2d20] ;  /* 0x002d200001167983 */ /* 0x000f280000300a00 */
[----:B------:R-:W4:Y:S01]  /*19a60*/  LDL.LU.64 R20, [R1+0x2d18] ;  /* 0x002d180001147983 */ /* 0x000f220000300a00 */
[----:B---3--:R-:W-:Y:S03]  /*19a70*/  HMMA.16816.F32 R24, R16, R4, R24 ;  /* 0x000000041018723c */ /* 0x008fe60000001818 */
[----:B--2---:R-:W-:Y:S04]  /*19a80*/  STL.64 [R1+0x2cb0], R6 ;  /* 0x002cb00601007387 */ /* 0x004fe80000100a00 */
[----:B------:R0:W-:Y:S02]  /*19a90*/  STL.64 [R1+0x2ca8], R4 ;  /* 0x002ca80401007387 */ /* 0x0001e40000100a00 */
[----:B0-----:R-:W-:-:S02]  /*19aa0*/  IMAD.MOV.U32 R4, RZ, RZ, R2 ;  /* 0x000000ffff047224 */ /* 0x001fc400078e0002 */
[----:B------:R-:W-:-:S08]  /*19ab0*/  IMAD.MOV.U32 R5, RZ, RZ, R0 ;  /* 0x000000ffff057224 */ /* 0x000fd000078e0000 */
[----:B------:R-:W-:Y:S04]  /*19ac0*/  STL.64 [R1+0x220], R24 ;  /* 0x0002201801007387 */ /* 0x000fe80000100a00 */
[----:B------:R-:W-:Y:S04]  /*19ad0*/  STL.64 [R1+0x228], R26 ;  /* 0x0002281a01007387 */ /* 0x000fe80000100a00 */
[----:B------:R0:W-:Y:S04]  /*19ae0*/  STL.64 [R1+0x2cc8], R4 ;  /* 0x002cc80401007387 */ /* 0x0001e80000100a00 */
[----:B0-----:R-:W2:Y:S04]  /*19af0*/  LDL.64 R4, [R1+0x30] ;  /* 0x0000300001047983 */ /* 0x001ea80000100a00 */
[----:B--2---:R0:W-:Y:S02]  /*19b00*/  STL.64 [R1+0x2ce0], R4 ;  /* 0x002ce00401007387 */ /* 0x0041e40000100a00 */
[----:B0-----:R-:W-:Y:S02]  /*19b10*/  HMMA.16816.F32 R4, R16, R8, R12 ;  /* 0x000000081004723c */ /* 0x001fe4000000180c */
[----:B------:R-:W4:Y:S04]  /*19b20*/  LDL.LU.64 R12, [R1+0x620] ;  /* 0x00062000010c7983 */ /* 0x000f280000300a00 */
[----:B------:R-:W4:-:S13]  /*19b30*/  LDL.LU.64 R14, [R1+0x628] ;  /* 0x00062800010e7983 */ /* 0x000f1a0000300a00 */
[----:B------:R-:W-:Y:S04]  /*19b40*/  STL.64 [R1+0x180], R4 ;  /* 0x0001800401007387 */ /* 0x000fe80000100a00 */
[----:B------:R-:W-:Y:S04]  /*19b50*/  STL.64 [R1+0x188], R6 ;  /* 0x0001880601007387 */ /* 0x000fe80000100a00 */
[----:B------:R-:W2:Y:S04]  /*19b60*/  LDL.64 R16, [R1+0x60] ;  /* 0x0000600001107983 */ /* 0x000ea80000100a00 */
[----:B--2---:R0:W-:Y:S04]  /*19b70*/  STL.64 [R1+0x2d10], R16 ;  /* 0x002d101001007387 */ /* 0x0041e80000100a00 */
[----:B0-----:R-:W4:Y:S04]  /*19b80*/  LDL.64 R16, [R1+0x70] ;  /* 0x0000700001107983 */ /* 0x001f280000100a00 */
[----:B------:R-:W2:Y:S04]  /*19b90*/  LDL.LU.64 R24, [R1+0x530] ;  /* 0x0005300001187983 */ /* 0x000ea80000300a00 */
[----:B------:R-:W3:Y:S04]  /*19ba0*/  LDL.LU.64 R26, [R1+0x538] ;  /* 0x00053800011a7983 */ /* 0x000ee80000300a00 */
[----:B---3--:R-:W-:Y:S04]  /*19bb0*/  STL.64 [R1+0x2d08], R26 ;  /* 0x002d081a01007387 */ /* 0x008fe80000100a00 */
[----:B--2---:R0:W-:Y:S04]  /*19bc0*/  STL.64 [R1+0x2d00], R24 ;  /* 0x002d001801007387 */ /* 0x0041e80000100a00 */
[----:B0-----:R-:W2:Y:S04]  /*19bd0*/  LDL.LU.64 R24, [R1+0x610] ;  /* 0x0006100001187983 */ /* 0x001ea80000300a00 */
[----:B------:R-:W2:Y:S04]  /*19be0*/  LDL.LU.64 R26, [R1+0x618] ;  /* 0x00061800011a7983 */ /* 0x000ea80000300a00 */
[----:B------:R-:W3:Y:S04]  /*19bf0*/  LDL.LU.64 R4, [R1+0x520] ;  /* 0x0005200001047983 */ /* 0x000ee80000300a00 */
[----:B------:R-:W2:Y:S01]  /*19c00*/  LDL.LU.64 R6, [R1+0x528] ;  /* 0x0005280001067983 */ /* 0x000ea20000300a00 */
[----:B----4-:R-:W-:Y:S03]  /*19c10*/  HMMA.16816.F32 R12, R20, R16, R12 ;  /* 0x00000010140c723c */ /* 0x010fe6000000180c */
[----:B--2---:R-:W-:Y:S04]  /*19c20*/  STL.64 [R1+0x2cf0], R6 ;  /* 0x002cf00601007387 */ /* 0x004fe80000100a00 */
[----:B---3--:R0:W-:Y:S04]  /*19c30*/  STL.64 [R1+0x2ce8], R4 ;  /* 0x002ce80401007387 */ /* 0x0081e80000100a00 */
[----:B0-----:R-:W2:Y:S04]  /*19c40*/  LDL.64 R4, [R1+0x50] ;  /* 0x0000500001047983 */ /* 0x001ea80000100a00 */
[----:B------:R-:W-:Y:S04]  /*19c50*/  STL.64 [R1+0x2cc0], R10 ;  /* 0x002cc00a01007387 */ /* 0x000fe80000100a00 */
[----:B------:R0:W-:Y:S04]  /*19c60*/  STL.64 [R1+0x2cb8], R8 ;  /* 0x002cb80801007387 */ /* 0x0001e80000100a00 */
[----:B0-----:R-:W3:Y:S04]  /*19c70*/  LDL.LU.64 R8, [R1+0x340] ;  /* 0x0003400001087983 */ /* 0x001ee80000300a00 */
[----:B------:R-:W4:Y:S01]  /*19c80*/  LDL.LU.64 R10, [R1+0x348] ;  /* 0x00034800010a7983 */ /* 0x000f220000300a00 */
[----:B------:R-:W-:-:S03]  /*19c90*/  IMAD.MOV.U32 R3, RZ, RZ, R17 ;  /* 0x000000ffff037224 */ /* 0x000fc600078e0011 */
[----:B----4-:R-:W-:Y:S04]  /*19ca0*/  STL.64 [R1+0x2cd8], R10 ;  /* 0x002cd80a01007387 */ /* 0x010fe80000100a00 */
[----:B---3--:R0:W-:Y:S04]  /*19cb0*/  STL.64 [R1+0x2cd0], R8 ;  /* 0x002cd00801007387 */ /* 0x0081e80000100a00 */
[----:B0-----:R-:W3:Y:S04]  /*19cc0*/  LDL.LU.64 R8, [R1+0x350] ;  /* 0x0003500001087983 */ /* 0x001ee80000300a00 */
[----:B------:R-:W3:Y:S04]  /*19cd0*/  LDL.LU.64 R10, [R1+0x358] ;  /* 0x00035800010a7983 */ /* 0x000ee80000300a00 */
[----:B------:R0:W-:Y:S04]  /*19ce0*/  STL.64 [R1+0x190], R12 ;  /* 0x0001900c01007387 */ /* 0x0001e80000100a00 */
[----:B------:R-:W-:Y:S01]  /*19cf0*/  STL.64 [R1+0x198], R14 ;  /* 0x0001980e01007387 */ /* 0x000fe20000100a00 */
[----:B0-----:R-:W-:-:S03]  /*19d00*/  IMAD.MOV.U32 R12, RZ, RZ, R16 ;  /* 0x000000ffff0c7224 */ /* 0x001fc600078e0010 */
[----:B------:R-:W4:Y:S02]  /*19d10*/  LDL.LU.64 R16, [R1+0x2d10] ;  /* 0x002d100001107983 */ /* 0x000f240000300a00 */
[----:B----4-:R-:W-:-:S15]  /*19d20*/  HMMA.16816.F32 R24, R20, R16, R24 ;  /* 0x000000101418723c */ /* 0x010fde0000001818 */
[----:B------:R-:W-:-:S04]  /*19d30*/  NOP ;  /* 0x0000000000007918 */ /* 0x000fc80000000000 */
[----:B------:R-:W-:Y:S04]  /*19d40*/  STL.64 [R1+0x290], R24 ;  /* 0x0002901801007387 */ /* 0x000fe80000100a00 */
[----:B------:R0:W-:Y:S04]  /*19d50*/  STL.64 [R1+0x298], R26 ;  /* 0x0002981a01007387 */ /* 0x0001e80000100a00 */
[----:B0-----:R-:W4:Y:S04]  /*19d60*/  LDL.LU.64 R26, [R1+0x2d08] ;  /* 0x002d0800011a7983 */ /* 0x001f280000300a00 */
[----:B------:R-:W4:Y:S01]  /*19d70*/  LDL.LU.64 R24, [R1+0x2d00] ;  /* 0x002d000001187983 */ /* 0x000f220000300a00 */
[----:B------:R-:W-:-:S02]  /*19d80*/  IMAD.MOV.U32 R14, RZ, RZ, R16 ;  /* 0x000000ffff0e7224 */ /* 0x000fc400078e0010 */
[----:B------:R-:W-:Y:S02]  /*19d90*/  IMAD.MOV.U32 R13, RZ, RZ, R17 ;  /* 0x000000ffff0d7224 */ /* 0x000fe400078e0011 */
[----:B------:R-:W3:Y:S04]  /*19da0*/  LDL.LU.64 R16, [R1+0x320] ;  /* 0x0003200001107983 */ /* 0x000ee80000300a00 */
[----:B------:R-:W3:Y:S01]  /*19db0*/  LDL.LU.64 R18, [R1+0x328] ;  /* 0x0003280001127983 */ /* 0x000ee20000300a00 */
[----:B--2---:R-:W-:Y:S01]  /*19dc0*/  IMAD.MOV.U32 R15, RZ, RZ, R5 ;  /* 0x000000ffff0f7224 */ /* 0x004fe200078e0005 */
[----:B----4-:R-:W-:-:S15]  /*19dd0*/  HMMA.16816.F32 R24, R20, R4, R24 ;  /* 0x000000041418723c */ /* 0x010fde0000001818 */
[----:B------:R-:W-:-:S04]  /*19de0*/  NOP ;  /* 0x0000000000007918 */ /* 0x000fc80000000000 */
[----:B------:R0:W-:Y:S04]  /*19df0*/  STL.64 [R1+0x2a0], R24 ;  /* 0x0002a01801007387 */ /* 0x0001e80000100a00 */
[----:B------:R1:W-:Y:S04]  /*19e00*/  STL.64 [R1+0x2a8], R26 ;  /* 0x0002a81a01007387 */ /* 0x0003e80000100a00 */
[----:B0-----:R-:W2:Y:S01]  /*19e10*/  LDL.LU.64 R24, [R1+0x2cf8] ;  /* 0x002cf80001187983 */ /* 0x001ea20000300a00 */
[----:B-1----:R-:W-:-:S03]  /*19e20*/  IMAD.MOV.U32 R26, RZ, RZ, R4 ;  /* 0x000000ffff1a7224 */ /* 0x002fc600078e0004 */
[----:B------:R-:W2:Y:S04]  /*19e30*/  LDL.LU.64 R6, [R1+0x2cf0] ;  /* 0x002cf00001067983 */ /* 0x000ea80000300a00 */
[----:B------:R-:W2:Y:S02]  /*19e40*/  LDL.LU.64 R4, [R1+0x2ce8] ;  /* 0x002ce80001047983 */ /* 0x000ea40000300a00 */
[----:B--2---:R-:W-:-:S15]  /*19e50*/  HMMA.16816.F32 R4, R20, R24, R4 ;  /* 0x000000181404723c */ /* 0x004fde0000001804 */
[----:B------:R-:W-:-:S04]  /*19e60*/  NOP ;  /* 0x0000000000007918 */ /* 0x000fc80000000000 */
[----:B------:R0:W-:Y:S04]  /*19e70*/  STL.64 [R1+0x2d0], R4 ;  /* 0x0002d00401007387 */ /* 0x0001e80000100a00 */
[----:B------:R-:W-:Y:S04]  /*19e80*/  STL.64 [R1+0x2d8], R6 ;  /* 0x0002d80601007387 */ /* 0x000fe80000100a00 */
[----:B0-----:R-:W3:Y:S04]  /*19e90*/  LDL.LU.64 R4, [R1+0x2ce0] ;  /* 0x002ce00001047983 */ /* 0x001ee80000300a00 */
[----:B------:R-:W-:Y:S01]  /*19ea0*/  STL.64 [R1+0x2c60], R24 ;  /* 0x002c601801007387 */ /* 0x000fe20000100a00 */
[----:B---3--:R-:W-:Y:S01]  /*19eb0*/  HMMA.16816.F32 R8, R20, R4, R8 ;  /* 0x000000041408723c */ /* 0x008fe20000001808 */
[----:B------:R-:W-:-:S02]  /*19ec0*/  IMAD.MOV.U32 R2, RZ, RZ, R4 ;  /* 0x000000ffff027224 */ /* 0x000fc400078e0004 */
[----:B------:R-:W-:-:S15]  /*19ed0*/  IMAD.MOV.U32 R0, RZ, RZ, R5 ;  /* 0x000000ffff007224 */ /* 0x000fde00078e0005 */
[----:B------:R-:W-:Y:S01]  /*19ee0*/  NOP ;  /* 0x0000000000007918 */ /* 0x000fe20000000000 */
[----:B------:R-:W-:Y:S04]  /*19ef0*/  STL.64 [R1+0x300], R8 ;  /* 0x0003000801007387 */ /* 0x000fe80000100a00 */
[----:B------:R0:W-:Y:S04]  /*19f00*/  STL.64 [R1+0x308], R10 ;  /* 0x0003080a01007387 */ /* 0x0001e80000100a00 */
[----:B0-----:R-:W2:Y:S04]  /*19f10*/  LDL.LU.64 R10, [R1+0x2cd8] ;  /* 0x002cd800010a7983 */ /* 0x001ea80000300a00 */
[----:B------:R-:W2:Y:S04]  /*19f20*/  LDL.LU.64 R8, [R1+0x2cd0] ;  /* 0x002cd00001087983 */ /* 0x000ea80000300a00 */
[----:B------:R-:W2:Y:S01]  /*19f30*/  LDL.LU.64 R4, [R1+0x2cc8] ;  /* 0x002cc80001047983 */ /* 0x000ea20000300a00 */
[----:B------:R-:W-:-:S02]  /*19f40*/  IMAD.MOV.U32 R24, RZ, RZ, R26 ;  /* 0x000000ffff187224 */ /* 0x000fc400078e001a */
[----:B------:R-:W-:Y:S01]  /*19f50*/  IMAD.MOV.U32 R25, RZ, RZ, R15 ;  /* 0x000000ffff197224 */ /* 0x000fe200078e000f */
[----:B--2---:R-:W-:Y:S01]  /*19f60*/  HMMA.16816.F32 R4, R20, R4, R8 ;  /* 0x000000041404723c */ /* 0x004fe20000001808 */
[----:B------:R-:W2:Y:S04]  /*19f70*/  LDL.LU.64 R10, [R1+0x2cc0] ;  /* 0x002cc000010a7983 */ /* 0x000ea80000300a00 */
[----:B------:R-:W3:-:S14]  /*19f80*/  LDL.LU.64 R8, [R1+0x2cb8] ;  /* 0x002cb80001087983 */ /* 0x000edc0000300a00 */
[----:B------:R-:W-:Y:S04]  /*19f90*/  STL.64 [R1+0x310], R4 ;  /* 0x0003100401007387 */ /* 0x000fe80000100a00 */
[----:B------:R0:W-:Y:S04]  /*19fa0*/  STL.64 [R1+0x318], R6 ;  /* 0x0003180601007387 */ /* 0x0001e80000100a00 */
[----:B0-----:R-:W4:Y:S04]  /*19fb0*/  LDL.LU.64 R6, [R1+0x2cb0] ;  /* 0x002cb00001067983 */ /* 0x001f280000300a00 */
[----:B------:R-:W2:Y:S04]  /*19fc0*/  LDL.LU.64 R4, [R1+0x2ca8] ;  /* 0x002ca80001047983 */ /* 0x000ea80000300a00 */
[----:B------:R0:W-:Y:S04]  /*19fd0*/  STL.64 [R1+0x2c78], R24 ;  /* 0x002c781801007387 */ /* 0x0001e80000100a00 */
[----:B0-----:R-:W2:Y:S04]  /*19fe0*/  LDL.LU.64 R24, [R1+0x330] ;  /* 0x0003300001187983 */ /* 0x001ea80000300a00 */
[----:B------:R-:W2:Y:S02]  /*19ff0*/  LDL.LU.64 R26, [R1+0x338] ;  /* 0x00033800011a7983 */ /* 0x000ea40000300a00 */
[----:B--2---:R-:W-:-:S15]  /*1a000*/  HMMA.16816.F32 R24, R20, R4, R24 ;  /* 0x000000041418723c */ /* 0x004fde0000001818 */
[----:B------:R-:W-:-:S04]  /*1a010*/  NOP ;  /* 0x0000000000007918 */ /* 0x000fc80000000000 */
[----:B------:R0:W-:Y:S04]  /*1a020*/  STL.64 [R1+0x330], R24 ;  /* 0x0003301801007387 */ /* 0x0001e80000100a00 */
[----:B------:R-:W-:Y:S01]  /*1a030*/  STL.64 [R1+0x338], R26 ;  /* 0x0003381a01007387 */ /* 0x000fe20000100a00 */
[----:B0-----:R-:W-:Y:S02]  /*1a040*/  IMAD.MOV.U32 R24, RZ, RZ, R14 ;  /* 0x000000ffff187224 */ /* 0x001fe400078e000e */
[----:B------:R-:W-:-:S05]  /*1a050*/  IMAD.MOV.U32 R25, RZ, RZ, R13 ;  /* 0x000000ffff197224 */ /* 0x000fca00078e000d */
[----:B------:R-:W-:Y:S04]  /*1a060*/  STL.64 [R1+0x2c90], R24 ;  /* 0x002c901801007387 */ /* 0x000fe80000100a00 */
[----:B----4-:R-:W-:Y:S04]  /*1a070*/  STL.64 [R1+0x2c30], R6 ;  /* 0x002c300601007387 */ /* 0x010fe80000100a00 */
[----:B------:R3:W-:Y:S02]  /*1a080*/  STL.64 [R1+0x2c28], R4 ;  /* 0x002c280401007387 */ /* 0x0007e40000100a00 */
[----:B---3--:R-:W-:Y:S02]  /*1a090*/  HMMA.16816.F32 R4, R20, R8, R16 ;  /* 0x000000081404723c */ /* 0x008fe40000001810 */
[----:B------:R-:W0:Y:S01]  /*1a0a0*/  LDSM.16.MT88.4 R16, [R28+UR5+0x20080] ;  /* 0x020080051c10783b */ /* 0x000e220008004200 */
[----:B------:R-:W-:-:S03]  /*1a0b0*/  IMAD.MOV.U32 R24, RZ, RZ, R12 ;  /* 0x000000ffff187224 */ /* 0x000fc600078e000c */
[----:B------:R-:W1:Y:S01]  /*1a0c0*/  LDSM.16.MT88.4 R12, [R28+UR5+0x20180] ;  /* 0x020180051c0c783b */ /* 0x000e620008004200 */
[----:B------:R-:W-:-:S03]  /*1a0d0*/  IMAD.MOV.U32 R25, RZ, RZ, R3 ;  /* 0x000000ffff197224 */ /* 0x000fc600078e0003 */
[----:B------:R-:W2:Y:S09]  /*1a0e0*/  LDSM.16.MT88.4 R20, [R28+UR5+0x20100] ;  /* 0x020100051c14783b */ /* 0x000eb20008004200 */
[----:B------:R3:W-:Y:S04]  /*1a0f0*/  STL.64 [R1+0x320], R4 ;  /* 0x0003200401007387 */ /* 0x0007e80000100a00 */
[----:B------:R4:W-:Y:S04]  /*1a100*/  STL.64 [R1+0x328], R6 ;  /* 0x0003280601007387 */ /* 0x0009e80000100a00 */
[----:B---3--:R-:W3:Y:S04]  /*1a110*/  LDL.LU.64 R4, [R1+0x500] ;  /* 0x0005000001047983 */ /* 0x008ee80000300a00 */
[----:B----4-:R-:W4:Y:S04]  /*1a120*/  LDL.LU.64 R6, [R1+0x508] ;  /* 0x0005080001067983 */ /* 0x010f280000300a00 */
[----:B----4-:R-:W-:Y:S04]  /*1a130*/  STL.64 [R1+0x2c40], R6 ;  /* 0x002c400601007387 */ /* 0x010fe80000100a00 */
[----:B---3--:R3:W-:Y:S02]  /*1a140*/  STL.64 [R1+0x2c38], R4 ;  /* 0x002c380401007387 */ /* 0x0087e40000100a00 */
[----:B---3--:R-:W-:-:S02]  /*1a150*/  IMAD.MOV.U32 R4, RZ, RZ, R2 ;  /* 0x000000ffff047224 */ /* 0x008fc400078e0002 */
[----:B------:R-:W-:-:S05]  /*1a160*/  IMAD.MOV.U32 R5, RZ, RZ, R0 ;  /* 0x000000ffff057224 */ /* 0x000fca00078e0000 */
[----:B------:R3:W-:Y:S04]  /*1a170*/  STL.64 [R1+0x2c58], R4 ;  /* 0x002c580401007387 */ /* 0x0007e80000100a00 */
[----:B---3--:R-:W3:Y:S04]  /*1a180*/  LDL.LU.64 R4, [R1+0x370] ;  /* 0x0003700001047983 */ /* 0x008ee80000300a00 */
[----:B------:R-:W4:Y:S04]  /*1a190*/  LDL.LU.64 R6, [R1+0x378] ;  /* 0x0003780001067983 */ /* 0x000f280000300a00 */
[----:B----4-:R-:W-:Y:S04]  /*1a1a0*/  STL.64 [R1+0x2c70], R6 ;  /* 0x002c700601007387 */ /* 0x010fe80000100a00 */
[----:B---3--:R3:W-:Y:S04]  /*1a1b0*/  STL.64 [R1+0x2c68], R4 ;  /* 0x002c680401007387 */ /* 0x0087e80000100a00 */
        /* <DEDUP_REMOVED lines=8> */
[----:B---3--:R-:W0:Y:S04]  /*1a240*/  LDL.LU.64 R4, [R1+0x600] ;  /* 0x0006000001047983 */ /* 0x008e280000300a00 */
[----:B------:R-:W0:Y:S04]  /*1a250*/  LDL.LU.64 R6, [R1+0x608] ;  /* 0x0006080001067983 */ /* 0x000e280000300a00 */
[----:B------:R-:W-:Y:S04]  /*1a260*/  STL.64 [R1+0x2c20], R10 ;  /* 0x002c200a01007387 */ /* 0x000fe80000100a00 */
[----:B------:R3:W-:Y:S04]  /*1a270*/  STL.64 [R1+0x2c18], R8 ;  /* 0x002c180801007387 */ /* 0x0007e80000100a00 */
[----:B---3--:R-:W3:Y:S04]  /*1a280*/  LDL.LU.64 R8, [R1+0x4f0] ;  /* 0x0004f00001087983 */ /* 0x008ee80000300a00 */
[----:B------:R-:W4:Y:S01]  /*1a290*/  LDL.LU.64 R10, [R1+0x4f8] ;  /* 0x0004f800010a7983 */ /* 0x000f220000300a00 */
[C---:B0-----:R-:W-:Y:S03]  /*1a2a0*/  HMMA.16816.F32 R24, R16.reuse, R24, R4 ;  /* 0x000000181018723c */ /* 0x041fe60000001804 */
[----:B----4-:R-:W-:Y:S04]  /*1a2b0*/  STL.64 [R1+0x2c50], R10 ;  /* 0x002c500a01007387 */ /* 0x010fe80000100a00 */
[----:B---3--:R0:W-:Y:S04]  /*1a2c0*/  STL.64 [R1+0x2c48], R8 ;  /* 0x002c480801007387 */ /* 0x0081e80000100a00 */
[----:B0-----:R-:W3:Y:S04]  /*1a2d0*/  LDL.LU.64 R8, [R1+0x510] ;  /* 0x0005100001087983 */ /* 0x001ee80000300a00 */
[----:B------:R-:W3:Y:S04]  /*1a2e0*/  LDL.LU.64 R10, [R1+0x518] ;  /* 0x00051800010a7983 */ /* 0x000ee80000300a00 */
[----:B-1----:R-:W-:Y:S04]  /*1a2f0*/  STL.64 [R1+0x2bb0], R14 ;  /* 0x002bb00e01007387 */ /* 0x002fe80000100a00 */
[----:B------:R0:W-:Y:S04]  /*1a300*/  STL.64 [R1+0x2ba8], R12 ;  /* 0x002ba80c01007387 */ /* 0x0001e80000100a00 */
[----:B0-----:R-:W4:Y:S04]  /*1a310*/  LDL.LU.64 R12, [R1+0x10] ;  /* 0x00001000010c7983 */ /* 0x001f280000300a00 */
[----:B------:R-:W-:Y:S04]  /*1a320*/  STL [R1+0x2b74], R28 ;  /* 0x002b741c01007387 */ /* 0x000fe80000100800 */
[----:B------:R-:W2:Y:S04]  /*1a330*/  LDL.LU.64 R6, [R1+0x2ca0] ;  /* 0x002ca00001067983 */ /* 0x000ea80000300a00 */
[----:B------:R-:W2:Y:S04]  /*1a340*/  LDL.LU.64 R4, [R1+0x2c98] ;  /* 0x002c980001047983 */ /* 0x000ea80000300a00 */
[----:B------:R0:W-:Y:S04]  /*1a350*/  STL.64 [R1+0x340], R24 ;  /* 0x0003401801007387 */ /* 0x0001e80000100a00 */
[----:B------:R2:W-:Y:S04]  /*1a360*/  STL.64 [R1+0x348], R26 ;  /* 0x0003481a01007387 */ /* 0x0005e80000100a00 */
[----:B0-----:R-:W2:Y:S02]  /*1a370*/  LDL.LU.64 R24, [R1+0x2c90] ;  /* 0x002c900001187983 */ /* 0x001ea40000300a00 */
[----:B--2---:R-:W-:Y:S02]  /*1a380*/  HMMA.16816.F32 R24, R16, R24, R4 ;  /* 0x000000181018723c */ /* 0x004fe40000001804 */
[----:B------:R-:W2:Y:S04]  /*1a390*/  LDL.LU.64 R6, [R1+0x2c88] ;  /* 0x002c880001067983 */ /* 0x000ea80000300a00 */
[----:B------:R-:W2:-:S13]  /*1a3a0*/  LDL.LU.64 R4, [R1+0x2c80] ;  /* 0x002c800001047983 */ /* 0x000e9a0000300a00 */
[----:B------:R0:W-:Y:S04]  /*1a3b0*/  STL.64 [R1+0x350], R24 ;  /* 0x0003501801007387 */ /* 0x0001e80000100a00 */
[----:B------:R2:W-:Y:S04]  /*1a3c0*/  STL.64 [R1+0x358], R26 ;  /* 0x0003581a01007387 */ /* 0x0005e80000100a00 */
[----:B0-----:R-:W2:Y:S02]  /*1a3d0*/  LDL.LU.64 R24, [R1+0x2c78] ;  /* 0x002c780001187983 */ /* 0x001ea40000300a00 */
[----:B--2---:R-:W-:Y:S02]  /*1a3e0*/  HMMA.16816.F32 R24, R16, R24, R4 ;  /* 0x000000181018723c */ /* 0x004fe40000001804 */
[----:B------:R-:W2:Y:S04]  /*1a3f0*/  LDL.LU.64 R6, [R1+0x2c70] ;  /* 0x002c700001067983 */ /* 0x000ea80000300a00 */
[----:B------:R-:W2:-:S13]  /*1a400*/  LDL.LU.64 R4, [R1+0x2c68] ;  /* 0x002c680001047983 */ /* 0x000e9a0000300a00 */
[----:B------:R0:W-:Y:S04]  /*1a410*/  STL.64 [R1+0x360], R24 ;  /* 0x0003601801007387 */ /* 0x0001e80000100a00 */
[----:B------:R-:W-:Y:S04]  /*1a420*/  STL.64 [R1+0x368], R26 ;  /* 0x0003681a01007387 */ /* 0x000fe80000100a00 */
[----:B0-----:R-:W2:Y:S02]  /*1a430*/  LDL.LU.64 R24, [R1+0x2c60] ;  /* 0x002c600001187983 */ /* 0x001ea40000300a00 */
[----:B--2---:R-:W-:-:S15]  /*1a440*/  HMMA.16816.F32 R4, R16, R24, R4 ;  /* 0x000000181004723c */ /* 0x004fde0000001804 */
[----:B------:R-:W-:-:S04]  /*1a450*/  NOP ;  /* 0x0000000000007918 */ /* 0x000fc80000000000 */
[----:B------:R0:W-:Y:S04]  /*1a460*/  STL.64 [R1+0x370], R4 ;  /* 0x0003700401007387 */ /* 0x0001e80000100a00 */
[----:B------:R-:W-:Y:S04]  /*1a470*/  STL.64 [R1+0x378], R6 ;  /* 0x0003780601007387 */ /* 0x000fe80000100a00 */
[----:B0-----:R-:W3:Y:S04]  /*1a480*/  LDL.LU.64 R4, [R1+0x2c58] ;  /* 0x002c580001047983 */ /* 0x001ee80000300a00 */
[----:B------:R0:W-:Y:S04]  /*1a490*/  STL.64 [R1+0x2bf8], R24 ;  /* 0x002bf81801007387 */ /* 0x0001e80000100a00 */
[----:B0-----:R-:W2:Y:S04]  /*1a4a0*/  LDL.LU.64 R24, [R1+0x3d0] ;  /* 0x0003d00001187983 */ /* 0x001ea80000300a00 */
[----:B------:R-:W2:Y:S01]  /*1a4b0*/  LDL.LU.64 R26, [R1+0x3d8] ;  /* 0x0003d800011a7983 */ /* 0x000ea20000300a00 */
[----:B---3--:R-:W-:Y:S03]  /*1a4c0*/  HMMA.16816.F32 R4, R16, R4, R8 ;  /* 0x000000041004723c */ /* 0x008fe60000001808 */
[----:B------:R-:W3:Y:S04]  /*1a4d0*/  LDL.LU.64 R10, [R1+0x2c50] ;  /* 0x002c5000010a7983 */ /* 0x000ee80000300a00 */
[----:B------:R-:W3:-:S12]  /*1a4e0*/  LDL.LU.64 R8, [R1+0x2c48] ;  /* 0x002c480001087983 */ /* 0x000ed80000300a00 */
[----:B------:R-:W-:Y:S04]  /*1a4f0*/  STL.64 [R1+0x380], R4 ;  /* 0x0003800401007387 */ /* 0x000fe80000100a00 */
[----:B------:R0:W-:Y:S04]  /*1a500*/  STL.64 [R1+0x388], R6 ;  /* 0x0003880601007387 */ /* 0x0001e80000100a00 */
[----:B0-----:R-:W4:Y:S04]  /*1a510*/  LDL.LU.64 R6, [R1+0x2c40] ;  /* 0x002c400001067983 */ /* 0x001f280000300a00 */
[----:B------:R-:W4:Y:S02]  /*1a520*/  LDL.LU.64 R4, [R1+0x2c38] ;  /* 0x002c380001047983 */ /* 0x000f240000300a00 */
[----:B----4-:R-:W-:-:S15]  /*1a530*/  HMMA.16816.F32 R4, R16, R12, R4 ;  /* 0x0000000c1004723c */ /* 0x010fde0000001804 */
[----:B------:R-:W-:-:S04]  /*1a540*/  NOP ;  /* 0x0000000000007918 */ /* 0x000fc80000000000 */
[----:B------:R-:W-:Y:S04]  /*1a550*/  STL.64 [R1+0x390], R4 ;  /* 0x0003900401007387 */ /* 0x000fe80000100a00 */
[----:B------:R0:W-:Y:S04]  /*1a560*/  STL.64 [R1+0x398], R6 ;  /* 0x0003980601007387 */ /* 0x0001e80000100a00 */
[----:B0-----:R-:W4:Y:S04]  /*1a570*/  LDL.LU.64 R6, [R1+0x2c30] ;  /* 0x002c300001067983 */ /* 0x001f280000300a00 */
[----:B------:R-:W3:Y:S04]  /*1a580*/  LDL.LU.64 R4, [R1+0x2c28] ;  /* 0x002c280001047983 */ /* 0x000ee80000300a00 */
[----:B------:R0:W-:Y:S04]  /*1a590*/  STL.64 [R1+0x2bd0], R12 ;  /* 0x002bd00c01007387 */ /* 0x0001e80000100a00 */
[----:B0-----:R-:W2:Y:S01]  /*1a5a0*/  LDL.LU.64 R12, [R1+0x60] ;  /* 0x00006000010c7983 */ /* 0x001ea20000300a00 */
[----:B---3--:R-:W-:Y:S03]  /*1a5b0*/  HMMA.16816.F32 R8, R16, R4, R8 ;  /* 0x000000041008723c */ /* 0x008fe60000001808 */
[----:B--2---:R0:W-:Y:S04]  /*1a5c0*/  STL.64 [R1+0x2c00], R12 ;  /* 0x002c000c01007387 */ /* 0x0041e80000100a00 */
[----:B0-----:R-:W2:-:S12]  /*1a5d0*/  LDL.LU.64 R12, [R1+0x70] ;  /* 0x00007000010c7983 */ /* 0x001e980000300a00 */
[----:B------:R-:W-:Y:S04]  /*1a5e0*/  STL.64 [R1+0x3b0], R8 ;  /* 0x0003b00801007387 */ /* 0x000fe80000100a00 */
[----:B------:R0:W-:Y:S04]  /*1a5f0*/  STL.64 [R1+0x3b8], R10 ;  /* 0x0003b80a01007387 */ /* 0x0001e80000100a00 */
[----:B0-----:R-:W3:Y:S04]  /*1a600*/  LDL.LU.64 R10, [R1+0x2c20] ;  /* 0x002c2000010a7983 */ /* 0x001ee80000300a00 */
[----:B------:R-:W2:Y:S04]  /*1a610*/  LDL.LU.64 R8, [R1+0x2c18] ;  /* 0x002c180001087983 */ /* 0x000ea80000300a00 */
[----:B----4-:R-:W-:Y:S04]  /*1a620*/  STL.64 [R1+0x2be0], R6 ;  /* 0x002be00601007387 */ /* 0x010fe80000100a00 */
[----:B------:R2:W-:Y:S02]  /*1a630*/  STL.64 [R1+0x2bd8], R4 ;  /* 0x002bd80401007387 */ /* 0x0005e40000100a00 */
[----:B--2---:R-:W-:Y:S02]  /*1a640*/  HMMA.16816.F32 R4, R16, R8, R24 ;  /* 0x000000081004723c */ /* 0x004fe40000001818 */
[----:B------:R-:W2:Y:S04]  /*1a650*/  LDL.LU.64 R24, [R1+0x3e0] ;  /* 0x0003e00001187983 */ /* 0x000ea80000300a00 */
[----:B------:R-:W4:-:S13]  /*1a660*/  LDL.LU.64 R26, [R1+0x3e8] ;  /* 0x0003e800011a7983 */ /* 0x000f1a0000300a00 */
[----:B------:R-:W-:Y:S04]  /*1a670*/  STL.64 [R1+0x3a0], R4 ;  /* 0x0003a00401007387 */ /* 0x000fe80000100a00 */
[----:B------:R-:W-:Y:S04]  /*1a680*/  STL.64 [R1+0x3a8], R6 ;  /* 0x0003a80601007387 */ /* 0x000fe80000100a00 */
[----:B----4-:R-:W-:Y:S04]  /*1a690*/  STL.64 [R1+0x2c10], R26 ;  /* 0x002c101a01007387 */ /* 0x010fe80000100a00 */
[----:B--2---:R0:W-:Y:S04]  /*1a6a0*/  STL.64 [R1+0x2c08], R24 ;  /* 0x002c081801007387 */ /* 0x0041e80000100a00 */
[----:B0-----:R-:W2:Y:S04]  /*1a6b0*/  LDL.LU.64 R24, [R1+0x5a0] ;  /* 0x0005a00001187983 */ /* 0x001ea80000300a00 */
[----:B------:R-:W2:Y:S04]  /*1a6c0*/  LDL.LU.64 R26, [R1+0x5a8] ;  /* 0x0005a800011a7983 */ /* 0x000ea80000300a00 */
[----:B------:R-:W4:Y:S04]  /*1a6d0*/  LDL.LU.64 R4, [R1+0x3f0] ;  /* 0x0003f00001047983 */ /* 0x000f280000300a00 */
[----:B------:R-:W3:Y:S01]  /*1a6e0*/  LDL.LU.64 R6, [R1+0x3f8] ;  /* 0x0003f80001067983 */ /* 0x000ee20000300a00 */
[----:B------:R-:W-:-:S02]  /*1a6f0*/  IMAD.MOV.U32 R3, RZ, RZ, R12 ;  /* 0x000000ffff037224 */ /* 0x000fc400078e000c */
[----:B------:R-:W-:Y:S01]  /*1a700*/  IMAD.MOV.U32 R0, RZ, RZ, R13 ;  /* 0x000000ffff007224 */ /* 0x000fe200078e000d */
[C---:B--2---:R-:W-:Y:S01]  /*1a710*/  HMMA.16816.F32 R24, R20.reuse, R12, R24 ;  /* 0x0000000c1418723c */ /* 0x044fe20000001818 */
[----:B---3--:R-:W-:Y:S04]  /*1a720*/  STL.64 [R1+0x2bf0], R6 ;  /* 0x002bf00601007387 */ /* 0x008fe80000100a00 */
[----:B----4-:R0:W-:Y:S04]  /*1a730*/  STL.64 [R1+0x2be8], R4 ;  /* 0x002be80401007387 */ /* 0x0101e80000100a00 */
[----:B0-----:R-:W2:Y:S04]  /*1a740*/  LDL.LU.64 R4, [R1+0x50] ;  /* 0x0000500001047983 */ /* 0x001ea80000300a00 */
[----:B------:R-:W3:Y:S04]  /*1a750*/  LDL.LU.64 R16, [R1+0x30] ;  /* 0x0000300001107983 */ /* 0x000ee80000300a00 */
[----:B------:R-:W-:Y:S04]  /*1a760*/  STL.64 [R1+0x2bc8], R10 ;  /* 0x002bc80a01007387 */ /* 0x000fe80000100a00 */
[----:B------:R0:W-:Y:S04]  /*1a770*/  STL.64 [R1+0x2bc0], R8 ;  /* 0x002bc00801007387 */ /* 0x0001e80000100a00 */
[----:B0-----:R-:W4:Y:S04]  /*1a780*/  LDL.LU.64 R8, [R1+0x590] ;  /* 0x0005900001087983 */ /* 0x001f280000300a00 */
[----:B------:R-:W4:Y:S04]  /*1a790*/  LDL.LU.64 R10, [R1+0x598] ;  /* 0x00059800010a7983 */ /* 0x000f280000300a00 */
[----:B------:R-:W-:Y:S04]  /*1a7a0*/  STL.64 [R1+0x3c0], R24 ;  /* 0x0003c01801007387 */ /* 0x000fe80000100a00 */
[----:B------:R0:W-:Y:S04]  /*1a7b0*/  STL.64 [R1+0x3c8], R26 ;  /* 0x0003c81a01007387 */ /* 0x0001e80000100a00 */
[----:B0-----:R-:W2:Y:S04]  /*1a7c0*/  LDL.LU.64 R26, [R1+0x2c10] ;  /* 0x002c1000011a7983 */ /* 0x001ea80000300a00 */
[----:B------:R-:W2:Y:S04]  /*1a7d0*/  LDL.LU.64 R24, [R1+0x2c08] ;  /* 0x002c080001187983 */ /* 0x000ea80000300a00 */
[----:B------:R-:W4:Y:S02]  /*1a7e0*/  LDL.LU.64 R12, [R1+0x2c00] ;  /* 0x002c0000010c7983 */ /* 0x000f240000300a00 */
[C---:B----4-:R-:W-:Y:S08]  /*1a7f0*/  HMMA.16816.F32 R8, R20.reuse, R12, R8 ;  /* 0x0000000c1408723c */ /* 0x050ff00000001808 */
[----:B--2---:R-:W-:Y:S01]  /*1a800*/  HMMA.16816.F32 R24, R20, R4, R24 ;  /* 0x000000041418723c */ /* 0x004fe20000001818 */
[----:B------:R-:W-:-:S02]  /*1a810*/  IMAD.MOV.U32 R19, RZ, RZ, R12 ;  /* 0x000000ffff137224 */ /* 0x000fc400078e000c */
[----:B------:R-:W-:-:S08]  /*1a820*/  IMAD.MOV.U32 R18, RZ, RZ, R13 ;  /* 0x000000ffff127224 */ /* 0x000fd000078e000d */
[----:B------:R0:W-:Y:S04]  /*1a830*/  STL.64 [R1+0x3d0], R8 ;  /* 0x0003d00801007387 */ /* 0x0001e80000100a00 */
[----:B------:R1:W-:Y:S01]  /*1a840*/  STL [R1+0x3d8], R10 ;  /* 0x0003d80a01007387 */ /* 0x0003e20000100800 */
[----:B------:R-:W-:-:S03]  /*1a850*/  IMAD.MOV.U32 R2, RZ, RZ, R11 ;  /* 0x000000ffff027224 */ /* 0x000fc600078e000b */
[----:B------:R-:W3:Y:S04]  /*1a860*/  LDL.LU.64 R12, [R1+0x400] ;  /* 0x00040000010c7983 */ /* 0x000ee80000300a00 */
[----:B------:R-:W3:Y:S04]  /*1a870*/  LDL.LU.64 R14, [R1+0x408] ;  /* 0x00040800010e7983 */ /* 0x000ee80000300a00 */
[----:B0-----:R-:W2:Y:S04]  /*1a880*/  LDL.LU.64 R8, [R1+0x410] ;  /* 0x0004100001087983 */ /* 0x001ea80000300a00 */
[----:B-1----:R-:W2:Y:S04]  /*1a890*/  LDL.LU.64 R10, [R1+0x418] ;  /* 0x00041800010a7983 */ /* 0x002ea80000300a00 */
[----:B------:R-:W-:Y:S04]  /*1a8a0*/  STL [R1+0x2808], R2 ;  /* 0x0028080201007387 */ /* 0x000fe80000100800 */
[----:B------:R0:W-:Y:S04]  /*1a8b0*/  STL.64 [R1+0x3e0], R24 ;  /* 0x0003e01801007387 */ /* 0x0001e80000100a00 */
[----:B------:R1:W-:Y:S04]  /*1a8c0*/  STL.64 [R1+0x3e8], R26 ;  /* 0x0003e81a01007387 */ /* 0x0003e80000100a00 */
[----:B0-----:R-:W4:Y:S01]  /*1a8d0*/  LDL.LU.64 R24, [R1+0x2bf8] ;  /* 0x002bf80001187983 */ /* 0x001f220000300a00 */
[----:B-1----:R-:W-:-:S02]  /*1a8e0*/  IMAD.MOV.U32 R27, RZ, RZ, R4 ;  /* 0x000000ffff1b7224 */ /* 0x002fc400078e0004 */
[----:B------:R-:W-:Y:S01]  /*1a8f0*/  IMAD.MOV.U32 R26, RZ, RZ, R5 ;  /* 0x000000ffff1a7224 */ /* 0x000fe200078e0005 */
[----:B------:R-:W4:Y:S04]  /*1a900*/  LDL.LU.64 R6, [R1+0x2bf0] ;  /* 0x002bf00001067983 */ /* 0x000f280000300a00 */
[----:B------:R-:W4:Y:S01]  /*1a910*/  LDL.LU.64 R4, [R1+0x2be8] ;  /* 0x002be80001047983 */ /* 0x000f220000300a00 */
[C---:B---3--:R-:W-:Y:S08]  /*1a920*/  HMMA.16816.F32 R12, R20.reuse, R16, R12 ;  /* 0x00000010140c723c */ /* 0x048ff0000000180c */
[----:B----4-:R-:W-:-:S15]  /*1a930*/  HMMA.16816.F32 R4, R20, R24, R4 ;  /* 0x000000181404723c */ /* 0x010fde0000001804 */
[----:B------:R-:W-:-:S04]  /*1a940*/  NOP ;  /* 0x0000000000007918 */ /* 0x000fc80000000000 */
[----:B------:R-:W-:Y:S04]  /*1a950*/  STL.64 [R1+0x3f0], R4 ;  /* 0x0003f00401007387 */ /* 0x000fe80000100a00 */
[----:B------:R0:W-:Y:S01]  /*1a960*/  STL [R1+0x3f8], R6 ;  /* 0x0003f80601007387 */ /* 0x0001e20000100800 */
[----:B------:R-:W-:-:S03]  /*1a970*/  IMAD.MOV.U32 R2, RZ, RZ, R7 ;  /* 0x000000ffff027224 */ /* 0x000fc600078e0007 */
[----:B0-----:R-:W3:Y:S04]  /*1a980*/  LDL.LU.64 R6, [R1+0x2be0] ;  /* 0x002be00001067983 */ /* 0x001ee80000300a00 */
[----:B------:R-:W4:Y:S04]  /*1a990*/  LDL.LU.64 R4, [R1+0x2bd8] ;  /* 0x002bd80001047983 */ /* 0x000f280000300a00 */
[----:B------:R0:W-:Y:S02]  /*1a9a0*/  STL.64 [R1+0x2b78], R24 ;  /* 0x002b781801007387 */ /* 0x0001e40000100a00 */
[----:B0-----:R-:W-:-:S02]  /*1a9b0*/  IMAD.MOV.U32 R24, RZ, RZ, R19 ;  /* 0x000000ffff187224 */ /* 0x001fc400078e0013 */
[----:B------:R-:W-:-:S05]  /*1a9c0*/  IMAD.MOV.U32 R25, RZ, RZ, R18 ;  /* 0x000000ffff197224 */ /* 0x000fca00078e0012 */
[----:B------:R-:W-:Y:S04]  /*1a9d0*/  STL.64 [R1+0x2b90], R24 ;  /* 0x002b901801007387 */ /* 0x000fe80000100a00 */
[----:B------:R-:W-:Y:S04]  /*1a9e0*/  STL [R1+0x280c], R2 ;  /* 0x00280c0201007387 */ /* 0x000fe80000100800 */
[----:B------:R0:W-:Y:S04]  /*1a9f0*/  STL.64 [R1+0x400], R12 ;  /* 0x0004000c01007387 */ /* 0x0001e80000100a00 */
[----:B------:R-:W-:Y:S04]  /*1aa00*/  STL.64 [R1+0x408], R14 ;  /* 0x0004080e01007387 */ /* 0x000fe80000100a00 */
[----:B0-----:R-:W2:Y:S01]  /*1aa10*/  LDL.LU.64 R12, [R1+0x2bd0] ;  /* 0x002bd000010c7983 */ /* 0x001ea20000300a00 */
[----:B------:R-:W-:-:S02]  /*1aa20*/  IMAD.MOV.U32 R24, RZ, RZ, R3 ;  /* 0x000000ffff187224 */ /* 0x000fc400078e0003 */
[----:B------:R-:W-:Y:S02]  /*1aa30*/  IMAD.MOV.U32 R25, RZ, RZ, R0 ;  /* 0x000000ffff197224 */ /* 0x000fe400078e0000 */
[----:B------:R-:W-:Y:S02]  /*1aa40*/  IMAD.MOV.U32 R0, RZ, RZ, R16 ;  /* 0x000000ffff007224 */ /* 0x000fe400078e0010 */
[----:B------:R-:W-:Y:S01]  /*1aa50*/  IMAD.MOV.U32 R3, RZ, RZ, R17 ;  /* 0x000000ffff037224 */ /* 0x000fe200078e0011 */
[----:B--2---:R-:W-:Y:S01]  /*1aa60*/  HMMA.16816.F32 R8, R20, R12, R8 ;  /* 0x0000000c1408723c */ /* 0x004fe20000001808 */
[----:B------:R-:W-:Y:S02]  /*1aa70*/  IMAD.MOV.U32 R28, RZ, RZ, R12 ;  /* 0x000000ffff1c7224 */ /* 0x000fe400078e000c */
[----:B------:R-:W-:-:S15]  /*1aa80*/  IMAD.MOV.U32 R29, RZ, RZ, R13 ;  /* 0x000000ffff1d7224 */ /* 0x000fde00078e000d */
[----:B------:R-:W-:Y:S01]  /*1aa90*/  NOP ;  /* 0x0000000000007918 */ /* 0x000fe20000000000 */
[----:B------:R0:W-:Y:S04]  /*1aaa0*/  STL.64 [R1+0x410], R8 ;  /* 0x0004100801007387 */ /* 0x0001e80000100a00 */
[----:B------:R1:W-:Y:S01]  /*1aab0*/  STL [R1+0x418], R10 ;  /* 0x0004180a01007387 */ /* 0x0003e20000100800 */
[----:B------:R-:W-:-:S03]  /*1aac0*/  IMAD.MOV.U32 R2, RZ, RZ, R11 ;  /* 0x000000ffff027224 */ /* 0x000fc600078e000b */
[----:B0-----:R-:W4:Y:S04]  /*1aad0*/  LDL.LU.64 R8, [R1+0x420] ;  /* 0x0004200001087983 */ /* 0x001f280000300a00 */
[----:B-1----:R-:W4:Y:S04]  /*1aae0*/  LDL.LU.64 R10, [R1+0x428] ;  /* 0x00042800010a7983 */ /* 0x002f280000300a00 */
[----:B------:R-:W2:Y:S04]  /*1aaf0*/  LDL.LU.64 R12, [R1+0x430] ;  /* 0x00043000010c7983 */ /* 0x000ea80000300a00 */
[----:B------:R-:W2:Y:S04]  /*1ab00*/  LDL.LU.64 R14, [R1+0x438] ;  /* 0x00043800010e7983 */ /* 0x000ea80000300a00 */
[----:B------:R-:W2:Y:S04]  /*1ab10*/  LDL.LU.64 R16, [R1+0x2c0] ;  /* 0x0002c00001107983 */ /* 0x000ea80000300a00 */
[----:B------:R-:W2:Y:S04]  /*1ab20*/  LDL.LU.64 R18, [R1+0x2c8] ;  /* 0x0002c80001127983 */ /* 0x000ea80000300a00 */
[----:B--2---:R-:W-:Y:S04]  /*1ab30*/  STL.64 [R1+0x2b88], R18 ;  /* 0x002b881201007387 */ /* 0x004fe80000100a00 */
[----:B------:R0:W-:Y:S04]  /*1ab40*/  STL.64 [R1+0x2b80], R16 ;  /* 0x002b801001007387 */ /* 0x0001e80000100a00 */
[----:B0-----:R-:W2:Y:S04]  /*1ab50*/  LDL.LU.64 R16, [R1+0x460] ;  /* 0x0004600001107983 */ /* 0x001ea80000300a00 */
[----:B------:R-:W2:Y:S01]  /*1ab60*/  LDL.LU.64 R18, [R1+0x468] ;  /* 0x0004680001127983 */ /* 0x000ea20000300a00 */
[----:B----4-:R-:W-:Y:S03]  /*1ab70*/  HMMA.16816.F32 R8, R20, R4, R8 ;  /* 0x000000041408723c */ /* 0x010fe60000001808 */
[----:B--2---:R-:W-:Y:S04]  /*1ab80*/  STL.64 [R1+0x2ba0], R18 ;  /* 0x002ba01201007387 */ /* 0x004fe80000100a00 */
[----:B------:R0:W-:Y:S04]  /*1ab90*/  STL.64 [R1+0x2b98], R16 ;  /* 0x002b981001007387 */ /* 0x0001e80000100a00 */
[----:B0-----:R-:W2:Y:S04]  /*1aba0*/  LDL.LU.64 R16, [R1+0x540] ;  /* 0x0005400001107983 */ /* 0x001ea80000300a00 */
[----:B------:R-:W2:Y:S04]  /*1abb0*/  LDL.LU.64 R18, [R1+0x548] ;  /* 0x0005480001127983 */ /* 0x000ea80000300a00 */
[----:B------:R-:W-:Y:S04]  /*1abc0*/  STL [R1+0x2938], R2 ;  /* 0x0029380201007387 */ /* 0x000fe80000100800 */
[----:B------:R-:W-:Y:S04]  /*1abd0*/  STL.64 [R1+0x420], R8 ;  /* 0x0004200801007387 */ /* 0x000fe80000100a00 */
[----:B------:R0:W-:Y:S04]  /*1abe0*/  STL.64 [R1+0x428], R10 ;  /* 0x0004280a01007387 */ /* 0x0001e80000100a00 */
[----:B0-----:R-:W4:Y:S04]  /*1abf0*/  LDL.LU.64 R10, [R1+0x2bc8] ;  /* 0x002bc800010a7983 */ /* 0x001f280000300a00 */
[----:B------:R-:W2:Y:S04]  /*1ac00*/  LDL.LU.64 R8, [R1+0x2bc0] ;  /* 0x002bc00001087983 */ /* 0x000ea80000300a00 */
[----:B---3--:R-:W-:Y:S04]  /*1ac10*/  STL.64 [R1+0x2b58], R6 ;  /* 0x002b580601007387 */ /* 0x008fe80000100a00 */
[----:B------:R0:W-:Y:S02]  /*1ac20*/  STL.64 [R1+0x2b50], R4 ;  /* 0x002b500401007387 */ /* 0x0001e40000100a00 */
[----:B0-----:R-:W-:-:S02]  /*1ac30*/  IMAD.MOV.U32 R4, RZ, RZ, R0 ;  /* 0x000000ffff047224 */ /* 0x001fc400078e0000 */
[----:B------:R-:W3:Y:S01]  /*1ac40*/  LDL.LU R0, [R1+0x2bb8] ;  /* 0x002bb80001007983 */ /* 0x000ee20000300800 */
[----:B--2---:R-:W-:Y:S03]  /*1ac50*/  HMMA.16816.F32 R20, R20, R8, R12 ;  /* 0x000000081414723c */ /* 0x004fe6000000180c */
[----:B------:R-:W2:Y:S04]  /*1ac60*/  LDL.LU.64 R14, [R1+0x2bb0] ;  /* 0x002bb000010e7983 */ /* 0x000ea80000300a00 */
[----:B------:R-:W2:Y:S01]  /*1ac70*/  LDL.LU.64 R12, [R1+0x2ba8] ;  /* 0x002ba800010c7983 */ /* 0x000ea20000300a00 */
[----:B------:R-:W-:-:S11]  /*1ac80*/  IMAD.MOV.U32 R5, RZ, RZ, R3 ;  /* 0x000000ffff057224 */ /* 0x000fd600078e0003 */
[----:B------:R0:W-:Y:S02]  /*1ac90*/  STL.64 [R1+0x430], R20 ;  /* 0x0004301401007387 */ /* 0x0001e40000100a00 */
[----:B0-----:R-:W-:Y:S02]  /*1aca0*/  IMAD.MOV.U32 R20, RZ, RZ, R27 ;  /* 0x000000ffff147224 */ /* 0x001fe400078e001b */
[----:B------:R-:W-:Y:S01]  /*1acb0*/  IMAD.MOV.U32 R21, RZ, RZ, R26 ;  /* 0x000000ffff157224 */ /* 0x000fe200078e001a */
[----:B------:R-:W-:Y:S01]  /*1acc0*/  STL [R1+0x438], R22 ;  /* 0x0004381601007387 */ /* 0x000fe20000100800 */
[----:B------:R-:W-:-:S03]  /*1acd0*/  IMAD.MOV.U32 R3, RZ, RZ, R23 ;  /* 0x000000ffff037224 */ /* 0x000fc600078e0017 */
[----:B----4-:R-:W-:Y:S04]  /*1ace0*/  STL.64 [R1+0x2b48], R10 ;  /* 0x002b480a01007387 */ /* 0x010fe80000100a00 */
[----:B------:R0:W-:Y:S04]  /*1acf0*/  STL.64 [R1+0x2b40], R8 ;  /* 0x002b400801007387 */ /* 0x0001e80000100a00 */
[----:B0-----:R-:W4:Y:S04]  /*1ad00*/  LDL.LU.64 R8, [R1+0x2f0] ;  /* 0x0002f00001087983 */ /* 0x001f280000300a00 */
[----:B------:R-:W4:Y:S04]  /*1ad10*/  LDL.LU.64 R10, [R1+0x2f8] ;  /* 0x0002f800010a7983 */ /* 0x000f280000300a00 */
[----:B------:R-:W-:Y:S01]  /*1ad20*/  STL [R1+0x293c], R3 ;  /* 0x00293c0301007387 */ /* 0x000fe20000100800 */
[----:B--2---:R-:W-:Y:S03]  /*1ad30*/  HMMA.16816.F32 R24, R12, R24, R16 ;  /* 0x000000180c18723c */ /* 0x004fe60000001810 */
[----:B------:R-:W2:Y:S04]  /*1ad40*/  LDL.LU.64 R18, [R1+0x2ba0] ;  /* 0x002ba00001127983 */ /* 0x000ea80000300a00 */
[----:B------:R-:W2:-:S12]  /*1ad50*/  LDL.LU.64 R16, [R1+0x2b98] ;  /* 0x002b980001107983 */ /* 0x000e980000300a00 */
        /* <DEDUP_REMOVED lines=8> */
[----:B0-----:R-:W2:Y:S01]  /*1ade0*/  LDL.LU.64 R24, [R1+0x2b78] ;  /* 0x002b780001187983 */ /* 0x001ea20000300a00 */
[----:B----4-:R-:W-:Y:S03]  /*1adf0*/  HMMA.16816.F32 R20, R12, R20, R8 ;  /* 0x000000140c14723c */ /* 0x010fe60000001808 */
[----:B------:R-:W4:-:S15]  /*1ae00*/  LDL.LU.64 R8, [R1+0x2e0] ;  /* 0x0002e00001087983 */ /* 0x000f1e0000300a00 */
[----:B------:R-:W-:Y:S01]  /*1ae10*/  NOP ;  /* 0x0000000000007918 */ /* 0x000fe20000000000 */
[----:B------:R-:W-:Y:S04]  /*1ae20*/  STL.64 [R1+0x4e0], R20 ;  /* 0x0004e01401007387 */ /* 0x000fe80000100a00 */
[----:B------:R-:W-:Y:S04]  /*1ae30*/  STL.64 [R1+0x4e8], R22 ;  /* 0x0004e81601007387 */ /* 0x000fe80000100a00 */
[----:B---3--:R-:W0:Y:S04]  /*1ae40*/  LDSM.16.MT88.4 R20, [R0+UR5+0x22000] ;  /* 0x022000050014783b */ /* 0x008e280008004200 */
[----:B------:R-:W4:Y:S01]  /*1ae50*/  LDL.LU.64 R10, [R1+0x2e8] ;  /* 0x0002e800010a7983 */ /* 0x000f220000300a00 */
[----:B--2---:R-:W-:Y:S03]  /*1ae60*/  HMMA.16816.F32 R16, R12, R24, R16 ;  /* 0x000000180c10723c */ /* 0x004fe60000001810 */
[----:B------:R-:W1:-:S15]  /*1ae70*/  LDSM.16.MT88.4 R24, [R0+UR5+0x22080] ;  /* 0x022080050018783b */ /* 0x000e5e0008004200 */
[----:B------:R-:W-:Y:S01]  /*1ae80*/  NOP ;  /* 0x0000000000007918 */ /* 0x000fe20000000000 */
[----:B------:R-:W-:Y:S04]  /*1ae90*/  STL.64 [R1+0x4d0], R16 ;  /* 0x0004d01001007387 */ /* 0x000fe80000100a00 */
[----:B------:R-:W-:Y:S04]  /*1aea0*/  STL.64 [R1+0x4d8], R18 ;  /* 0x0004d81201007387 */ /* 0x000fe80000100a00 */
[----:B0-----:R-:W-:Y:S04]  /*1aeb0*/  STL.64 [R1+0x2b68], R22 ;  /* 0x002b681601007387 */ /* 0x001fe80000100a00 */
[----:B------:R-:W-:Y:S04]  /*1aec0*/  STL.64 [R1+0x2b60], R20 ;  /* 0x002b601401007387 */ /* 0x000fe80000100a00 */
[----:B------:R-:W0:Y:S04]  /*1aed0*/  LDSM.16.MT88.4 R16, [R0+UR5+0x22100] ;  /* 0x022100050010783b */ /* 0x000e280008004200 */
[----:B-1----:R-:W-:Y:S04]  /*1aee0*/  STL.64 [R1+0x2ac8], R26 ;  /* 0x002ac81a01007387 */ /* 0x002fe80000100a00 */
[----:B------:R1:W-:Y:S04]  /*1aef0*/  STL.64 [R1+0x2ac0], R24 ;  /* 0x002ac01801007387 */ /* 0x0003e80000100a00 */
[----:B-1----:R-:W2:Y:S04]  /*1af00*/  LDL.LU R24, [R1+0x1c0] ;  /* 0x0001c00001187983 */ /* 0x002ea80000300800 */
[----:B------:R-:W2:Y:S04]  /*1af10*/  LDL.LU R25, [R1+0x1c4] ;  /* 0x0001c40001197983 */ /* 0x000ea80000300800 */
[----:B------:R-:W3:Y:S04]  /*1af20*/  LDL.LU R26, [R1+0x1c8] ;  /* 0x0001c800011a7983 */ /* 0x000ee80000300800 */
[----:B------:R-:W3:Y:S01]  /*1af30*/  LDL.LU R27, [R1+0x1cc] ;  /* 0x0001cc00011b7983 */ /* 0x000ee20000300800 */
[----:B----4-:R-:W-:Y:S03]  /*1af40*/  HMMA.16816.F32 R8, R12, R4, R8 ;  /* 0x000000040c08723c */ /* 0x010fe60000001808 */
[----:B---3--:R1:W-:Y:S04]  /*1af50*/  STL.64 [R1+0x2af8], R26 ;  /* 0x002af81a01007387 */ /* 0x0083e80000100a00 */
[----:B--2---:R-:W-:Y:S04]  /*1af60*/  STL.64 [R1+0x2af0], R24 ;  /* 0x002af01801007387 */ /* 0x004fe80000100a00 */
[----:B-1----:R-:W2:Y:S04]  /*1af70*/  LDL R26, [R1+0x48] ;  /* 0x00004800011a7983 */ /* 0x002ea80000100800 */
[----:B------:R-:W2:Y:S01]  /*1af80*/  LDL R27, [R1+0x4c] ;  /* 0x00004c00011b7983 */ /* 0x000ea20000100800 */
[----:B------:R-:W-:-:S02]  /*1af90*/  IMAD.MOV.U32 R4, RZ, RZ, R28 ;  /* 0x000000ffff047224 */ /* 0x000fc400078e001c */
[----:B------:R-:W-:Y:S01]  /*1afa0*/  IMAD.MOV.U32 R5, RZ, RZ, R29 ;  /* 0x000000ffff057224 */ /* 0x000fe200078e001d */
[----:B--2---:R1:W-:Y:S04]  /*1afb0*/  STL.64 [R1+0x2b08], R26 ;  /* 0x002b081a01007387 */ /* 0x0043e80000100a00 */
[----:B0-----:R-:W-:Y:S04]  /*1afc0*/  STL.64 [R1+0x2a40], R18 ;  /* 0x002a401201007387 */ /* 0x001fe80000100a00 */
[----:B------:R-:W-:Y:S04]  /*1afd0*/  STL.64 [R1+0x2a38], R16 ;  /* 0x002a381001007387 */ /* 0x000fe80000100a00 */
[----:B------:R-:W2:Y:S04]  /*1afe0*/  LDL.LU R28, [R1+0x2b74] ;  /* 0x002b7400011c7983 */ /* 0x000ea80000300800 */
[----:B------:R-:W-:Y:S04]  /*1aff0*/  STL.64 [R1+0x4c0], R8 ;  /* 0x0004c00801007387 */ /* 0x000fe80000100a00 */
[----:B------:R-:W-:Y:S04]  /*1b000*/  STL.64 [R1+0x4c8], R10 ;  /* 0x0004c80a01007387 */ /* 0x000fe80000100a00 */
[----:B------:R-:W3:Y:S04]  /*1b010*/  LDL.LU R29, [R1+0x2b70] ;  /* 0x002b7000011d7983 */ /* 0x000ee80000300800 */
[----:B------:R-:W4:Y:S04]  /*1b020*/  LDL.LU.64 R20, [R1+0x2b0] ;  /* 0x0002b00001147983 */ /* 0x000f280000300a00 */
[----:B------:R-:W4:Y:S04]  /*1b030*/  LDL.LU.64 R22, [R1+0x2b8] ;  /* 0x0002b80001167983 */ /* 0x000f280000300a00 */
[----:B-1----:R-:W2:Y:S04]  /*1b040*/  LDL.64 R26, [R1+0x58] ;  /* 0x00005800011a7983 */ /* 0x002ea80000100a00 */
[----:B--2---:R0:W-:Y:S04]  /*1b050*/  STL.64 [R1+0x2b20], R26 ;  /* 0x002b201a01007387 */ /* 0x0041e80000100a00 */
[----:B0-----:R-:W2:Y:S04]  /*1b060*/  LDL.64 R26, [R1+0x68] ;  /* 0x00006800011a7983 */ /* 0x001ea80000100a00 */
[----:B--2---:R0:W-:Y:S04]  /*1b070*/  STL.64 [R1+0x2b28], R26 ;  /* 0x002b281a01007387 */ /* 0x0041e80000100a00 */
[----:B------:R-:W2:Y:S04]  /*1b080*/  LDL.LU R16, [R1+0x100] ;  /* 0x0001000001107983 */ /* 0x000ea80000300800 */
[----:B------:R-:W2:Y:S04]  /*1b090*/  LDL.LU R17, [R1+0x104] ;  /* 0x0001040001117983 */ /* 0x000ea80000300800 */
[----:B------:R-:W2:Y:S04]  /*1b0a0*/  LDL.LU R18, [R1+0x108] ;  /* 0x0001080001127983 */ /* 0x000ea80000300800 */
[----:B------:R-:W2:Y:S04]  /*1b0b0*/  LDL.LU R19, [R1+0x10c] ;  /* 0x00010c0001137983 */ /* 0x000ea80000300800 */
[----:B0-----:R-:W3:Y:S04]  /*1b0c0*/  LDL.64 R26, [R1+0x78] ;  /* 0x00007800011a7983 */ /* 0x001ee80000100a00 */
[----:B--2---:R0:W-:Y:S04]  /*1b0d0*/  STL.64 [R1+0x2a50], R18 ;  /* 0x002a501201007387 */ /* 0x0041e80000100a00 */
[----:B------:R1:W-:Y:S04]  /*1b0e0*/  STL.64 [R1+0x2a48], R16 ;  /* 0x002a481001007387 */ /* 0x0003e80000100a00 */
[----:B0-----:R-:W2:Y:S04]  /*1b0f0*/  LDL R18, [R1+0x38] ;  /* 0x0000380001127983 */ /* 0x001ea80000100800 */
[----:B------:R-:W2:Y:S04]  /*1b100*/  LDL R19, [R1+0x3c] ;  /* 0x00003c0001137983 */ /* 0x000ea80000100800 */
[----:B------:R-:W3:Y:S04]  /*1b110*/  LDL.LU.64 R8, [R1+0x210] ;  /* 0x0002100001087983 */ /* 0x000ee80000300a00 */
[----:B------:R-:W3:Y:S04]  /*1b120*/  LDL.LU.64 R10, [R1+0x218] ;  /* 0x00021800010a7983 */ /* 0x000ee80000300a00 */
[----:B--2---:R0:W-:Y:S04]  /*1b130*/  STL.64 [R1+0x2b00], R18 ;  /* 0x002b001201007387 */ /* 0x0041e80000100a00 */
[----:B-1----:R-:W2:Y:S04]  /*1b140*/  LDL.LU R16, [R1+0x1d0] ;  /* 0x0001d00001107983 */ /* 0x002ea80000300800 */
[----:B------:R-:W2:Y:S04]  /*1b150*/  LDL.LU R17, [R1+0x1d4] ;  /* 0x0001d40001117983 */ /* 0x000ea80000300800 */
[----:B0-----:R-:W2:Y:S04]  /*1b160*/  LDL.LU R18, [R1+0x1d8] ;  /* 0x0001d80001127983 */ /* 0x001ea80000300800 */
[----:B------:R-:W2:Y:S01]  /*1b170*/  LDL.LU R19, [R1+0x1dc] ;  /* 0x0001dc0001137983 */ /* 0x000ea20000300800 */
[C---:B----4-:R-:W-:Y:S03]  /*1b180*/  HMMA.16816.F32 R4, R12.reuse, R4, R20 ;  /* 0x000000040c04723c */ /* 0x050fe60000001814 */
[----:B--2---:R-:W-:Y:S04]  /*1b190*/  STL.64 [R1+0x2b18], R18 ;  /* 0x002b181201007387 */ /* 0x004fe80000100a00 */
[----:B------:R0:W-:Y:S04]  /*1b1a0*/  STL.64 [R1+0x2b10], R16 ;  /* 0x002b101001007387 */ /* 0x0001e80000100a00 */
[----:B0-----:R-:W2:Y:S04]  /*1b1b0*/  LDL.LU R16, [R1+0x1e0] ;  /* 0x0001e00001107983 */ /* 0x001ea80000300800 */
[----:B------:R-:W2:Y:S04]  /*1b1c0*/  LDL.LU R17, [R1+0x1e4] ;  /* 0x0001e40001117983 */ /* 0x000ea80000300800 */
[----:B------:R-:W4:Y:S04]  /*1b1d0*/  LDL.LU R18, [R1+0x1e8] ;  /* 0x0001e80001127983 */ /* 0x000f280000300800 */
[----:B------:R-:W4:Y:S04]  /*1b1e0*/  LDL.LU R19, [R1+0x1ec] ;  /* 0x0001ec0001137983 */ /* 0x000f280000300800 */
[----:B----4-:R-:W-:Y:S04]  /*1b1f0*/  STL.64 [R1+0x2b38], R18 ;  /* 0x002b381201007387 */ /* 0x010fe80000100a00 */
[----:B--2---:R0:W-:Y:S04]  /*1b200*/  STL.64 [R1+0x2b30], R16 ;  /* 0x002b301001007387 */ /* 0x0041e80000100a00 */
[----:B0-----:R-:W2:Y:S04]  /*1b210*/  LDL.LU R16, [R1+0x200] ;  /* 0x0002000001107983 */ /* 0x001ea80000300800 */
[----:B------:R-:W2:Y:S04]  /*1b220*/  LDL.LU R17, [R1+0x204] ;  /* 0x0002040001117983 */ /* 0x000ea80000300800 */
[----:B------:R-:W2:Y:S04]  /*1b230*/  LDL.LU R18, [R1+0x208] ;  /* 0x0002080001127983 */ /* 0x000ea80000300800 */
[----:B------:R-:W2:Y:S04]  /*1b240*/  LDL.LU R19, [R1+0x20c] ;  /* 0x00020c0001137983 */ /* 0x000ea80000300800 */
[----:B------:R-:W2:Y:S04]  /*1b250*/  LDL.LU.64 R22, [R1+0x2b68] ;  /* 0x002b680001167983 */ /* 0x000ea80000300a00 */
[----:B------:R-:W2:Y:S04]  /*1b260*/  LDL.LU.64 R20, [R1+0x2b60] ;  /* 0x002b600001147983 */ /* 0x000ea80000300a00 */
[----:B------:R-:W-:Y:S04]  /*1b270*/  STL.64 [R1+0x4b0], R4 ;  /* 0x0004b00401007387 */ /* 0x000fe80000100a00 */
[----:B------:R0:W-:Y:S04]  /*1b280*/  STL.64 [R1+0x4b8], R6 ;  /* 0x0004b80601007387 */ /* 0x0001e80000100a00 */
[----:B0-----:R-:W4:Y:S04]  /*1b290*/  LDL.LU.64 R6, [R1+0x2b58] ;  /* 0x002b580001067983 */ /* 0x001f280000300a00 */
[----:B------:R-:W3:Y:S02]  /*1b2a0*/  LDL.LU.64 R4, [R1+0x2b50] ;  /* 0x002b500001047983 */ /* 0x000ee40000300a00 */
[----:B---3--:R-:W-:-:S15]  /*1b2b0*/  HMMA.16816.F32 R8, R12, R4, R8 ;  /* 0x000000040c08723c */ /* 0x008fde0000001808 */
[----:B------:R-:W-:-:S04]  /*1b2c0*/  NOP ;  /* 0x0000000000007918 */ /* 0x000fc80000000000 */
[----:B------:R-:W-:Y:S04]  /*1b2d0*/  STL.64 [R1+0x4a0], R8 ;  /* 0x0004a00801007387 */ /* 0x000fe80000100a00 */
[----:B------:R0:W-:Y:S04]  /*1b2e0*/  STL.64 [R1+0x4a8], R10 ;  /* 0x0004a80a01007387 */ /* 0x0001e80000100a00 */
[----:B0-----:R-:W3:Y:S04]  /*1b2f0*/  LDL.LU.64 R10, [R1+0x2b48] ;  /* 0x002b4800010a7983 */ /* 0x001ee80000300a00 */
[----:B------:R-:W3:Y:S04]  /*1b300*/  LDL.LU.64 R8, [R1+0x2b40] ;  /* 0x002b400001087983 */ /* 0x000ee80000300a00 */
[----:B----4-:R0:W-:Y:S04]  /*1b310*/  STL.64 [R1+0x2ae8], R6 ;  /* 0x002ae80601007387 */ /* 0x0101e80000100a00 */
[----:B------:R-:W3:Y:S04]  /*1b320*/  LDL.LU.64 R4, [R1+0xe0] ;  /* 0x0000e00001047983 */ /* 0x000ee80000300a00 */
[----:B0-----:R-:W3:Y:S01]  /*1b330*/  LDL.LU.64 R6, [R1+0xe8] ;  /* 0x0000e80001067983 */ /* 0x001ee20000300a00 */
[----:B--2---:R-:W-:Y:S01]  /*1b340*/  HMMA.16816.F32 R16, R20, R26, R16 ;  /* 0x0000001a1410723c */ /* 0x004fe20000001810 */
[----:B------:R-:W-:-:S02]  /*1b350*/  IMAD.MOV.U32 R3, RZ, RZ, R26 ;  /* 0x000000ffff037224 */ /* 0x000fc400078e001a */
[----:B------:R-:W-:-:S05]  /*1b360*/  IMAD.MOV.U32 R2, RZ, RZ, R27 ;  /* 0x000000ffff027224 */ /* 0x000fca00078e001b */
[----:B---3--:R-:W-:Y:S01]  /*1b370*/  HMMA.16816.F32 R12, R12, R8, R4 ;  /* 0x000000080c0c723c */ /* 0x008fe20000001804 */
[----:B------:R-:W2:-:S15]  /*1b380*/  LDL.LU R4, [R1+0x1b0] ;  /* 0x0001b00001047983 */ /* 0x000e9e0000300800 */
[----:B------:R-:W-:-:S03]  /*1b390*/  NOP ;  /* 0x0000000000007918 */ /* 0x000fc60000000000 */
[----:B------:R-:W-:Y:S04]  /*1b3a0*/  STL.64 [R1+0x480], R12 ;  /* 0x0004800c01007387 */ /* 0x000fe80000100a00 */
[----:B------:R-:W-:Y:S04]  /*1b3b0*/  STL.64 [R1+0x488], R14 ;  /* 0x0004880e01007387 */ /* 0x000fe80000100a00 */
[----:B------:R-:W2:Y:S04]  /*1b3c0*/  LDL.LU R5, [R1+0x1b4] ;  /* 0x0001b40001057983 */ /* 0x000ea80000300800 */
[----:B------:R-:W2:Y:S04]  /*1b3d0*/  LDL.LU R6, [R1+0x1b8] ;  /* 0x0001b80001067983 */ /* 0x000ea80000300800 */
[----:B------:R-:W2:Y:S04]  /*1b3e0*/  LDL.LU R7, [R1+0x1bc] ;  /* 0x0001bc0001077983 */ /* 0x000ea80000300800 */
[----:B------:R0:W-:Y:S04]  /*1b3f0*/  STL.64 [R1+0x2ad0], R10 ;  /* 0x002ad00a01007387 */ /* 0x0001e80000100a00 */
[----:B------:R-:W3:Y:S04]  /*1b400*/  LDL.LU R8, [R1+0x1f0] ;  /* 0x0001f00001087983 */ /* 0x000ee80000300800 */
[----:B------:R-:W3:Y:S04]  /*1b410*/  LDL.LU R9, [R1+0x1f4] ;  /* 0x0001f40001097983 */ /* 0x000ee80000300800 */
[----:B0-----:R-:W3:Y:S04]  /*1b420*/  LDL.LU R10, [R1+0x1f8] ;  /* 0x0001f800010a7983 */ /* 0x001ee80000300800 */
[----:B------:R-:W3:Y:S04]  /*1b430*/  LDL.LU R11, [R1+0x1fc] ;  /* 0x0001fc00010b7983 */ /* 0x000ee80000300800 */
[----:B------:R-:W2:Y:S04]  /*1b440*/  LDL R14, [R1+0x18] ;  /* 0x00001800010e7983 */ /* 0x000ea80000100800 */
[----:B------:R-:W2:Y:S04]  /*1b450*/  LDL R15, [R1+0x1c] ;  /* 0x00001c00010f7983 */ /* 0x000ea80000100800 */
[----:B------:R-:W-:Y:S04]  /*1b460*/  STL.64 [R1+0x470], R16 ;  /* 0x0004701001007387 */ /* 0x000fe80000100a00 */
[----:B------:R0:W-:Y:S04]  /*1b470*/  STL.64 [R1+0x478], R18 ;  /* 0x0004781201007387 */ /* 0x0001e80000100a00 */
[----:B0-----:R-:W4:Y:S04]  /*1b480*/  LDL.LU.64 R18, [R1+0x2b38] ;  /* 0x002b380001127983 */ /* 0x001f280000300a00 */
[----:B------:R-:W4:Y:S04]  /*1b490*/  LDL.LU.64 R16, [R1+0x2b30] ;  /* 0x002b300001107983 */ /* 0x000f280000300a00 */
[----:B------:R-:W3:Y:S02]  /*1b4a0*/  LDL.LU.64 R26, [R1+0x2b28] ;  /* 0x002b2800011a7983 */ /* 0x000ee40000300a00 */
[----:B---3--:R-:W-:-:S15]  /*1b4b0*/  HMMA.16816.F32 R8, R20, R26, R8 ;  /* 0x0000001a1408723c */ /* 0x008fde0000001808 */
[----:B------:R-:W-:-:S04]  /*1b4c0*/  NOP ;  /* 0x0000000000007918 */ /* 0x000fc80000000000 */
[----:B------:R0:W-:Y:S04]  /*1b4d0*/  STL.64 [R1+0x460], R8 ;  /* 0x0004600801007387 */ /* 0x0001e80000100a00 */
[----:B------:R1:W-:Y:S01]  /*1b4e0*/  STL.64 [R1+0x468], R10 ;  /* 0x0004680a01007387 */ /* 0x0003e20000100a00 */
[----:B0-----:R-:W-:Y:S02]  /*1b4f0*/  IMAD.MOV.U32 R9, RZ, RZ, R26 ;  /* 0x000000ffff097224 */ /* 0x001fe400078e001a */
[----:B------:R-:W-:Y:S02]  /*1b500*/  IMAD.MOV.U32 R8, RZ, RZ, R27 ;  /* 0x000000ffff087224 */ /* 0x000fe400078e001b */
[----:B------:R-:W4:Y:S02]  /*1b510*/  LDL.LU.64 R26, [R1+0x2b20] ;  /* 0x002b2000011a7983 */ /* 0x000f240000300a00 */
[----:B----4-:R-:W-:Y:S01]  /*1b520*/  HMMA.16816.F32 R16, R20, R26, R16 ;  /* 0x0000001a1410723c */ /* 0x010fe20000001810 */
[----:B-1----:R-:W-:-:S02]  /*1b530*/  IMAD.MOV.U32 R11, RZ, RZ, R26 ;  /* 0x000000ffff0b7224 */ /* 0x002fc400078e001a */
[----:B------:R-:W-:-:S15]  /*1b540*/  IMAD.MOV.U32 R10, RZ, RZ, R27 ;  /* 0x000000ffff0a7224 */ /* 0x000fde00078e001b */
[----:B------:R-:W-:Y:S01]  /*1b550*/  NOP ;  /* 0x0000000000007918 */ /* 0x000fe20000000000 */
[----:B------:R-:W-:Y:S04]  /*1b560*/  STL.64 [R1+0x450], R16 ;  /* 0x0004501001007387 */ /* 0x000fe80000100a00 */
[----:B------:R0:W-:Y:S04]  /*1b570*/  STL.64 [R1+0x458], R18 ;  /* 0x0004581201007387 */ /* 0x0001e80000100a00 */
[----:B0-----:R-:W3:Y:S04]  /*1b580*/  LDL.LU.64 R18, [R1+0x2b18] ;  /* 0x002b180001127983 */ /* 0x001ee80000300a00 */
[----:B------:R-:W3:Y:S04]  /*1b590*/  LDL.LU.64 R16, [R1+0x2b10] ;  /* 0x002b100001107983 */ /* 0x000ee80000300a00 */
[----:B------:R-:W3:Y:S02]  /*1b5a0*/  LDL.LU.64 R26, [R1+0x2b08] ;  /* 0x002b0800011a7983 */ /* 0x000ee40000300a00 */
[----:B---3--:R-:W-:Y:S02]  /*1b5b0*/  HMMA.16816.F32 R24, R20, R26, R16 ;  /* 0x0000001a1418723c */ /* 0x008fe40000001810 */
[----:B------:R-:W3:-:S15]  /*1b5c0*/  LDL.LU.64 R18, [R1+0x2b00] ;  /* 0x002b000001127983 */ /* 0x000ede0000300a00 */
[----:B------:R-:W-:Y:S02]  /*1b5d0*/  NOP ;  /* 0x0000000000007918 */ /* 0x000fe40000000000 */
[----:B------:R-:W-:Y:S04]  /*1b5e0*/  STL.64 [R1+0x440], R24 ;  /* 0x0004401801007387 */ /* 0x000fe80000100a00 */
[----:B------:R0:W-:Y:S04]  /*1b5f0*/  STL.64 [R1+0x448], R26 ;  /* 0x0004481a01007387 */ /* 0x0001e80000100a00 */
[----:B0-----:R-:W4:Y:S04]  /*1b600*/  LDL.LU.64 R26, [R1+0x2af8] ;  /* 0x002af800011a7983 */ /* 0x001f280000300a00 */
[----:B------:R-:W4:Y:S04]  /*1b610*/  LDL.LU.64 R24, [R1+0x2af0] ;  /* 0x002af00001187983 */ /* 0x000f280000300a00 */
[----:B---3--:R0:W-:Y:S04]  /*1b620*/  STL.64 [R1+0x2a60], R18 ;  /* 0x002a601201007387 */ /* 0x0081e80000100a00 */
[----:B------:R-:W3:Y:S01]  /*1b630*/  LDL.LU R16, [R1+0x130] ;  /* 0x0001300001107983 */ /* 0x000ee20000300800 */
[----:B----4-:R-:W-:-:S15]  /*1b640*/  HMMA.16816.F32 R24, R20, R18, R24 ;  /* 0x000000121418723c */ /* 0x010fde0000001818 */
[----:B------:R-:W-:-:S04]  /*1b650*/  NOP ;  /* 0x0000000000007918 */ /* 0x000fc80000000000 */
[----:B------:R-:W-:Y:S04]  /*1b660*/  STL.64 [R1+0x210], R24 ;  /* 0x0002101801007387 */ /* 0x000fe80000100a00 */
[----:B------:R-:W-:Y:S04]  /*1b670*/  STL.64 [R1+0x218], R26 ;  /* 0x0002181a01007387 */ /* 0x000fe80000100a00 */
[----:B------:R-:W3:Y:S04]  /*1b680*/  LDL.LU R17, [R1+0x134] ;  /* 0x0001340001117983 */ /* 0x000ee80000300800 */
[----:B0-----:R-:W4:Y:S04]  /*1b690*/  LDL.LU R18, [R1+0x138] ;  /* 0x0001380001127983 */ /* 0x001f280000300800 */
[----:B------:R-:W4:Y:S01]  /*1b6a0*/  LDL.LU R19, [R1+0x13c] ;  /* 0x00013c0001137983 */ /* 0x000f220000300800 */
[----:B--2---:R-:W-:Y:S03]  /*1b6b0*/  HMMA.16816.F32 R4, R20, R14, R4 ;  /* 0x0000000e1404723c */ /* 0x004fe60000001804 */
[----:B----4-:R0:W-:Y:S04]  /*1b6c0*/  STL.64 [R1+0x2a80], R18 ;  /* 0x002a801201007387 */ /* 0x0101e80000100a00 */
[----:B---3--:R-:W-:Y:S01]  /*1b6d0*/  STL.64 [R1+0x2a78], R16 ;  /* 0x002a781001007387 */ /* 0x008fe20000100a00 */
[----:B0-----:R-:W-:-:S02]  /*1b6e0*/  IMAD.MOV.U32 R18, RZ, RZ, R11 ;  /* 0x000000ffff127224 */ /* 0x001fc400078e000b */
[----:B------:R-:W-:-:S05]  /*1b6f0*/  IMAD.MOV.U32 R19, RZ, RZ, R10 ;  /* 0x000000ffff137224 */ /* 0x000fca00078e000a */
[----:B------:R0:W-:Y:S02]  /*1b700*/  STL.64 [R1+0x2a90], R18 ;  /* 0x002a901201007387 */ /* 0x0001e40000100a00 */
[----:B0-----:R-:W-:Y:S02]  /*1b710*/  IMAD.MOV.U32 R19, RZ, RZ, R8 ;  /* 0x000000ffff137224 */ /* 0x001fe400078e0008 */
[----:B------:R-:W-:Y:S01]  /*1b720*/  IMAD.MOV.U32 R18, RZ, RZ, R9 ;  /* 0x000000ffff127224 */ /* 0x000fe200078e0009 */
[----:B------:R-:W2:Y:S04]  /*1b730*/  LDL.LU R8, [R1+0x1a0] ;  /* 0x0001a00001087983 */ /* 0x000ea80000300800 */
[----:B------:R-:W2:Y:S04]  /*1b740*/  LDL.LU R9, [R1+0x1a4] ;  /* 0x0001a40001097983 */ /* 0x000ea80000300800 */
[----:B------:R-:W2:Y:S04]  /*1b750*/  LDL.LU R10, [R1+0x1a8] ;  /* 0x0001a800010a7983 */ /* 0x000ea80000300800 */
[----:B------:R-:W2:Y:S04]  /*1b760*/  LDL.LU R11, [R1+0x1ac] ;  /* 0x0001ac00010b7983 */ /* 0x000ea80000300800 */
[----:B------:R-:W3:Y:S04]  /*1b770*/  LDL.LU R24, [R1+0x170] ;  /* 0x0001700001187983 */ /* 0x000ee80000300800 */
[----:B------:R-:W3:Y:S04]  /*1b780*/  LDL.LU R25, [R1+0x174] ;  /* 0x0001740001197983 */ /* 0x000ee80000300800 */
[----:B------:R-:W3:Y:S04]  /*1b790*/  LDL.LU R26, [R1+0x178] ;  /* 0x00017800011a7983 */ /* 0x000ee80000300800 */
[----:B------:R-:W3:Y:S04]  /*1b7a0*/  LDL.LU R27, [R1+0x17c] ;  /* 0x00017c00011b7983 */ /* 0x000ee80000300800 */
[----:B------:R-:W-:Y:S04]  /*1b7b0*/  STL.64 [R1+0x2aa8], R18 ;  /* 0x002aa81201007387 */ /* 0x000fe80000100a00 */
[----:B------:R-:W-:Y:S04]  /*1b7c0*/  STL.64 [R1+0x200], R4 ;  /* 0x0002000401007387 */ /* 0x000fe80000100a00 */
[----:B------:R0:W-:Y:S04]  /*1b7d0*/  STL.64 [R1+0x208], R6 ;  /* 0x0002080601007387 */ /* 0x0001e80000100a00 */
[----:B0-----:R-:W4:Y:S04]  /*1b7e0*/  LDL.LU.64 R6, [R1+0x2ae8] ;  /* 0x002ae80001067983 */ /* 0x001f280000300a00 */
[----:B------:R4:W-:Y:S04]  /*1b7f0*/  STL.64 [R1+0x2a58], R14 ;  /* 0x002a580e01007387 */ /* 0x0009e80000100a00 */
[----:B------:R-:W2:Y:S04]  /*1b800*/  LDL.LU R12, [R1+0x120] ;  /* 0x00012000010c7983 */ /* 0x000ea80000300800 */
[----:B------:R-:W2:Y:S01]  /*1b810*/  LDL.LU R13, [R1+0x124] ;  /* 0x00012400010d7983 */ /* 0x000ea20000300800 */
[----:B----4-:R-:W-:-:S02]  /*1b820*/  IMAD.MOV.U32 R14, RZ, RZ, R7 ;  /* 0x000000ffff0e7224 */ /* 0x010fc400078e0007 */
[----:B------:R-:W-:Y:S01]  /*1b830*/  IMAD.MOV.U32 R15, RZ, RZ, R6 ;  /* 0x000000ffff0f7224 */ /* 0x000fe200078e0006 */
[----:B------:R-:W4:Y:S04]  /*1b840*/  LDL.LU R7, [R1+0x2ae4] ;  /* 0x002ae40001077983 */ /* 0x000f280000300800 */
[----:B------:R-:W3:Y:S04]  /*1b850*/  LDL.LU R6, [R1+0x2ae0] ;  /* 0x002ae00001067983 */ /* 0x000ee80000300800 */
[----:B------:R0:W-:Y:S04]  /*1b860*/  STL.64 [R1+0x2a70], R14 ;  /* 0x002a700e01007387 */ /* 0x0001e80000100a00 */
[----:B--2---:R1:W-:Y:S04]  /*1b870*/  STL.64 [R1+0x2a68], R12 ;  /* 0x002a680c01007387 */ /* 0x0043e80000100a00 */
[----:B0-----:R-:W2:Y:S04]  /*1b880*/  LDL.64 R14, [R1+0x48] ;  /* 0x00004800010e7983 */ /* 0x001ea80000100a00 */
[----:B--2---:R0:W-:Y:S04]  /*1b890*/  STL.64 [R1+0x2a88], R14 ;  /* 0x002a880e01007387 */ /* 0x0041e80000100a00 */
[----:B-1----:R-:W2:Y:S04]  /*1b8a0*/  LDL.LU R12, [R1+0x140] ;  /* 0x00014000010c7983 */ /* 0x002ea80000300800 */
[----:B------:R-:W2:Y:S04]  /*1b8b0*/  LDL.LU R13, [R1+0x144] ;  /* 0x00014400010d7983 */ /* 0x000ea80000300800 */
[----:B0-----:R-:W2:Y:S04]  /*1b8c0*/  LDL.LU R14, [R1+0x148] ;  /* 0x00014800010e7983 */ /* 0x001ea80000300800 */
[----:B------:R-:W2:Y:S04]  /*1b8d0*/  LDL.LU R15, [R1+0x14c] ;  /* 0x00014c00010f7983 */ /* 0x000ea80000300800 */
[----:B--2---:R3:W-:Y:S04]  /*1b8e0*/  STL.64 [R1+0x2aa0], R14 ;  /* 0x002aa00e01007387 */ /* 0x0047e80000100a00 */
[----:B------:R0:W-:Y:S01]  /*1b8f0*/  STL.64 [R1+0x2a98], R12 ;  /* 0x002a980c01007387 */ /* 0x0001e20000100a00 */
[----:B---3--:R-:W-:-:S03]  /*1b900*/  IMAD.MOV.U32 R14, RZ, RZ, R6 ;  /* 0x000000ffff0e7224 */ /* 0x008fc600078e0006 */
[----:B0-----:R-:W2:Y:S04]  /*1b910*/  LDL.LU R12, [R1+0x150] ;  /* 0x00015000010c7983 */ /* 0x001ea80000300800 */
[----:B------:R-:W2:Y:S04]  /*1b920*/  LDL.LU R13, [R1+0x154] ;  /* 0x00015400010d7983 */ /* 0x000ea80000300800 */
[----:B------:R-:W3:Y:S01]  /*1b930*/  LDL.LU R6, [R1+0x2adc] ;  /* 0x002adc0001067983 */ /* 0x000ee20000300800 */
[----:B----4-:R-:W-:-:S03]  /*1b940*/  IMAD.MOV.U32 R15, RZ, RZ, R7 ;  /* 0x000000ffff0f7224 */ /* 0x010fc600078e0007 */
[----:B------:R-:W3:Y:S04]  /*1b950*/  LDL.LU R7, [R1+0x2ad8] ;  /* 0x002ad80001077983 */ /* 0x000ee80000300800 */
[----:B------:R-:W-:Y:S01]  /*1b960*/  STL.64 [R1+0x2ab8], R14 ;  /* 0x002ab80e01007387 */ /* 0x000fe20000100a00 */
[----:B---3--:R-:W-:Y:S03]  /*1b970*/  HMMA.16816.F32 R8, R20, R6, R8 ;  /* 0x000000061408723c */ /* 0x008fe60000001808 */
[----:B--2---:R0:W-:Y:S04]  /*1b980*/  STL.64 [R1+0x2ab0], R12 ;  /* 0x002ab00c01007387 */ /* 0x0041e80000100a00 */
[----:B0-----:R-:W2:Y:S04]  /*1b990*/  LDL.LU R12, [R1+0x160] ;  /* 0x00016000010c7983 */ /* 0x001ea80000300800 */
[----:B------:R-:W2:Y:S04]  /*1b9a0*/  LDL.LU R13, [R1+0x164] ;  /* 0x00016400010d7983 */ /* 0x000ea80000300800 */
[----:B------:R-:W2:Y:S04]  /*1b9b0*/  LDL.LU R14, [R1+0x168] ;  /* 0x00016800010e7983 */ /* 0x000ea80000300800 */
[----:B------:R-:W2:Y:S04]  /*1b9c0*/  LDL.LU R15, [R1+0x16c] ;  /* 0x00016c00010f7983 */ /* 0x000ea80000300800 */
[----:B------:R-:W-:Y:S04]  /*1b9d0*/  STL.64 [R1+0x1f0], R8 ;  /* 0x0001f00801007387 */ /* 0x000fe80000100a00 */
[----:B------:R0:W-:Y:S04]  /*1b9e0*/  STL.64 [R1+0x1f8], R10 ;  /* 0x0001f80a01007387 */ /* 0x0001e80000100a00 */
[----:B0-----:R-:W3:Y:S01]  /*1b9f0*/  LDL.LU.64 R10, [R1+0x2ad0] ;  /* 0x002ad000010a7983 */ /* 0x001ee20000300a00 */
[----:B------:R-:W-:-:S02]  /*1ba00*/  IMAD.MOV.U32 R18, RZ, RZ, R3 ;  /* 0x000000ffff127224 */ /* 0x000fc400078e0003 */
[----:B------:R-:W-:Y:S01]  /*1ba10*/  IMAD.MOV.U32 R19, RZ, RZ, R2 ;  /* 0x000000ffff137224 */ /* 0x000fe200078e0002 */
[----:B---3--:R-:W-:Y:S01]  /*1ba20*/  HMMA.16816.F32 R20, R20, R10, R24 ;  /* 0x0000000a1414723c */ /* 0x008fe20000001818 */
[----:B------:R-:W2:Y:S04]  /*1ba30*/  LDL.LU.64 R26, [R1+0x2ac8] ;  /* 0x002ac800011a7983 */ /* 0x000ea80000300a00 */
[----:B------:R-:W2:-:S14]  /*1ba40*/  LDL.LU.64 R24, [R1+0x2ac0] ;  /* 0x002ac00001187983 */ /* 0x000e9c0000300a00 */
[----:B------:R0:W-:Y:S04]  /*1ba50*/  STL.64 [R1+0x1e0], R20 ;  /* 0x0001e01401007387 */ /* 0x0001e80000100a00 */
[----:B------:R1:W-:Y:S04]  /*1ba60*/  STL.64 [R1+0x1e8], R22 ;  /* 0x0001e81601007387 */ /* 0x0003e80000100a00 */
[----:B0-----:R-:W3:Y:S04]  /*1ba70*/  LDL.LU R20, [R1+0x110] ;  /* 0x0001100001147983 */ /* 0x001ee80000300800 */
[----:B------:R-:W3:Y:S04]  /*1ba80*/  LDL.LU R21, [R1+0x114] ;  /* 0x0001140001157983 */ /* 0x000ee80000300800 */
[----:B-1----:R-:W3:Y:S04]  /*1ba90*/  LDL.LU R22, [R1+0x118] ;  /* 0x0001180001167983 */ /* 0x002ee80000300800 */
[----:B------:R-:W3:Y:S01]  /*1baa0*/  LDL.LU R23, [R1+0x11c] ;  /* 0x00011c0001177983 */ /* 0x000ee20000300800 */
[----:B--2---:R-:W-:Y:S03]  /*1bab0*/  HMMA.16816.F32 R16, R24, R18, R12 ;  /* 0x000000121810723c */ /* 0x004fe6000000180c */
[----:B------:R-:W2:Y:S04]  /*1bac0*/  LDL.LU.64 R14, [R1+0x2ab8] ;  /* 0x002ab800010e7983 */ /* 0x000ea80000300a00 */
[----:B------:R-:W2:-:S12]  /*1bad0*/  LDL.LU.64 R12, [R1+0x2ab0] ;  /* 0x002ab000010c7983 */ /* 0x000e980000300a00 */
[----:B------:R-:W-:Y:S04]  /*1bae0*/  STL.64 [R1+0x560], R16 ;  /* 0x0005601001007387 */ /* 0x000fe80000100a00 */
[----:B------:R0:W-:Y:S04]  /*1baf0*/  STL.64 [R1+0x568], R18 ;  /* 0x0005681201007387 */ /* 0x0001e80000100a00 */
[----:B0-----:R-:W2:Y:S02]  /*1bb00*/  LDL.LU.64 R18, [R1+0x2aa8] ;  /* 0x002aa80001127983 */ /* 0x001ea40000300a00 */
[----:B--2---:R-:W-:Y:S02]  /*1bb10*/  HMMA.16816.F32 R16, R24, R18, R12 ;  /* 0x000000121810723c */ /* 0x004fe4000000180c */
[----:B------:R-:W2:Y:S04]  /*1bb20*/  LDL.LU.64 R14, [R1+0x2aa0] ;  /* 0x002aa000010e7983 */ /* 0x000ea80000300a00 */
[----:B------:R-:W2:-:S13]  /*1bb30*/  LDL.LU.64 R12, [R1+0x2a98] ;  /* 0x002a9800010c7983 */ /* 0x000e9a0000300a00 */
[----:B------:R-:W-:Y:S04]  /*1bb40*/  STL.64 [R1+0x550], R16 ;  /* 0x0005501001007387 */ /* 0x000fe80000100a00 */
[----:B------:R0:W-:Y:S04]  /*1bb50*/  STL.64 [R1+0x558], R18 ;  /* 0x0005581201007387 */ /* 0x0001e80000100a00 */
[----:B0-----:R-:W2:Y:S02]  /*1bb60*/  LDL.LU.64 R18, [R1+0x2a90] ;  /* 0x002a900001127983 */ /* 0x001ea40000300a00 */
[----:B--2---:R-:W-:Y:S02]  /*1bb70*/  HMMA.16816.F32 R16, R24, R18, R12 ;  /* 0x000000121810723c */ /* 0x004fe4000000180c */
[----:B------:R-:W2:-:S15]  /*1bb80*/  LDL.LU.64 R14, [R1+0x2a88] ;  /* 0x002a8800010e7983 */ /* 0x000e9e0000300a00 */
[----:B------:R-:W-:Y:S02]  /*1bb90*/  NOP ;  /* 0x0000000000007918 */ /* 0x000fe40000000000 */
[----:B------:R-:W-:Y:S04]  /*1bba0*/  STL.64 [R1+0x540], R16 ;  /* 0x0005401001007387 */ /* 0x000fe80000100a00 */
[----:B------:R0:W-:Y:S04]  /*1bbb0*/  STL.64 [R1+0x548], R18 ;  /* 0x0005481201007387 */ /* 0x0001e80000100a00 */
[----:B0-----:R-:W4:Y:S04]  /*1bbc0*/  LDL.LU.64 R18, [R1+0x2a80] ;  /* 0x002a800001127983 */ /* 0x001f280000300a00 */
[----:B------:R-:W4:Y:S01]  /*1bbd0*/  LDL.LU.64 R16, [R1+0x2a78] ;  /* 0x002a780001107983 */ /* 0x000f220000300a00 */
[----:B--2---:R-:W-:-:S02]  /*1bbe0*/  IMAD.MOV.U32 R3, RZ, RZ, R14 ;  /* 0x000000ffff037224 */ /* 0x004fc400078e000e */
[----:B------:R-:W-:Y:S01]  /*1bbf0*/  IMAD.MOV.U32 R2, RZ, RZ, R15 ;  /* 0x000000ffff027224 */ /* 0x000fe200078e000f */
[----:B----4-:R-:W-:Y:S01]  /*1bc00*/  HMMA.16816.F32 R16, R24, R14, R16 ;  /* 0x0000000e1810723c */ /* 0x010fe20000001810 */
[----:B------:R-:W2:Y:S04]  /*1bc10*/  LDL.LU.64 R14, [R1+0x2a70] ;  /* 0x002a7000010e7983 */ /* 0x000ea80000300a00 */
[----:B------:R-:W2:-:S14]  /*1bc20*/  LDL.LU.64 R12, [R1+0x2a68] ;  /* 0x002a6800010c7983 */ /* 0x000e9c0000300a00 */
[----:B------:R-:W-:Y:S02]  /*1bc30*/  IMAD.MOV.U32 R5, RZ, RZ, R18 ;  /* 0x000000ffff057224 */ /* 0x000fe400078e0012 */
[----:B------:R-:W-:Y:S02]  /*1bc40*/  IMAD.MOV.U32 R4, RZ, RZ, R19 ;  /* 0x000000ffff047224 */ /* 0x000fe400078e0013 */
[----:B------:R-:W2:Y:S01]  /*1bc50*/  LDL.LU.64 R18, [R1+0x2a60] ;  /* 0x002a600001127983 */ /* 0x000ea20000300a00 */
[----:B------:R-:W-:Y:S02]  /*1bc60*/  IMAD.MOV.U32 R9, RZ, RZ, R16 ;  /* 0x000000ffff097224 */ /* 0x000fe400078e0010 */
[----:B------:R-:W-:-:S03]  /*1bc70*/  IMAD.MOV.U32 R8, RZ, RZ, R17 ;  /* 0x000000ffff087224 */ /* 0x000fc600078e0011 */
[----:B------:R-:W-:Y:S01]  /*1bc80*/  STL [R1+0x2940], R9 ;  /* 0x0029400901007387 */ /* 0x000fe20000100800 */
[----:B--2---:R-:W-:Y:S03]  /*1bc90*/  HMMA.16816.F32 R16, R24, R18, R12 ;  /* 0x000000121810723c */ /* 0x004fe6000000180c */
[----:B------:R-:W3:-:S15]  /*1bca0*/  LDL.LU.64 R14, [R1+0x2a58] ;  /* 0x002a5800010e7983 */ /* 0x000ede0000300a00 */
[----:B------:R-:W-:Y:S01]  /*1bcb0*/  NOP ;  /* 0x0000000000007918 */ /* 0x000fe20000000000 */
[----:B------:R-:W-:Y:S04]  /*1bcc0*/  STL.64 [R1+0x520], R16 ;  /* 0x0005201001007387 */ /* 0x000fe80000100a00 */
[----:B------:R0:W-:Y:S04]  /*1bcd0*/  STL.64 [R1+0x528], R18 ;  /* 0x0005281201007387 */ /* 0x0001e80000100a00 */
[----:B0-----:R-:W2:Y:S04]  /*1bce0*/  LDL.LU.64 R18, [R1+0x2a50] ;  /* 0x002a500001127983 */ /* 0x001ea80000300a00 */
[----:B------:R-:W2:Y:S01]  /*1bcf0*/  LDL.LU.64 R16, [R1+0x2a48] ;  /* 0x002a480001107983 */ /* 0x000ea20000300a00 */
[----:B---3--:R-:W-:Y:S03]  /*1bd00*/  HMMA.16816.F32 R20, R24, R14, R20 ;  /* 0x0000000e1814723c */ /* 0x008fe60000001814 */
[----:B------:R0:W-:Y:S04]  /*1bd10*/  STL.64 [R1+0x29e0], R14 ;  /* 0x0029e00e01007387 */ /* 0x0001e80000100a00 */
[----:B0-----:R-:W3:-:S12]  /*1bd20*/  LDL.64 R14, [R1+0x38] ;  /* 0x00003800010e7983 */ /* 0x001ed80000100a00 */
[----:B------:R-:W-:Y:S04]  /*1bd30*/  STL.64 [R1+0x510], R20 ;  /* 0x0005101401007387 */ /* 0x000fe80000100a00 */
[----:B------:R-:W-:Y:S04]  /*1bd40*/  STL.64 [R1+0x518], R22 ;  /* 0x0005181601007387 */ /* 0x000fe80000100a00 */
[----:B---3--:R0:W-:Y:S02]  /*1bd50*/  STL.64 [R1+0x29f8], R14 ;  /* 0x0029f80e01007387 */ /* 0x0081e40000100a00 */
[----:B0-----:R-:W-:-:S02]  /*1bd60*/  IMAD.MOV.U32 R14, RZ, RZ, R3 ;  /* 0x000000ffff0e7224 */ /* 0x001fc400078e0003 */
[----:B------:R-:W-:-:S05]  /*1bd70*/  IMAD.MOV.U32 R15, RZ, RZ, R2 ;  /* 0x000000ffff0f7224 */ /* 0x000fca00078e0002 */
[----:B------:R2:W-:Y:S02]  /*1bd80*/  STL.64 [R1+0x2a10], R14 ;  /* 0x002a100e01007387 */ /* 0x0005e40000100a00 */
[----:B--2---:R-:W-:Y:S02]  /*1bd90*/  HMMA.16816.F32 R12, R24, R6, R16 ;  /* 0x00000006180c723c */ /* 0x004fe40000001810 */
[----:B------:R-:W2:-:S15]  /*1bda0*/  LDL.LU R16, [R1+0xc0] ;  /* 0x0000c00001107983 */ /* 0x000e9e0000300800 */
[----:B------:R-:W-:Y:S02]  /*1bdb0*/  NOP ;  /* 0x0000000000007918 */ /* 0x000fe40000000000 */
[----:B------:R-:W-:Y:S04]  /*1bdc0*/  STL.64 [R1+0x500], R12 ;  /* 0x0005000c01007387 */ /* 0x000fe80000100a00 */
[----:B------:R-:W-:Y:S04]  /*1bdd0*/  STL.64 [R1+0x508], R14 ;  /* 0x0005080e01007387 */ /* 0x000fe80000100a00 */
[----:B------:R-:W2:Y:S04]  /*1bde0*/  LDL.LU R17, [R1+0xc4] ;  /* 0x0000c40001117983 */ /* 0x000ea80000300800 */
[----:B------:R-:W2:Y:S04]  /*1bdf0*/  LDL.LU R18, [R1+0xc8] ;  /* 0x0000c80001127983 */ /* 0x000ea80000300800 */
[----:B------:R-:W2:Y:S04]  /*1be00*/  LDL.LU R19, [R1+0xcc] ;  /* 0x0000cc0001137983 */ /* 0x000ea80000300800 */
[----:B------:R-:W3:Y:S04]  /*1be10*/  LDL.LU R20, [R1+0x90] ;  /* 0x0000900001147983 */ /* 0x000ee80000300800 */
[----:B------:R-:W3:Y:S04]  /*1be20*/  LDL.LU R21, [R1+0x94] ;  /* 0x0000940001157983 */ /* 0x000ee80000300800 */
[----:B------:R-:W4:Y:S04]  /*1be30*/  LDL.LU R22, [R1+0x98] ;  /* 0x0000980001167983 */ /* 0x000f280000300800 */
[----:B------:R-:W4:Y:S04]  /*1be40*/  LDL.LU R23, [R1+0x9c] ;  /* 0x00009c0001177983 */ /* 0x000f280000300800 */
[----:B----4-:R0:W-:Y:S04]  /*1be50*/  STL.64 [R1+0x2a20], R22 ;  /* 0x002a201601007387 */ /* 0x0101e80000100a00 */
[----:B---3--:R-:W-:Y:S04]  /*1be60*/  STL.64 [R1+0x2a18], R20 ;  /* 0x002a181401007387 */ /* 0x008fe80000100a00 */
[----:B0-----:R-:W3:Y:S04]  /*1be70*/  LDL.64 R22, [R1+0x68] ;  /* 0x0000680001167983 */ /* 0x001ee80000100a00 */
[----:B---3--:R0:W-:Y:S04]  /*1be80*/  STL.64 [R1+0x2a28], R22 ;  /* 0x002a281601007387 */ /* 0x0081e80000100a00 */
[----:B------:R-:W3:Y:S04]  /*1be90*/  LDL.64 R14, [R1+0x58] ;  /* 0x00005800010e7983 */ /* 0x000ee80000100a00 */
[----:B0-----:R-:W4:Y:S04]  /*1bea0*/  LDL.64 R22, [R1+0x78] ;  /* 0x0000780001167983 */ /* 0x001f280000100a00 */
[----:B---3--:R0:W-:Y:S04]  /*1beb0*/  STL.64 [R1+0x2a30], R14 ;  /* 0x002a300e01007387 */ /* 0x0081e80000100a00 */
[----:B------:R-:W3:Y:S04]  /*1bec0*/  LDL.LU R12, [R1+0xb0] ;  /* 0x0000b000010c7983 */ /* 0x000ee80000300800 */
[----:B------:R-:W3:Y:S04]  /*1bed0*/  LDL.LU R13, [R1+0xb4] ;  /* 0x0000b400010d7983 */ /* 0x000ee80000300800 */
[----:B0-----:R-:W3:Y:S04]  /*1bee0*/  LDL.LU R14, [R1+0xb8] ;  /* 0x0000b800010e7983 */ /* 0x001ee80000300800 */
[----:B------:R-:W3:Y:S04]  /*1bef0*/  LDL.LU R15, [R1+0xbc] ;  /* 0x0000bc00010f7983 */ /* 0x000ee80000300800 */
[----:B------:R-:W-:Y:S04]  /*1bf00*/  STL.64 [R1+0x29d8], R6 ;  /* 0x0029d80601007387 */ /* 0x000fe80000100a00 */
[----:B------:R0:W-:Y:S04]  /*1bf10*/  STL.64 [R1+0x29d0], R4 ;  /* 0x0029d00401007387 */ /* 0x0001e80000100a00 */
[----:B0-----:R-:W2:Y:S04]  /*1bf20*/  LDL.LU R4, [R1] ;  /* 0x0000000001047983 */ /* 0x001ea80000300800 */
[----:B------:R-:W2:Y:S04]  /*1bf30*/  LDL.LU R5, [R1+0x4] ;  /* 0x0000040001057983 */ /* 0x000ea80000300800 */
[----:B------:R-:W2:Y:S04]  /*1bf40*/  LDL.LU R6, [R1+0x8] ;  /* 0x0000080001067983 */ /* 0x000ea80000300800 */
[----:B------:R-:W2:Y:S04]  /*1bf50*/  LDL.LU R7, [R1+0xc] ;  /* 0x00000c0001077983 */ /* 0x000ea80000300800 */
[----:B--2---:R-:W-:Y:S04]  /*1bf60*/  STL.64 [R1+0x29f0], R6 ;  /* 0x0029f00601007387 */ /* 0x004fe80000100a00 */
[----:B------:R0:W-:Y:S04]  /*1bf70*/  STL.64 [R1+0x29e8], R4 ;  /* 0x0029e80401007387 */ /* 0x0001e80000100a00 */
[----:B0-----:R-:W2:Y:S04]  /*1bf80*/  LDL.LU R4, [R1+0x20] ;  /* 0x0000200001047983 */ /* 0x001ea80000300800 */
[----:B------:R-:W2:Y:S04]  /*1bf90*/  LDL.LU R5, [R1+0x24] ;  /* 0x0000240001057983 */ /* 0x000ea80000300800 */
[----:B------:R-:W2:Y:S04]  /*1bfa0*/  LDL.LU R6, [R1+0x28] ;  /* 0x0000280001067983 */ /* 0x000ea80000300800 */
[----:B------:R-:W2:Y:S01]  /*1bfb0*/  LDL.LU R7, [R1+0x2c] ;  /* 0x00002c0001077983 */ /* 0x000ea20000300800 */
[----:B------:R-:W-:Y:S03]  /*1bfc0*/  HMMA.16816.F32 R24, R24, R10, R16 ;  /* 0x0000000a1818723c */ /* 0x000fe60000001810 */
[----:B--2---:R-:W-:Y:S04]  /*1bfd0*/  STL.64 [R1+0x2a08], R6 ;  /* 0x002a080601007387 */ /* 0x004fe80000100a00 */
[----:B------:R0:W-:Y:S04]  /*1bfe0*/  STL.64 [R1+0x2a00], R4 ;  /* 0x002a000401007387 */ /* 0x0001e80000100a00 */
[----:B0-----:R-:W2:Y:S04]  /*1bff0*/  LDL.LU R4, [R1+0x80] ;  /* 0x0000800001047983 */ /* 0x001ea80000300800 */
[----:B------:R-:W2:Y:S04]  /*1c000*/  LDL.LU R5, [R1+0x84] ;  /* 0x0000840001057983 */ /* 0x000ea80000300800 */
[----:B------:R-:W2:Y:S04]  /*1c010*/  LDL.LU R6, [R1+0x88] ;  /* 0x0000880001067983 */ /* 0x000ea80000300800 */
[----:B------:R-:W2:Y:S04]  /*1c020*/  LDL.LU R7, [R1+0x8c] ;  /* 0x00008c0001077983 */ /* 0x000ea80000300800 */
[----:B------:R-:W3:Y:S04]  /*1c030*/  LDL.LU.64 R18, [R1+0x2a40] ;  /* 0x002a400001127983 */ /* 0x000ee80000300a00 */
[----:B------:R-:W3:Y:S04]  /*1c040*/  LDL.LU.64 R16, [R1+0x2a38] ;  /* 0x002a380001107983 */ /* 0x000ee80000300a00 */
[----:B------:R0:W-:Y:S04]  /*1c050*/  STL.64 [R1+0x160], R24 ;  /* 0x0001601801007387 */ /* 0x0001e80000100a00 */
[----:B------:R1:W-:Y:S01]  /*1c060*/  STL.64 [R1+0x168], R26 ;  /* 0x0001681a01007387 */ /* 0x0003e20000100a00 */
[----:B----4-:R-:W-:-:S02]  /*1c070*/  IMAD.MOV.U32 R3, RZ, RZ, R22 ;  /* 0x000000ffff037224 */ /* 0x010fc400078e0016 */
[----:B------:R-:W-:Y:S01]  /*1c080*/  IMAD.MOV.U32 R2, RZ, RZ, R23 ;  /* 0x000000ffff027224 */ /* 0x000fe200078e0017 */
[----:B0-----:R-:W4:Y:S04]  /*1c090*/  LDL.LU R24, [R1+0xa0] ;  /* 0x0000a00001187983 */ /* 0x001f280000300800 */
[----:B------:R-:W4:Y:S04]  /*1c0a0*/  LDL.LU R25, [R1+0xa4] ;  /* 0x0000a40001197983 */ /* 0x000f280000300800 */
[----:B-1----:R-:W4:Y:S04]  /*1c0b0*/  LDL.LU R26, [R1+0xa8] ;  /* 0x0000a800011a7983 */ /* 0x002f280000300800 */
[----:B------:R-:W4:Y:S01]  /*1c0c0*/  LDL.LU R27, [R1+0xac] ;  /* 0x0000ac00011b7983 */ /* 0x000f220000300800 */
[----:B---3--:R-:W-:-:S15]  /*1c0d0*/  HMMA.16816.F32 R12, R16, R22, R12 ;  /* 0x00000016100c723c */ /* 0x008fde000000180c */
[----:B------:R-:W-:-:S04]  /*1c0e0*/  NOP ;  /* 0x0000000000007918 */ /* 0x000fc80000000000 */
[----:B------:R-:W-:Y:S04]  /*1c0f0*/  STL.64 [R1+0x5e0], R12 ;  /* 0x0005e00c01007387 */ /* 0x000fe80000100a00 */
[----:B------:R0:W-:Y:S04]  /*1c100*/  STL.64 [R1+0x5e8], R14 ;  /* 0x0005e80e01007387 */ /* 0x0001e80000100a00 */
[----:B0-----:R-:W3:Y:S04]  /*1c110*/  LDL.LU.64 R14, [R1+0x2a30] ;  /* 0x002a3000010e7983 */ /* 0x001ee80000300a00 */
[----:B------:R-:W4:Y:S02]  /*1c120*/  LDL.LU.64 R22, [R1+0x2a28] ;  /* 0x002a280001167983 */ /* 0x000f240000300a00 */
[----:B----4-:R-:W-:Y:S01]  /*1c130*/  HMMA.16816.F32 R24, R16, R22, R24 ;  /* 0x000000161018723c */ /* 0x010fe20000001818 */
[----:B------:R-:W-:-:S15]  /*1c140*/  IMAD.MOV.U32 R9, RZ, RZ, R23 ;  /* 0x000000ffff097224 */ /* 0x000fde00078e0017 */
[----:B------:R-:W-:-:S03]  /*1c150*/  NOP ;  /* 0x0000000000007918 */ /* 0x000fc60000000000 */
[----:B------:R0:W-:Y:S04]  /*1c160*/  STL.64 [R1+0x5d0], R24 ;  /* 0x0005d01801007387 */ /* 0x0001e80000100a00 */
[----:B------:R-:W-:Y:S01]  /*1c170*/  STL.64 [R1+0x5d8], R26 ;  /* 0x0005d81a01007387 */ /* 0x000fe20000100a00 */
[----:B0-----:R-:W-:-:S03]  /*1c180*/  IMAD.MOV.U32 R24, RZ, RZ, R22 ;  /* 0x000000ffff187224 */ /* 0x001fc600078e0016 */
[----:B------:R-:W3:Y:S04]  /*1c190*/  LDL.LU.64 R22, [R1+0x2a20] ;  /* 0x002a200001167983 */ /* 0x000ee80000300a00 */
[----:B------:R-:W3:Y:S04]  /*1c1a0*/  LDL.LU.64 R20, [R1+0x2a18] ;  /* 0x002a180001147983 */ /* 0x000ee80000300a00 */
[----:B------:R0:W-:Y:S04]  /*1c1b0*/  STL [R1+0x29c8], R24 ;  /* 0x0029c81801007387 */ /* 0x0001e80000100800 */
[----:B0-----:R-:W4:Y:S04]  /*1c1c0*/  LDL.LU R24, [R1+0xf0] ;  /* 0x0000f00001187983 */ /* 0x001f280000300800 */
[----:B------:R-:W4:Y:S04]  /*1c1d0*/  LDL.LU R25, [R1+0xf4] ;  /* 0x0000f40001197983 */ /* 0x000f280000300800 */
[----:B------:R-:W4:Y:S01]  /*1c1e0*/  LDL.LU R26, [R1+0xf8] ;  /* 0x0000f800011a7983 */ /* 0x000f220000300800 */
[----:B---3--:R-:W-:-:S15]  /*1c1f0*/  HMMA.16816.F32 R20, R16, R14, R20 ;  /* 0x0000000e1014723c */ /* 0x008fde0000001814 */
[----:B------:R-:W-:-:S04]  /*1c200*/  NOP ;  /* 0x0000000000007918 */ /* 0x000fc80000000000 */
[----:B------:R0:W-:Y:S04]  /*1c210*/  STL.64 [R1+0x5c0], R20 ;  /* 0x0005c01401007387 */ /* 0x0001e80000100a00 */
[----:B------:R-:W-:Y:S01]  /*1c220*/  STL.64 [R1+0x5c8], R22 ;  /* 0x0005c81601007387 */ /* 0x000fe20000100a00 */
[----:B0-----:R-:W-:Y:S02]  /*1c230*/  IMAD.MOV.U32 R21, RZ, RZ, R14 ;  /* 0x000000ffff157224 */ /* 0x001fe400078e000e */
[----:B------:R-:W-:Y:S02]  /*1c240*/  IMAD.MOV.U32 R20, RZ, RZ, R15 ;  /* 0x000000ffff147224 */ /* 0x000fe400078e000f */
[----:B------:R-:W2:Y:S02]  /*1c250*/  LDL.LU.64 R14, [R1+0x2a10] ;  /* 0x002a1000010e7983 */ /* 0x000ea40000300a00 */
[----:B--2---:R-:W-:Y:S02]  /*1c260*/  HMMA.16816.F32 R12, R16, R14, R4 ;  /* 0x0000000e100c723c */ /* 0x004fe40000001804 */
[----:B------:R-:W2:Y:S04]  /*1c270*/  LDL.LU.64 R6, [R1+0x2a08] ;  /* 0x002a080001067983 */ /* 0x000ea80000300a00 */
[----:B------:R-:W2:-:S13]  /*1c280*/  LDL.LU.64 R4, [R1+0x2a00] ;  /* 0x002a000001047983 */ /* 0x000e9a0000300a00 */
[----:B------:R-:W-:Y:S04]  /*1c290*/  STL.64 [R1+0x5b0], R12 ;  /* 0x0005b00c01007387 */ /* 0x000fe80000100a00 */
[----:B------:R0:W-:Y:S04]  /*1c2a0*/  STL.64 [R1+0x5b8], R14 ;  /* 0x0005b80e01007387 */ /* 0x0001e80000100a00 */
[----:B0-----:R-:W2:Y:S02]  /*1c2b0*/  LDL.LU.64 R14, [R1+0x29f8] ;  /* 0x0029f800010e7983 */ /* 0x001ea40000300a00 */
[----:B--2---:R-:W-:Y:S01]  /*1c2c0*/  HMMA.16816.F32 R4, R16, R14, R4 ;  /* 0x0000000e1004723c */ /* 0x004fe20000001804 */
        /* <DEDUP_REMOVED lines=8> */
[----:B------:R-:W-:Y:S01]  /*1c350*/  IMAD.MOV.U32 R27, RZ, RZ, R29 ;  /* 0x000000ffff1b7224 */ /* 0x000fe200078e001d */
[----:B--2---:R-:W-:Y:S02]  /*1c360*/  HMMA.16816.F32 R12, R16, R14, R4 ;  /* 0x0000000e100c723c */ /* 0x004fe40000001804 */
[----:B------:R-:W4:Y:S04]  /*1c370*/  LDL.LU.64 R6, [R1+0x29d8] ;  /* 0x0029d80001067983 */ /* 0x000f280000300a00 */
[----:B------:R-:W2:-:S13]  /*1c380*/  LDL.LU.64 R4, [R1+0x29d0] ;  /* 0x0029d00001047983 */ /* 0x000e9a0000300a00 */
[----:B------:R-:W-:Y:S01]  /*1c390*/  IMAD.MOV.U32 R29, RZ, RZ, R15 ;  /* 0x000000ffff1d7224 */ /* 0x000fe200078e000f */
[----:B------:R-:W-:Y:S04]  /*1c3a0*/  STL.64 [R1+0x590], R12 ;  /* 0x0005900c01007387 */ /* 0x000fe80000100a00 */
[----:B------:R-:W-:Y:S04]  /*1c3b0*/  STL [R1+0x598], R14 ;  /* 0x0005980e01007387 */ /* 0x000fe80000100800 */
[----:B------:R-:W-:Y:S04]  /*1c3c0*/  LDSM.16.MT88.4 R12, [R0+UR5+0x22180] ;  /* 0x02218005000c783b */ /* 0x000fe80008004200 */
[----:B------:R-:W-:Y:S01]  /*1c3d0*/  STL [R1+0x2668], R29 ;  /* 0x0026681d01007387 */ /* 0x000fe20000100800 */
[----:B----4-:R-:W-:-:S15]  /*1c3e0*/  HMMA.16816.F32 R24, R16, R6, R24 ;  /* 0x000000061018723c */ /* 0x010fde0000001818 */
[----:B------:R-:W-:-:S04]  /*1c3f0*/  NOP ;  /* 0x0000000000007918 */ /* 0x000fc80000000000 */
[----:B------:R0:W-:Y:S04]  /*1c400*/  STL.64 [R1+0x580], R24 ;  /* 0x0005801801007387 */ /* 0x0001e80000100a00 */
[----:B------:R-:W-:Y:S04]  /*1c410*/  STL.64 [R1+0x588], R26 ;  /* 0x0005881a01007387 */ /* 0x000fe80000100a00 */
[----:B0-----:R-:W3:Y:S04]  /*1c420*/  LDL.LU R24, [R1+0x29c8] ;  /* 0x0029c80001187983 */ /* 0x001ee80000300800 */
[----:B------:R0:W-:Y:S04]  /*1c430*/  STL.64 [R1+0x2950], R6 ;  /* 0x0029500601007387 */ /* 0x0001e80000100a00 */
[----:B--2---:R-:W-:Y:S01]  /*1c440*/  STL.64 [R1+0x2948], R4 ;  /* 0x0029480401007387 */ /* 0x004fe20000100a00 */
[----:B0-----:R-:W-:-:S02]  /*1c450*/  IMAD.MOV.U32 R6, RZ, RZ, R23 ;  /* 0x000000ffff067224 */ /* 0x001fc400078e0017 */
[----:B------:R-:W-:-:S05]  /*1c460*/  IMAD.MOV.U32 R7, RZ, RZ, R22 ;  /* 0x000000ffff077224 */ /* 0x000fca00078e0016 */
[----:B------:R0:W-:Y:S04]  /*1c470*/  STL.64 [R1+0x2968], R6 ;  /* 0x0029680601007387 */ /* 0x0001e80000100a00 */
[----:B0-----:R-:W2:Y:S04]  /*1c480*/  LDL.64 R6, [R1+0x48] ;  /* 0x0000480001067983 */ /* 0x001ea80000100a00 */
[----:B--2---:R0:W-:Y:S02]  /*1c490*/  STL.64 [R1+0x2980], R6 ;  /* 0x0029800601007387 */ /* 0x0041e40000100a00 */
[----:B0-----:R-:W-:-:S02]  /*1c4a0*/  IMAD.MOV.U32 R6, RZ, RZ, R21 ;  /* 0x000000ffff067224 */ /* 0x001fc400078e0015 */
[----:B------:R-:W-:Y:S02]  /*1c4b0*/  IMAD.MOV.U32 R7, RZ, RZ, R20 ;  /* 0x000000ffff077224 */ /* 0x000fe400078e0014 */
[----:B------:R-:W0:Y:S04]  /*1c4c0*/  LDSM.16.MT88.4 R20, [R28+UR5+0x22000] ;  /* 0x022000051c14783b */ /* 0x000e280008004200 */
[----:B------:R-:W-:Y:S04]  /*1c4d0*/  STL.64 [R1+0x2998], R6 ;  /* 0x0029980601007387 */ /* 0x000fe80000100a00 */
[----:B0-----:R-:W-:Y:S04]  /*1c4e0*/  STL.64 [R1+0x2930], R22 ;  /* 0x0029301601007387 */ /* 0x001fe80000100a00 */
[----:B------:R0:W-:Y:S04]  /*1c4f0*/  STL.64 [R1+0x2928], R20 ;  /* 0x0029281401007387 */ /* 0x0001e80000100a00 */
[----:B0-----:R-:W2:Y:S04]  /*1c500*/  LDL.LU R20, [R1+0x220] ;  /* 0x0002200001147983 */ /* 0x001ea80000300800 */
[----:B------:R-:W2:Y:S04]  /*1c510*/  LDL.LU R21, [R1+0x224] ;  /* 0x0002240001157983 */ /* 0x000ea80000300800 */
[----:B------:R-:W4:Y:S04]  /*1c520*/  LDL.LU R22, [R1+0x228] ;  /* 0x0002280001167983 */ /* 0x000f280000300800 */
[----:B------:R-:W4:Y:S01]  /*1c530*/  LDL.LU R23, [R1+0x22c] ;  /* 0x00022c0001177983 */ /* 0x000f220000300800 */
[----:B---3--:R-:W-:-:S02]  /*1c540*/  IMAD.MOV.U32 R6, RZ, RZ, R24 ;  /* 0x000000ffff067224 */ /* 0x008fc400078e0018 */
[----:B------:R-:W-:Y:S01]  /*1c550*/  IMAD.MOV.U32 R7, RZ, RZ, R9 ;  /* 0x000000ffff077224 */ /* 0x000fe200078e0009 */
[----:B------:R-:W3:Y:S04]  /*1c560*/  LDL.LU R24, [R1+0xd0] ;  /* 0x0000d00001187983 */ /* 0x000ee80000300800 */
[----:B------:R-:W3:Y:S04]  /*1c570*/  LDL.LU R25, [R1+0xd4] ;  /* 0x0000d40001197983 */ /* 0x000ee80000300800 */
[----:B------:R-:W3:Y:S04]  /*1c580*/  LDL.LU R26, [R1+0xd8] ;  /* 0x0000d800011a7983 */ /* 0x000ee80000300800 */
[----:B------:R-:W3:Y:S04]  /*1c590*/  LDL.LU R27, [R1+0xdc] ;  /* 0x0000dc00011b7983 */ /* 0x000ee80000300800 */
[----:B------:R-:W-:Y:S04]  /*1c5a0*/  STL.64 [R1+0x29b0], R6 ;  /* 0x0029b00601007387 */ /* 0x000fe80000100a00 */
[----:B----4-:R-:W-:Y:S04]  /*1c5b0*/  STL.64 [R1+0x2960], R22 ;  /* 0x0029601601007387 */ /* 0x010fe80000100a00 */
[----:B--2---:R0:W-:Y:S04]  /*1c5c0*/  STL.64 [R1+0x2958], R20 ;  /* 0x0029581401007387 */ /* 0x0041e80000100a00 */
        /* <DEDUP_REMOVED lines=21> */
[----:B------:R-:W4:Y:S01]  /*1c720*/  LDL.LU R23, [R1+0x27c] ;  /* 0x00027c0001177983 */ /* 0x000f220000300800 */
[----:B---3--:R-:W-:Y:S03]  /*1c730*/  HMMA.16816.F32 R16, R16, R10, R24 ;  /* 0x0000000a1010723c */ /* 0x008fe60000001818 */
[----:B------:R-:W0:Y:S04]  /*1c740*/  LDSM.16.MT88.4 R24, [R28+UR5+0x22080] ;  /* 0x022080051c18783b */ /* 0x000e280008004200 */
[----:B----4-:R-:W-:Y:S04]  /*1c750*/  STL.64 [R1+0x29c0], R22 ;  /* 0x0029c01601007387 */ /* 0x010fe80000100a00 */
[----:B--2---:R1:W-:Y:S04]  /*1c760*/  STL.64 [R1+0x29b8], R20 ;  /* 0x0029b81401007387 */ /* 0x0043e80000100a00 */
[----:B-1----:R-:W2:Y:S04]  /*1c770*/  LDL.LU R20, [R1+0x280] ;  /* 0x0002800001147983 */ /* 0x002ea80000300800 */
[----:B------:R-:W2:Y:S04]  /*1c780*/  LDL.LU R21, [R1+0x284] ;  /* 0x0002840001157983 */ /* 0x000ea80000300800 */
[----:B------:R-:W2:Y:S04]  /*1c790*/  LDL.LU R22, [R1+0x288] ;  /* 0x0002880001167983 */ /* 0x000ea80000300800 */
[----:B------:R-:W2:Y:S04]  /*1c7a0*/  LDL.LU R23, [R1+0x28c] ;  /* 0x00028c0001177983 */ /* 0x000ea80000300800 */
[----:B0-----:R0:W-:Y:S04]  /*1c7b0*/  STL.64 [R1+0x28a0], R26 ;  /* 0x0028a01a01007387 */ /* 0x0011e80000100a00 */
[----:B------:R-:W-:Y:S04]  /*1c7c0*/  STL.64 [R1+0x570], R16 ;  /* 0x0005701001007387 */ /* 0x000fe80000100a00 */
[----:B------:R-:W-:Y:S04]  /*1c7d0*/  STL.64 [R1+0x578], R18 ;  /* 0x0005781201007387 */ /* 0x000fe80000100a00 */
[----:B------:R-:W1:Y:S01]  /*1c7e0*/  LDSM.16.MT88.4 R16, [R28+UR5+0x22100] ;  /* 0x022100051c10783b */ /* 0x000e620008004200 */
[----:B------:R-:W-:-:S02]  /*1c7f0*/  IMAD.MOV.U32 R6, RZ, RZ, R3 ;  /* 0x000000ffff067224 */ /* 0x000fc400078e0003 */
[----:B------:R-:W-:Y:S01]  /*1c800*/  IMAD.MOV.U32 R7, RZ, RZ, R2 ;  /* 0x000000ffff077224 */ /* 0x000fe200078e0002 */
[----:B------:R-:W-:Y:S04]  /*1c810*/  STL.64 [R1+0x2898], R24 ;  /* 0x0028981801007387 */ /* 0x000fe80000100a00 */
[----:B0-----:R-:W3:Y:S04]  /*1c820*/  LDL.64 R26, [R1+0x18] ;  /* 0x00001800011a7983 */ /* 0x001ee80000100a00 */
[----:B-1----:R-:W-:Y:S04]  /*1c830*/  STL.64 [R1+0x2800], R18 ;  /* 0x0028001201007387 */ /* 0x002fe80000100a00 */
[----:B------:R0:W-:Y:S04]  /*1c840*/  STL.64 [R1+0x27f8], R16 ;  /* 0x0027f81001007387 */ /* 0x0001e80000100a00 */
[----:B0-----:R-:W3:Y:S04]  /*1c850*/  LDL.LU R16, [R1+0x230] ;  /* 0x0002300001107983 */ /* 0x001ee80000300800 */
[----:B------:R-:W3:Y:S04]  /*1c860*/  LDL.LU R17, [R1+0x234] ;  /* 0x0002340001117983 */ /* 0x000ee80000300800 */
[----:B------:R-:W3:Y:S04]  /*1c870*/  LDL.LU R18, [R1+0x238] ;  /* 0x0002380001127983 */ /* 0x000ee80000300800 */
        /* <DEDUP_REMOVED lines=28> */
[----:B---3--:R-:W-:Y:S01]  /*1ca40*/  HMMA.16816.F32 R16, R12, R26, R16 ;  /* 0x0000001a0c10723c */ /* 0x008fe20000001810 */
[----:B------:R-:W-:-:S02]  /*1ca50*/  IMAD.MOV.U32 R9, RZ, RZ, R26 ;  /* 0x000000ffff097224 */ /* 0x000fc400078e001a */
[----:B------:R-:W-:-:S05]  /*1ca60*/  IMAD.MOV.U32 R3, RZ, RZ, R27 ;  /* 0x000000ffff037224 */ /* 0x000fca00078e001b */
[----:B--2---:R-:W-:Y:S01]  /*1ca70*/  HMMA.16816.F32 R4, R12, R6, R20 ;  /* 0x000000060c04723c */ /* 0x004fe20000001814 */
[----:B------:R-:W2:Y:S04]  /*1ca80*/  LDL.LU.64 R22, [R1+0x2960] ;  /* 0x0029600001167983 */ /* 0x000ea80000300a00 */
[----:B------:R-:W2:-:S14]  /*1ca90*/  LDL.LU.64 R20, [R1+0x2958] ;  /* 0x0029580001147983 */ /* 0x000e9c0000300a00 */
[----:B------:R-:W-:Y:S04]  /*1caa0*/  STL.64 [R1+0x690], R4 ;  /* 0x0006900401007387 */ /* 0x000fe80000100a00 */
[----:B------:R0:W-:Y:S04]  /*1cab0*/  STL.64 [R1+0x698], R6 ;  /* 0x0006980601007387 */ /* 0x0001e80000100a00 */
[----:B0-----:R-:W2:Y:S04]  /*1cac0*/  LDL.LU.64 R6, [R1+0x2950] ;  /* 0x0029500001067983 */ /* 0x001ea80000300a00 */
[----:B------:R-:W3:Y:S04]  /*1cad0*/  LDL.LU.64 R4, [R1+0x2948] ;  /* 0x0029480001047983 */ /* 0x000ee80000300a00 */
[----:B------:R0:W-:Y:S04]  /*1cae0*/  STL.64 [R1+0x680], R16 ;  /* 0x0006801001007387 */ /* 0x0001e80000100a00 */
[----:B------:R1:W-:Y:S04]  /*1caf0*/  STL.64 [R1+0x688], R18 ;  /* 0x0006881201007387 */ /* 0x0003e80000100a00 */
[----:B0-----:R-:W4:Y:S04]  /*1cb00*/  LDL.LU R16, [R1+0x390] ;  /* 0x0003900001107983 */ /* 0x001f280000300800 */
[----:B------:R-:W4:Y:S04]  /*1cb10*/  LDL.LU R17, [R1+0x394] ;  /* 0x0003940001117983 */ /* 0x000f280000300800 */
[----:B-1----:R-:W2:Y:S04]  /*1cb20*/  LDL.LU R18, [R1+0x398] ;  /* 0x0003980001127983 */ /* 0x002ea80000300800 */
[----:B------:R-:W2:Y:S04]  /*1cb30*/  LDL.LU R19, [R1+0x39c] ;  /* 0x00039c0001137983 */ /* 0x000ea80000300800 */
[----:B------:R-:W2:Y:S04]  /*1cb40*/  LDL.LU R24, [R1+0x330] ;  /* 0x0003300001187983 */ /* 0x000ea80000300800 */
[----:B------:R-:W2:Y:S04]  /*1cb50*/  LDL.LU R25, [R1+0x334] ;  /* 0x0003340001197983 */ /* 0x000ea80000300800 */
[----:B------:R-:W2:Y:S04]  /*1cb60*/  LDL.LU R26, [R1+0x338] ;  /* 0x00033800011a7983 */ /* 0x000ea80000300800 */
[----:B------:R-:W2:Y:S04]  /*1cb70*/  LDL.LU R27, [R1+0x33c] ;  /* 0x00033c00011b7983 */ /* 0x000ea80000300800 */
[----:B--2---:R0:W-:Y:S04]  /*1cb80*/  STL.64 [R1+0x28b0], R26 ;  /* 0x0028b01a01007387 */ /* 0x0041e80000100a00 */
[----:B------:R1:W-:Y:S01]  /*1cb90*/  STL.64 [R1+0x28a8], R24 ;  /* 0x0028a81801007387 */ /* 0x0003e20000100a00 */
[----:B0-----:R-:W-:-:S02]  /*1cba0*/  IMAD.MOV.U32 R26, RZ, RZ, R9 ;  /* 0x000000ffff1a7224 */ /* 0x001fc400078e0009 */
[----:B------:R-:W-:Y:S01]  /*1cbb0*/  IMAD.MOV.U32 R27, RZ, RZ, R3 ;  /* 0x000000ffff1b7224 */ /* 0x000fe200078e0003 */
[----:B------:R-:W2:Y:S04]  /*1cbc0*/  LDL.LU R9, [R1+0x2940] ;  /* 0x0029400001097983 */ /* 0x000ea80000300800 */
[----:B------:R-:W2:Y:S04]  /*1cbd0*/  LDL.LU R3, [R1+0x293c] ;  /* 0x00293c0001037983 */ /* 0x000ea80000300800 */
[----:B------:R-:W-:Y:S04]  /*1cbe0*/  STL.64 [R1+0x28c8], R26 ;  /* 0x0028c81a01007387 */ /* 0x000fe80000100a00 */
[----:B------:R-:W-:Y:S04]  /*1cbf0*/  STL.64 [R1+0x2828], R18 ;  /* 0x0028281201007387 */ /* 0x000fe80000100a00 */
[----:B----4-:R0:W-:Y:S04]  /*1cc00*/  STL.64 [R1+0x2820], R16 ;  /* 0x0028201001007387 */ /* 0x0101e80000100a00 */
[----:B-1----:R-:W4:Y:S01]  /*1cc10*/  LDL.LU R24, [R1+0x300] ;  /* 0x0003000001187983 */ /* 0x002f220000300800 */
[----:B0-----:R-:W-:-:S15]  /*1cc20*/  HMMA.16816.F32 R16, R12, R6, R20 ;  /* 0x000000060c10723c */ /* 0x001fde0000001814 */
[----:B------:R-:W-:-:S04]  /*1cc30*/  NOP ;  /* 0x0000000000007918 */ /* 0x000fc80000000000 */
[----:B------:R-:W-:Y:S04]  /*1cc40*/  STL.64 [R1+0x670], R16 ;  /* 0x0006701001007387 */ /* 0x000fe80000100a00 */
[----:B------:R-:W-:Y:S04]  /*1cc50*/  STL.64 [R1+0x678], R18 ;  /* 0x0006781201007387 */ /* 0x000fe80000100a00 */
[----:B------:R-:W4:Y:S04]  /*1cc60*/  LDL.LU R25, [R1+0x304] ;  /* 0x0003040001197983 */ /* 0x000f280000300800 */
[----:B------:R-:W2:Y:S04]  /*1cc70*/  LDL.LU R26, [R1+0x308] ;  /* 0x00030800011a7983 */ /* 0x000ea80000300800 */
[----:B------:R-:W2:Y:S04]  /*1cc80*/  LDL.LU R27, [R1+0x30c] ;  /* 0x00030c00011b7983 */ /* 0x000ea80000300800 */
[----:B--2---:R-:W-:Y:S04]  /*1cc90*/  STL.64 [R1+0x28e8], R26 ;  /* 0x0028e81a01007387 */ /* 0x004fe80000100a00 */
[----:B----4-:R0:W-:Y:S04]  /*1cca0*/  STL.64 [R1+0x28e0], R24 ;  /* 0x0028e01801007387 */ /* 0x0101e80000100a00 */
[----:B0-----:R-:W2:Y:S04]  /*1ccb0*/  LDL.LU R24, [R1+0x2d0] ;  /* 0x0002d00001187983 */ /* 0x001ea80000300800 */
[----:B------:R-:W2:Y:S04]  /*1ccc0*/  LDL.LU R25, [R1+0x2d4] ;  /* 0x0002d40001197983 */ /* 0x000ea80000300800 */
[----:B------:R-:W4:Y:S04]  /*1ccd0*/  LDL.LU R26, [R1+0x2d8] ;  /* 0x0002d800011a7983 */ /* 0x000f280000300800 */
[----:B------:R-:W4:Y:S04]  /*1cce0*/  LDL.LU R27, [R1+0x2dc] ;  /* 0x0002dc00011b7983 */ /* 0x000f280000300800 */
[----:B------:R-:W2:Y:S04]  /*1ccf0*/  LDL.LU R20, [R1+0x180] ;  /* 0x0001800001147983 */ /* 0x000ea80000300800 */
[----:B------:R-:W3:Y:S04]  /*1cd00*/  LDL.LU R21, [R1+0x184] ;  /* 0x0001840001157983 */ /* 0x000ee80000300800 */
[----:B------:R-:W3:Y:S04]  /*1cd10*/  LDL.LU R22, [R1+0x188] ;  /* 0x0001880001167983 */ /* 0x000ee80000300800 */
[----:B------:R-:W3:Y:S04]  /*1cd20*/  LDL.LU R23, [R1+0x18c] ;  /* 0x00018c0001177983 */ /* 0x000ee80000300800 */
[----:B----4-:R0:W-:Y:S04]  /*1cd30*/  STL.64 [R1+0x28f8], R26 ;  /* 0x0028f81a01007387 */ /* 0x0101e80000100a00 */
[----:B--2---:R-:W-:Y:S04]  /*1cd40*/  STL.64 [R1+0x28f0], R24 ;  /* 0x0028f01801007387 */ /* 0x004fe80000100a00 */
[----:B0-----:R-:W2:Y:S04]  /*1cd50*/  LDL.64 R26, [R1+0x58] ;  /* 0x00005800011a7983 */ /* 0x001ea80000100a00 */
[----:B--2---:R0:W-:Y:S04]  /*1cd60*/  STL.64 [R1+0x2908], R26 ;  /* 0x0029081a01007387 */ /* 0x0041e80000100a00 */
[----:B0-----:R-:W2:Y:S04]  /*1cd70*/  LDL.64 R26, [R1+0x68] ;  /* 0x00006800011a7983 */ /* 0x001ea80000100a00 */
[----:B--2---:R0:W-:Y:S04]  /*1cd80*/  STL.64 [R1+0x2920], R26 ;  /* 0x0029201a01007387 */ /* 0x0041e80000100a00 */
[----:B0-----:R-:W2:Y:S04]  /*1cd90*/  LDL.64 R26, [R1+0x78] ;  /* 0x00007800011a7983 */ /* 0x001ea80000100a00 */
[----:B------:R-:W-:Y:S04]  /*1cda0*/  STL.64 [R1+0x28c0], R6 ;  /* 0x0028c00601007387 */ /* 0x000fe80000100a00 */
[----:B---3--:R0:W-:Y:S04]  /*1cdb0*/  STL.64 [R1+0x28b8], R4 ;  /* 0x0028b80401007387 */ /* 0x0081e80000100a00 */
[----:B0-----:R-:W3:Y:S04]  /*1cdc0*/  LDL.LU R4, [R1+0x310] ;  /* 0x0003100001047983 */ /* 0x001ee80000300800 */
[----:B------:R-:W3:Y:S04]  /*1cdd0*/  LDL.LU R5, [R1+0x314] ;  /* 0x0003140001057983 */ /* 0x000ee80000300800 */
[----:B------:R-:W4:Y:S04]  /*1cde0*/  LDL.LU R6, [R1+0x318] ;  /* 0x0003180001067983 */ /* 0x000f280000300800 */
[----:B------:R-:W4:Y:S04]  /*1cdf0*/  LDL.LU R7, [R1+0x31c] ;  /* 0x00031c0001077983 */ /* 0x000f280000300800 */
[----:B----4-:R0:W-:Y:S04]  /*1ce00*/  STL.64 [R1+0x28d8], R6 ;  /* 0x0028d80601007387 */ /* 0x0101e80000100a00 */
[----:B---3--:R1:W-:Y:S04]  /*1ce10*/  STL.64 [R1+0x28d0], R4 ;  /* 0x0028d00401007387 */ /* 0x0083e80000100a00 */
[----:B0-----:R-:W3:Y:S04]  /*1ce20*/  LDL.64 R6, [R1+0x38] ;  /* 0x0000380001067983 */ /* 0x001ee80000100a00 */
[----:B---3--:R0:W-:Y:S04]  /*1ce30*/  STL.64 [R1+0x2900], R6 ;  /* 0x0029000601007387 */ /* 0x0081e80000100a00 */
[----:B-1----:R-:W3:Y:S04]  /*1ce40*/  LDL.LU R4, [R1+0x2a0] ;  /* 0x0002a00001047983 */ /* 0x002ee80000300800 */
[----:B------:R-:W3:Y:S04]  /*1ce50*/  LDL.LU R5, [R1+0x2a4] ;  /* 0x0002a40001057983 */ /* 0x000ee80000300800 */
[----:B0-----:R-:W4:Y:S04]  /*1ce60*/  LDL.LU R6, [R1+0x2a8] ;  /* 0x0002a80001067983 */ /* 0x001f280000300800 */
[----:B------:R-:W4:Y:S01]  /*1ce70*/  LDL.LU R7, [R1+0x2ac] ;  /* 0x0002ac0001077983 */ /* 0x000f220000300800 */
[----:B------:R-:W-:Y:S03]  /*1ce80*/  HMMA.16816.F32 R12, R12, R10, R20 ;  /* 0x0000000a0c0c723c */ /* 0x000fe60000001814 */
[----:B----4-:R-:W-:Y:S04]  /*1ce90*/  STL.64 [R1+0x2918], R6 ;  /* 0x0029180601007387 */ /* 0x010fe80000100a00 */
[----:B---3--:R0:W-:Y:S04]  /*1cea0*/  STL.64 [R1+0x2910], R4 ;  /* 0x0029100401007387 */ /* 0x0081e80000100a00 */
[----:B0-----:R-:W3:Y:S04]  /*1ceb0*/  LDL.LU R4, [R1+0x290] ;  /* 0x0002900001047983 */ /* 0x001ee80000300800 */
[----:B------:R-:W3:Y:S04]  /*1cec0*/  LDL.LU R5, [R1+0x294] ;  /* 0x0002940001057983 */ /* 0x000ee80000300800 */
[----:B------:R-:W3:Y:S04]  /*1ced0*/  LDL.LU R6, [R1+0x298] ;  /* 0x0002980001067983 */ /* 0x000ee80000300800 */
[----:B------:R-:W3:Y:S04]  /*1cee0*/  LDL.LU R7, [R1+0x29c] ;  /* 0x00029c0001077983 */ /* 0x000ee80000300800 */
[----:B------:R-:W4:Y:S04]  /*1cef0*/  LDL.LU R16, [R1+0x380] ;  /* 0x0003800001107983 */ /* 0x000f280000300800 */
[----:B------:R-:W4:Y:S04]  /*1cf00*/  LDL.LU R17, [R1+0x384] ;  /* 0x0003840001117983 */ /* 0x000f280000300800 */
[----:B------:R-:W2:Y:S04]  /*1cf10*/  LDL.LU R18, [R1+0x388] ;  /* 0x0003880001127983 */ /* 0x000ea80000300800 */
[----:B------:R-:W2:Y:S04]  /*1cf20*/  LDL.LU R19, [R1+0x38c] ;  /* 0x00038c0001137983 */ /* 0x000ea80000300800 */
[----:B--2---:R0:W-:Y:S04]  /*1cf30*/  STL.64 [R1+0x2838], R18 ;  /* 0x0028381201007387 */ /* 0x0041e80000100a00 */
[----:B----4-:R-:W-:Y:S01]  /*1cf40*/  STL.64 [R1+0x2830], R16 ;  /* 0x0028301001007387 */ /* 0x010fe20000100a00 */
[----:B0-----:R-:W-:-:S03]  /*1cf50*/  IMAD.MOV.U32 R18, RZ, RZ, R2 ;  /* 0x000000ffff127224 */ /* 0x001fc600078e0002 */
[----:B------:R-:W2:Y:S04]  /*1cf60*/  LDL.LU R2, [R1+0x2938] ;  /* 0x0029380001027983 */ /* 0x000ea80000300800 */
[----:B------:R-:W4:Y:S04]  /*1cf70*/  LDL.LU.64 R22, [R1+0x2930] ;  /* 0x0029300001167983 */ /* 0x000f280000300a00 */
[----:B------:R-:W4:Y:S04]  /*1cf80*/  LDL.LU.64 R20, [R1+0x2928] ;  /* 0x0029280001147983 */ /* 0x000f280000300a00 */
[----:B------:R0:W-:Y:S04]  /*1cf90*/  STL.64 [R1+0x660], R12 ;  /* 0x0006600c01007387 */ /* 0x0001e80000100a00 */
[----:B------:R1:W-:Y:S04]  /*1cfa0*/  STL.64 [R1+0x668], R14 ;  /* 0x0006680e01007387 */ /* 0x0003e80000100a00 */
[----:B0-----:R-:W4:Y:S04]  /*1cfb0*/  LDL.LU R12, [R1+0x190] ;  /* 0x00019000010c7983 */ /* 0x001f280000300800 */
[----:B------:R-:W4:Y:S04]  /*1cfc0*/  LDL.LU R13, [R1+0x194] ;  /* 0x00019400010d7983 */ /* 0x000f280000300800 */
[----:B-1----:R-:W4:Y:S04]  /*1cfd0*/  LDL.LU R14, [R1+0x198] ;  /* 0x00019800010e7983 */ /* 0x002f280000300800 */
[----:B------:R-:W4:Y:S02]  /*1cfe0*/  LDL.LU R15, [R1+0x19c] ;  /* 0x00019c00010f7983 */ /* 0x000f240000300800 */
[----:B----4-:R-:W-:-:S15]  /*1cff0*/  HMMA.16816.F32 R12, R20, R26, R12 ;  /* 0x0000001a140c723c */ /* 0x010fde000000180c */
[----:B------:R-:W-:-:S04]  /*1d000*/  NOP ;  /* 0x0000000000007918 */ /* 0x000fc80000000000 */
[----:B------:R0:W-:Y:S04]  /*1d010*/  STL.64 [R1+0x140], R12 ;  /* 0x0001400c01007387 */ /* 0x0001e80000100a00 */
[----:B------:R1:W-:Y:S01]  /*1d020*/  STL.64 [R1+0x148], R14 ;  /* 0x0001480e01007387 */ /* 0x0003e20000100a00 */
[----:B0-----:R-:W-:Y:S02]  /*1d030*/  IMAD.MOV.U32 R13, RZ, RZ, R26 ;  /* 0x000000ffff0d7224 */ /* 0x001fe400078e001a */
[----:B------:R-:W-:Y:S02]  /*1d040*/  IMAD.MOV.U32 R12, RZ, RZ, R27 ;  /* 0x000000ffff0c7224 */ /* 0x000fe400078e001b */
[----:B------:R-:W3:Y:S02]  /*1d050*/  LDL.LU.64 R26, [R1+0x2920] ;  /* 0x00292000011a7983 */ /* 0x000ee40000300a00 */
[----:B---3--:R-:W-:Y:S01]  /*1d060*/  HMMA.16816.F32 R4, R20, R26, R4 ;  /* 0x0000001a1404723c */ /* 0x008fe20000001804 */
        /* <DEDUP_REMOVED lines=8> */
[----:B---3--:R-:W-:-:S15]  /*1d0f0*/  HMMA.16816.F32 R4, R20, R26, R4 ;  /* 0x0000001a1404723c */ /* 0x008fde0000001804 */
[----:B------:R-:W-:-:S04]  /*1d100*/  NOP ;  /* 0x0000000000007918 */ /* 0x000fc80000000000 */
[----:B------:R0:W-:Y:S04]  /*1d110*/  STL.64 [R1+0x120], R4 ;  /* 0x0001200401007387 */ /* 0x0001e80000100a00 */
[----:B------:R1:W-:Y:S01]  /*1d120*/  STL.64 [R1+0x128], R6 ;  /* 0x0001280601007387 */ /* 0x0003e20000100a00 */
[----:B0-----:R-:W-:-:S03]  /*1d130*/  IMAD.MOV.U32 R5, RZ, RZ, R26 ;  /* 0x000000ffff057224 */ /* 0x001fc600078e001a */
[----:B-1----:R-:W3:Y:S01]  /*1d140*/  LDL.LU.64 R6, [R1+0x2900] ;  /* 0x0029000001067983 */ /* 0x002ee20000300a00 */
[----:B------:R-:W-:-:S03]  /*1d150*/  IMAD.MOV.U32 R4, RZ, RZ, R27 ;  /* 0x000000ffff047224 */ /* 0x000fc600078e001b */
[----:B------:R-:W4:Y:S04]  /*1d160*/  LDL.LU.64 R26, [R1+0x28f8] ;  /* 0x0028f800011a7983 */ /* 0x000f280000300a00 */
[----:B------:R-:W4:Y:S01]  /*1d170*/  LDL.LU.64 R24, [R1+0x28f0] ;  /* 0x0028f00001187983 */ /* 0x000f220000300a00 */
[----:B------:R-:W-:-:S07]  /*1d180*/  IMAD.MOV.U32 R19, RZ, RZ, R29 ;  /* 0x000000ffff137224 */ /* 0x000fce00078e001d */
[----:B----4-:R-:W-:-:S15]  /*1d190*/  HMMA.16816.F32 R24, R20, R18, R24 ;  /* 0x000000121418723c */ /* 0x010fde0000001818 */
[----:B------:R-:W-:-:S04]  /*1d1a0*/  NOP ;  /* 0x0000000000007918 */ /* 0x000fc80000000000 */
[----:B------:R-:W-:Y:S04]  /*1d1b0*/  STL.64 [R1+0x110], R24 ;  /* 0x0001101801007387 */ /* 0x000fe80000100a00 */
[----:B------:R0:W-:Y:S04]  /*1d1c0*/  STL.64 [R1+0x118], R26 ;  /* 0x0001181a01007387 */ /* 0x0001e80000100a00 */
[----:B0-----:R-:W4:Y:S04]  /*1d1d0*/  LDL.LU.64 R26, [R1+0x28e8] ;  /* 0x0028e800011a7983 */ /* 0x001f280000300a00 */
[----:B------:R-:W4:Y:S04]  /*1d1e0*/  LDL.LU.64 R24, [R1+0x28e0] ;  /* 0x0028e00001187983 */ /* 0x000f280000300a00 */
[----:B------:R0:W-:Y:S01]  /*1d1f0*/  STL.64 [R1+0x2850], R18 ;  /* 0x0028501201007387 */ /* 0x0001e20000100a00 */
[----:B---3--:R-:W-:-:S02]  /*1d200*/  IMAD.MOV.U32 R17, RZ, RZ, R6 ;  /* 0x000000ffff117224 */ /* 0x008fc400078e0006 */
[----:B------:R-:W-:Y:S02]  /*1d210*/  IMAD.MOV.U32 R16, RZ, RZ, R7 ;  /* 0x000000ffff107224 */ /* 0x000fe400078e0007 */
[----:B0-----:R-:W-:Y:S02]  /*1d220*/  IMAD.MOV.U32 R18, RZ, RZ, R5 ;  /* 0x000000ffff127224 */ /* 0x001fe400078e0005 */
[----:B------:R-:W-:-:S05]  /*1d230*/  IMAD.MOV.U32 R19, RZ, RZ, R4 ;  /* 0x000000ffff137224 */ /* 0x000fca00078e0004 */
[----:B------:R-:W-:Y:S01]  /*1d240*/  STL.64 [R1+0x2868], R18 ;  /* 0x0028681201007387 */ /* 0x000fe20000100a00 */
[----:B----4-:R-:W-:Y:S03]  /*1d250*/  HMMA.16816.F32 R24, R20, R6, R24 ;  /* 0x000000061418723c */ /* 0x010fe60000001818 */
[----:B------:R-:W3:Y:S04]  /*1d260*/  LDL.LU.64 R6, [R1+0x28d8] ;  /* 0x0028d80001067983 */ /* 0x000ee80000300a00 */
[----:B------:R-:W3:-:S12]  /*1d270*/  LDL.LU.64 R4, [R1+0x28d0] ;  /* 0x0028d00001047983 */ /* 0x000ed80000300a00 */
[----:B------:R-:W-:Y:S04]  /*1d280*/  STL.64 [R1+0x100], R24 ;  /* 0x0001001801007387 */ /* 0x000fe80000100a00 */
[----:B------:R0:W-:Y:S01]  /*1d290*/  STL [R1+0x108], R26 ;  /* 0x0001081a01007387 */ /* 0x0001e20000100800 */
[----:B------:R-:W-:-:S03]  /*1d2a0*/  IMAD.MOV.U32 R29, RZ, RZ, R27 ;  /* 0x000000ffff1d7224 */ /* 0x000fc600078e001b */
[----:B0-----:R-:W3:Y:S04]  /*1d2b0*/  LDL.LU.64 R26, [R1+0x28c8] ;  /* 0x0028c800011a7983 */ /* 0x001ee80000300a00 */
[----:B------:R-:W-:Y:S01]  /*1d2c0*/  STL [R1+0x26c8], R29 ;  /* 0x0026c81d01007387 */ /* 0x000fe20000100800 */
[----:B---3--:R-:W-:Y:S03]  /*1d2d0*/  HMMA.16816.F32 R24, R20, R26, R4 ;  /* 0x0000001a1418723c */ /* 0x008fe60000001804 */
[----:B------:R-:W3:Y:S04]  /*1d2e0*/  LDL.LU.64 R6, [R1+0x28c0] ;  /* 0x0028c00001067983 */ /* 0x000ee80000300a00 */
[----:B------:R-:W4:-:S12]  /*1d2f0*/  LDL.LU.64 R4, [R1+0x28b8] ;  /* 0x0028b80001047983 */ /* 0x000f180000300a00 */
[----:B------:R-:W-:Y:S04]  /*1d300*/  STL.64 [R1+0xf0], R24 ;  /* 0x0000f01801007387 */ /* 0x000fe80000100a00 */
[----:B------:R0:W-:Y:S04]  /*1d310*/  STL.64 [R1+0xf8], R26 ;  /* 0x0000f81a01007387 */ /* 0x0001e80000100a00 */
[----:B0-----:R-:W3:Y:S04]  /*1d320*/  LDL.LU.64 R26, [R1+0x28b0] ;  /* 0x0028b000011a7983 */ /* 0x001ee80000300a00 */
[----:B------:R-:W3:Y:S01]  /*1d330*/  LDL.LU.64 R24, [R1+0x28a8] ;  /* 0x0028a80001187983 */ /* 0x000ee20000300a00 */
[----:B------:R-:W-:-:S02]  /*1d340*/  IMAD.MOV.U32 R18, RZ, RZ, R15 ;  /* 0x000000ffff127224 */ /* 0x000fc400078e000f */
[----:B------:R-:W-:-:S05]  /*1d350*/  IMAD.MOV.U32 R19, RZ, RZ, R14 ;  /* 0x000000ffff137224 */ /* 0x000fca00078e000e */
[----:B------:R-:W-:Y:S01]  /*1d360*/  STL.64 [R1+0x2880], R18 ;  /* 0x0028801201007387 */ /* 0x000fe20000100a00 */
[----:B---3--:R-:W-:-:S15]  /*1d370*/  HMMA.16816.F32 R24, R20, R6, R24 ;  /* 0x000000061418723c */ /* 0x008fde0000001818 */
[----:B------:R-:W-:-:S04]  /*1d380*/  NOP ;  /* 0x0000000000007918 */ /* 0x000fc80000000000 */
[----:B------:R0:W-:Y:S04]  /*1d390*/  STL.64 [R1+0xe0], R24 ;  /* 0x0000e01801007387 */ /* 0x0001e80000100a00 */
[----:B------:R1:W-:Y:S04]  /*1d3a0*/  STL.64 [R1+0xe8], R26 ;  /* 0x0000e81a01007387 */ /* 0x0003e80000100a00 */
[----:B0-----:R-:W3:Y:S04]  /*1d3b0*/  LDL.LU R24, [R1+0x320] ;  /* 0x0003200001187983 */ /* 0x001ee80000300800 */
[----:B------:R-:W3:Y:S04]  /*1d3c0*/  LDL.LU R25, [R1+0x324] ;  /* 0x0003240001197983 */ /* 0x000ee80000300800 */
[----:B-1----:R-:W3:Y:S04]  /*1d3d0*/  LDL.LU R26, [R1+0x328] ;  /* 0x00032800011a7983 */ /* 0x002ee80000300800 */
[----:B------:R-:W3:Y:S04]  /*1d3e0*/  LDL.LU R27, [R1+0x32c] ;  /* 0x00032c00011b7983 */ /* 0x000ee80000300800 */
[----:B------:R-:W-:Y:S04]  /*1d3f0*/  STL.64 [R1+0x2848], R6 ;  /* 0x0028480601007387 */ /* 0x000fe80000100a00 */
[----:B----4-:R0:W-:Y:S04]  /*1d400*/  STL.64 [R1+0x2840], R4 ;  /* 0x0028400401007387 */ /* 0x0101e80000100a00 */
[----:B0-----:R-:W4:Y:S04]  /*1d410*/  LDL.LU R4, [R1+0x370] ;  /* 0x0003700001047983 */ /* 0x001f280000300800 */
        /* <DEDUP_REMOVED lines=15> */
[----:B------:R-:W-:-:S02]  /*1d510*/  IMAD.MOV.U32 R19, RZ, RZ, R12 ;  /* 0x000000ffff137224 */ /* 0x000fc400078e000c */
[----:B------:R-:W-:Y:S01]  /*1d520*/  IMAD.MOV.U32 R18, RZ, RZ, R13 ;  /* 0x000000ffff127224 */ /* 0x000fe200078e000d */
[----:B----4-:R-:W-:Y:S04]  /*1d530*/  STL.64 [R1+0x2890], R6 ;  /* 0x0028900601007387 */ /* 0x010fe80000100a00 */
[----:B--2---:R0:W-:Y:S04]  /*1d540*/  STL.64 [R1+0x2888], R4 ;  /* 0x0028880401007387 */ /* 0x0041e80000100a00 */
[----:B0-----:R-:W2:Y:S04]  /*1d550*/  LDL.LU R4, [R1+0x340] ;  /* 0x0003400001047983 */ /* 0x001ea80000300800 */
[----:B------:R-:W2:Y:S04]  /*1d560*/  LDL.LU R5, [R1+0x344] ;  /* 0x0003440001057983 */ /* 0x000ea80000300800 */
[----:B------:R-:W2:Y:S04]  /*1d570*/  LDL.LU R6, [R1+0x348] ;  /* 0x0003480001067983 */ /* 0x000ea80000300800 */
[----:B------:R-:W2:Y:S04]  /*1d580*/  LDL.LU R7, [R1+0x34c] ;  /* 0x00034c0001077983 */ /* 0x000ea80000300800 */
[----:B------:R-:W4:Y:S04]  /*1d590*/  LDL.LU R12, [R1+0x420] ;  /* 0x00042000010c7983 */ /* 0x000f280000300800 */
[----:B------:R-:W4:Y:S04]  /*1d5a0*/  LDL.LU R13, [R1+0x424] ;  /* 0x00042400010d7983 */ /* 0x000f280000300800 */
[----:B------:R-:W2:Y:S04]  /*1d5b0*/  LDL.LU R14, [R1+0x428] ;  /* 0x00042800010e7983 */ /* 0x000ea80000300800 */
[----:B------:R-:W2:Y:S01]  /*1d5c0*/  LDL.LU R15, [R1+0x42c] ;  /* 0x00042c00010f7983 */ /* 0x000ea20000300800 */
[----:B---3--:R-:W-:Y:S03]  /*1d5d0*/  HMMA.16816.F32 R20, R20, R10, R24 ;  /* 0x0000000a1414723c */ /* 0x008fe60000001818 */
[----:B--2---:R0:W-:Y:S04]  /*1d5e0*/  STL.64 [R1+0x2790], R14 ;  /* 0x0027900e01007387 */ /* 0x0041e80000100a00 */
[----:B----4-:R-:W-:Y:S04]  /*1d5f0*/  STL.64 [R1+0x2788], R12 ;  /* 0x0027880c01007387 */ /* 0x010fe80000100a00 */
[----:B0-----:R-:W2:Y:S04]  /*1d600*/  LDL.LU.64 R14, [R1+0x18] ;  /* 0x00001800010e7983 */ /* 0x001ea80000300a00 */
[----:B------:R-:W3:Y:S04]  /*1d610*/  LDL.LU.64 R26, [R1+0x28a0] ;  /* 0x0028a000011a7983 */ /* 0x000ee80000300a00 */
[----:B------:R-:W3:Y:S04]  /*1d620*/  LDL.LU.64 R24, [R1+0x2898] ;  /* 0x0028980001187983 */ /* 0x000ee80000300a00 */
[----:B------:R-:W-:Y:S04]  /*1d630*/  STL.64 [R1+0xd0], R20 ;  /* 0x0000d01401007387 */ /* 0x000fe80000100a00 */
[----:B------:R0:W-:Y:S02]  /*1d640*/  STL.64 [R1+0xd8], R22 ;  /* 0x0000d81601007387 */ /* 0x0001e40000100a00 */
[----:B0-----:R-:W-:-:S02]  /*1d650*/  IMAD.MOV.U32 R22, RZ, RZ, R17 ;  /* 0x000000ffff167224 */ /* 0x001fc400078e0011 */
[----:B------:R-:W-:Y:S01]  /*1d660*/  IMAD.MOV.U32 R23, RZ, RZ, R16 ;  /* 0x000000ffff177224 */ /* 0x000fe200078e0010 */
[----:B------:R-:W-:Y:S04]  /*1d670*/  STL.64 [R1+0x2818], R10 ;  /* 0x0028180a01007387 */ /* 0x000fe80000100a00 */
[----:B------:R0:W-:Y:S04]  /*1d680*/  STL.64 [R1+0x2810], R8 ;  /* 0x0028100801007387 */ /* 0x0001e80000100a00 */
[----:B0-----:R-:W4:Y:S04]  /*1d690*/  LDL.LU R8, [R1+0x3b0] ;  /* 0x0003b00001087983 */ /* 0x001f280000300800 */
[----:B------:R-:W4:Y:S04]  /*1d6a0*/  LDL.LU R9, [R1+0x3b4] ;  /* 0x0003b40001097983 */ /* 0x000f280000300800 */
[----:B------:R-:W4:Y:S04]  /*1d6b0*/  LDL.LU R10, [R1+0x3b8] ;  /* 0x0003b800010a7983 */ /* 0x000f280000300800 */
[----:B------:R-:W4:Y:S01]  /*1d6c0*/  LDL.LU R11, [R1+0x3bc] ;  /* 0x0003bc00010b7983 */ /* 0x000f220000300800 */
[----:B---3--:R-:W-:Y:S03]  /*1d6d0*/  HMMA.16816.F32 R16, R24, R18, R4 ;  /* 0x000000121810723c */ /* 0x008fe60000001804 */
[----:B------:R-:W3:Y:S04]  /*1d6e0*/  LDL.LU.64 R6, [R1+0x2890] ;  /* 0x0028900001067983 */ /* 0x000ee80000300a00 */
[----:B------:R-:W3:-:S12]  /*1d6f0*/  LDL.LU.64 R4, [R1+0x2888] ;  /* 0x0028880001047983 */ /* 0x000ed80000300a00 */
[----:B------:R-:W-:Y:S04]  /*1d700*/  STL.64 [R1+0x1d0], R16 ;  /* 0x0001d01001007387 */ /* 0x000fe80000100a00 */
[----:B------:R0:W-:Y:S04]  /*1d710*/  STL.64 [R1+0x1d8], R18 ;  /* 0x0001d81201007387 */ /* 0x0001e80000100a00 */
[----:B0-----:R-:W3:Y:S02]  /*1d720*/  LDL.LU.64 R18, [R1+0x2880] ;  /* 0x0028800001127983 */ /* 0x001ee40000300a00 */
[----:B---3--:R-:W-:Y:S02]  /*1d730*/  HMMA.16816.F32 R16, R24, R18, R4 ;  /* 0x000000121810723c */ /* 0x008fe40000001804 */
[----:B------:R-:W3:Y:S04]  /*1d740*/  LDL.LU.64 R6, [R1+0x2878] ;  /* 0x0028780001067983 */ /* 0x000ee80000300a00 */
[----:B------:R-:W3:-:S13]  /*1d750*/  LDL.LU.64 R4, [R1+0x2870] ;  /* 0x0028700001047983 */ /* 0x000eda0000300a00 */
        /* <DEDUP_REMOVED lines=10> */
[----:B------:R-:W4:Y:S04]  /*1d800*/  LDL.LU.64 R6, [R1+0x2848] ;  /* 0x0028480001067983 */ /* 0x000f280000300a00 */
[----:B------:R-:W3:-:S13]  /*1d810*/  LDL.LU.64 R4, [R1+0x2840] ;  /* 0x0028400001047983 */ /* 0x000eda0000300a00 */
[----:B------:R-:W-:Y:S04]  /*1d820*/  STL.64 [R1+0x1a0], R16 ;  /* 0x0001a01001007387 */ /* 0x000fe80000100a00 */
[----:B------:R0:W-:Y:S04]  /*1d830*/  STL.64 [R1+0x1a8], R18 ;  /* 0x0001a81201007387 */ /* 0x0001e80000100a00 */
[----:B0-----:R-:W2:Y:S04]  /*1d840*/  LDL.LU.64 R18, [R1+0x2838] ;  /* 0x0028380001127983 */ /* 0x001ea80000300a00 */
[----:B------:R-:W2:Y:S02]  /*1d850*/  LDL.LU.64 R16, [R1+0x2830] ;  /* 0x0028300001107983 */ /* 0x000ea40000300a00 */
[----:B--2---:R-:W-:Y:S02]  /*1d860*/  HMMA.16816.F32 R20, R24, R22, R16 ;  /* 0x000000161814723c */ /* 0x004fe40000001810 */
[----:B------:R-:W2:Y:S04]  /*1d870*/  LDL.LU.64 R18, [R1+0x2828] ;  /* 0x0028280001127983 */ /* 0x000ea80000300a00 */
[----:B------:R-:W2:-:S13]  /*1d880*/  LDL.LU.64 R16, [R1+0x2820] ;  /* 0x0028200001107983 */ /* 0x000e9a0000300a00 */
[----:B------:R-:W-:Y:S04]  /*1d890*/  STL.64 [R1+0x190], R20 ;  /* 0x0001901401007387 */ /* 0x000fe80000100a00 */
[----:B------:R2:W-:Y:S02]  /*1d8a0*/  STL.64 [R1+0x198], R22 ;  /* 0x0001981601007387 */ /* 0x0005e40000100a00 */
[----:B--2---:R-:W-:Y:S02]  /*1d8b0*/  HMMA.16816.F32 R20, R24, R14, R16 ;  /* 0x0000000e1814723c */ /* 0x004fe40000001810 */
[----:B------:R-:W2:-:S15]  /*1d8c0*/  LDL.LU R16, [R1+0x3a0] ;  /* 0x0003a00001107983 */ /* 0x000e9e0000300800 */
[----:B------:R-:W-:Y:S02]  /*1d8d0*/  NOP ;  /* 0x0000000000007918 */ /* 0x000fe40000000000 */
[----:B------:R0:W-:Y:S04]  /*1d8e0*/  STL.64 [R1+0x180], R20 ;  /* 0x0001801401007387 */ /* 0x0001e80000100a00 */
[----:B------:R1:W-:Y:S04]  /*1d8f0*/  STL.64 [R1+0x188], R22 ;  /* 0x0001881601007387 */ /* 0x0003e80000100a00 */
[----:B------:R-:W2:Y:S04]  /*1d900*/  LDL.LU R17, [R1+0x3a4] ;  /* 0x0003a40001117983 */ /* 0x000ea80000300800 */
[----:B------:R-:W2:Y:S04]  /*1d910*/  LDL.LU R18, [R1+0x3a8] ;  /* 0x0003a80001127983 */ /* 0x000ea80000300800 */
[----:B------:R-:W2:Y:S04]  /*1d920*/  LDL.LU R19, [R1+0x3ac] ;  /* 0x0003ac0001137983 */ /* 0x000ea80000300800 */
[----:B0-----:R-:W2:Y:S04]  /*1d930*/  LDL.LU R20, [R1+0x3c0] ;  /* 0x0003c00001147983 */ /* 0x001ea80000300800 */
[----:B------:R-:W2:Y:S04]  /*1d940*/  LDL.LU R21, [R1+0x3c4] ;  /* 0x0003c40001157983 */ /* 0x000ea80000300800 */
[----:B-1----:R-:W2:Y:S04]  /*1d950*/  LDL.LU R22, [R1+0x3c8] ;  /* 0x0003c80001167983 */ /* 0x002ea80000300800 */
[----:B------:R-:W2:Y:S04]  /*1d960*/  LDL.LU R23, [R1+0x3cc] ;  /* 0x0003cc0001177983 */ /* 0x000ea80000300800 */
[----:B------:R0:W-:Y:S04]  /*1d970*/  STL.64 [R1+0x27a8], R14 ;  /* 0x0027a80e01007387 */ /* 0x0001e80000100a00 */
[----:B0-----:R-:W2:Y:S04]  /*1d980*/  LDL.LU.64 R14, [R1+0x38] ;  /* 0x00003800010e7983 */ /* 0x001ea80000300a00 */
[----:B--2---:R0:W-:Y:S04]  /*1d990*/  STL.64 [R1+0x27c0], R14 ;  /* 0x0027c00e01007387 */ /* 0x0041e80000100a00 */
[----:B0-----:R-:W2:Y:S04]  /*1d9a0*/  LDL.LU.64 R14, [R1+0x48] ;  /* 0x00004800010e7983 */ /* 0x001ea80000300a00 */
[----:B--2---:R0:W-:Y:S04]  /*1d9b0*/  STL.64 [R1+0x27d8], R14 ;  /* 0x0027d80e01007387 */ /* 0x0041e80000100a00 */
[----:B0-----:R-:W2:Y:S01]  /*1d9c0*/  LDL.LU.64 R14, [R1+0x58] ;  /* 0x00005800010e7983 */ /* 0x001ea20000300a00 */
[----:B----4-:R-:W-:Y:S03]  /*1d9d0*/  HMMA.16816.F32 R8, R24, R6, R8 ;  /* 0x000000061808723c */ /* 0x010fe60000001808 */
[----:B--2---:R0:W-:Y:S04]  /*1d9e0*/  STL.64 [R1+0x27e0], R14 ;  /* 0x0027e00e01007387 */ /* 0x0041e80000100a00 */
[----:B0-----:R-:W2:Y:S04]  /*1d9f0*/  LDL.LU.64 R14, [R1+0x68] ;  /* 0x00006800010e7983 */ /* 0x001ea80000300a00 */
[----:B--2---:R0:W-:Y:S04]  /*1da00*/  STL.64 [R1+0x27f0], R14 ;  /* 0x0027f00e01007387 */ /* 0x0041e80000100a00 */
[----:B0-----:R-:W2:Y:S04]  /*1da10*/  LDL.LU.64 R14, [R1+0x78] ;  /* 0x00007800010e7983 */ /* 0x001ea80000300a00 */
[----:B------:R-:W-:Y:S04]  /*1da20*/  STL.64 [R1+0x170], R8 ;  /* 0x0001700801007387 */ /* 0x000fe80000100a00 */
[----:B------:R0:W-:Y:S04]  /*1da30*/  STL.64 [R1+0x178], R10 ;  /* 0x0001780a01007387 */ /* 0x0001e80000100a00 */
[----:B0-----:R-:W4:Y:S04]  /*1da40*/  LDL.LU.64 R10, [R1+0x2818] ;  /* 0x00281800010a7983 */ /* 0x001f280000300a00 */
[----:B------:R-:W2:Y:S04]  /*1da50*/  LDL.LU.64 R8, [R1+0x2810] ;  /* 0x0028100001087983 */ /* 0x000ea80000300a00 */
[----:B------:R-:W-:Y:S04]  /*1da60*/  STL.64 [R1+0x27a0], R6 ;  /* 0x0027a00601007387 */ /* 0x000fe80000100a00 */
[----:B---3--:R0:W-:Y:S04]  /*1da70*/  STL.64 [R1+0x2798], R4 ;  /* 0x0027980401007387 */ /* 0x0081e80000100a00 */
[----:B0-----:R-:W3:Y:S04]  /*1da80*/  LDL.LU R4, [R1+0x410] ;  /* 0x0004100001047983 */ /* 0x001ee80000300800 */
[----:B------:R-:W3:Y:S04]  /*1da90*/  LDL.LU R5, [R1+0x414] ;  /* 0x0004140001057983 */ /* 0x000ee80000300800 */
[----:B------:R-:W2:Y:S01]  /*1daa0*/  LDL.LU R6, [R1+0x418] ;  /* 0x0004180001067983 */ /* 0x000ea20000300800 */
[----:B------:R-:W-:-:S03]  /*1dab0*/  IMAD.MOV.U32 R7, RZ, RZ, R2 ;  /* 0x000000ffff077224 */ /* 0x000fc600078e0002 */
[----:B------:R-:W3:Y:S04]  /*1dac0*/  LDL.LU R2, [R1+0x280c] ;  /* 0x00280c0001027983 */ /* 0x000ee80000300800 */
[----:B--2---:R-:W-:Y:S04]  /*1dad0*/  STL.64 [R1+0x27b8], R6 ;  /* 0x0027b80601007387 */ /* 0x004fe80000100a00 */
[----:B---3--:R0:W-:Y:S04]  /*1dae0*/  STL.64 [R1+0x27b0], R4 ;  /* 0x0027b00401007387 */ /* 0x0081e80000100a00 */
[----:B0-----:R-:W2:Y:S04]  /*1daf0*/  LDL.LU R4, [R1+0x400] ;  /* 0x0004000001047983 */ /* 0x001ea80000300800 */
[----:B------:R-:W2:Y:S04]  /*1db00*/  LDL.LU R5, [R1+0x404] ;  /* 0x0004040001057983 */ /* 0x000ea80000300800 */
[----:B------:R-:W3:Y:S04]  /*1db10*/  LDL.LU R6, [R1+0x408] ;  /* 0x0004080001067983 */ /* 0x000ee80000300800 */
[----:B------:R-:W3:Y:S01]  /*1db20*/  LDL.LU R7, [R1+0x40c] ;  /* 0x00040c0001077983 */ /* 0x000ee20000300800 */
[----:B----4-:R-:W-:Y:S03]  /*1db30*/  HMMA.16816.F32 R24, R24, R10, R16 ;  /* 0x0000000a1818723c */ /* 0x010fe60000001810 */
[----:B---3--:R-:W-:Y:S04]  /*1db40*/  STL.64 [R1+0x27d0], R6 ;  /* 0x0027d00601007387 */ /* 0x008fe80000100a00 */
[----:B--2---:R0:W-:Y:S04]  /*1db50*/  STL.64 [R1+0x27c8], R4 ;  /* 0x0027c80401007387 */ /* 0x0041e80000100a00 */
[----:B0-----:R-:W2:Y:S04]  /*1db60*/  LDL.LU R4, [R1+0x3f0] ;  /* 0x0003f00001047983 */ /* 0x001ea80000300800 */
[----:B------:R-:W2:Y:S04]  /*1db70*/  LDL.LU R5, [R1+0x3f4] ;  /* 0x0003f40001057983 */ /* 0x000ea80000300800 */
[----:B------:R-:W2:Y:S01]  /*1db80*/  LDL.LU R6, [R1+0x3f8] ;  /* 0x0003f80001067983 */ /* 0x000ea20000300800 */
[----:B------:R-:W-:-:S03]  /*1db90*/  IMAD.MOV.U32 R7, RZ, RZ, R2 ;  /* 0x000000ffff077224 */ /* 0x000fc600078e0002 */
[----:B------:R-:W3:Y:S04]  /*1dba0*/  LDL.LU R2, [R1+0x2808] ;  /* 0x0028080001027983 */ /* 0x000ee80000300800 */
[----:B------:R-:W4:Y:S04]  /*1dbb0*/  LDL.LU.64 R18, [R1+0x2800] ;  /* 0x0028000001127983 */ /* 0x000f280000300a00 */
[----:B------:R-:W4:Y:S04]  /*1dbc0*/  LDL.LU.64 R16, [R1+0x27f8] ;  /* 0x0027f80001107983 */ /* 0x000f280000300a00 */
[----:B------:R0:W-:Y:S04]  /*1dbd0*/  STL.64 [R1+0x150], R24 ;  /* 0x0001501801007387 */ /* 0x0001e80000100a00 */
[----:B------:R1:W-:Y:S04]  /*1dbe0*/  STL.64 [R1+0x158], R26 ;  /* 0x0001581a01007387 */ /* 0x0003e80000100a00 */
[----:B0-----:R-:W2:Y:S04]  /*1dbf0*/  LDL.LU R24, [R1+0x3e0] ;  /* 0x0003e00001187983 */ /* 0x001ea80000300800 */
[----:B------:R-:W2:Y:S04]  /*1dc00*/  LDL.LU R25, [R1+0x3e4] ;  /* 0x0003e40001197983 */ /* 0x000ea80000300800 */
[----:B-1----:R-:W2:Y:S04]  /*1dc10*/  LDL.LU R26, [R1+0x3e8] ;  /* 0x0003e800011a7983 */ /* 0x002ea80000300800 */
[----:B------:R-:W2:Y:S01]  /*1dc20*/  LDL.LU R27, [R1+0x3ec] ;  /* 0x0003ec00011b7983 */ /* 0x000ea20000300800 */
[----:B----4-:R-:W-:-:S15]  /*1dc30*/  HMMA.16816.F32 R20, R16, R14, R20 ;  /* 0x0000000e1014723c */ /* 0x010fde0000001814 */
[----:B------:R-:W-:-:S04]  /*1dc40*/  NOP ;  /* 0x0000000000007918 */ /* 0x000fc80000000000 */
[----:B------:R0:W-:Y:S04]  /*1dc50*/  STL.64 [R1+0x2f0], R20 ;  /* 0x0002f01401007387 */ /* 0x0001e80000100a00 */
[----:B------:R-:W-:Y:S01]  /*1dc60*/  STL.64 [R1+0x2f8], R22 ;  /* 0x0002f81601007387 */ /* 0x000fe20000100a00 */
[----:B0-----:R-:W-:Y:S02]  /*1dc70*/  IMAD.MOV.U32 R20, RZ, RZ, R15 ;  /* 0x000000ffff147224 */ /* 0x001fe400078e000f */
[----:B------:R-:W-:Y:S02]  /*1dc80*/  IMAD.MOV.U32 R21, RZ, RZ, R14 ;  /* 0x000000ffff157224 */ /* 0x000fe400078e000e */
[----:B------:R-:W4:Y:S04]  /*1dc90*/  LDL.LU.64 R14, [R1+0x27f0] ;  /* 0x0027f000010e7983 */ /* 0x000f280000300a00 */
[----:B------:R0:W-:Y:S04]  /*1dca0*/  STL [R1+0x277c], R20 ;  /* 0x00277c1401007387 */ /* 0x0001e80000100800 */
[----:B------:R1:W-:Y:S04]  /*1dcb0*/  STL [R1+0x2778], R21 ;  /* 0x0027781501007387 */ /* 0x0003e80000100800 */
[----:B0-----:R-:W4:Y:S04]  /*1dcc0*/  LDL.LU R20, [R1+0x3d0] ;  /* 0x0003d00001147983 */ /* 0x001f280000300800 */
[----:B-1----:R-:W4:Y:S04]  /*1dcd0*/  LDL.LU R21, [R1+0x3d4] ;  /* 0x0003d40001157983 */ /* 0x002f280000300800 */
[----:B------:R-:W4:Y:S01]  /*1dce0*/  LDL.LU R22, [R1+0x3d8] ;  /* 0x0003d80001167983 */ /* 0x000f220000300800 */
[----:B---3--:R-:W-:-:S03]  /*1dcf0*/  IMAD.MOV.U32 R23, RZ, RZ, R2 ;  /* 0x000000ffff177224 */ /* 0x008fc600078e0002 */
[----:B------:R-:W3:Y:S04]  /*1dd00*/  LDL.LU R2, [R1+0x27e8] ;  /* 0x0027e80001027983 */ /* 0x000ee80000300800 */
[----:B----4-:R-:W-:-:S15]  /*1dd10*/  HMMA.16816.F32 R20, R16, R14, R20 ;  /* 0x0000000e1014723c */ /* 0x010fde0000001814 */
[----:B------:R-:W-:-:S04]  /*1dd20*/  NOP ;  /* 0x0000000000007918 */ /* 0x000fc80000000000 */
[----:B------:R-:W-:Y:S04]  /*1dd30*/  STL.64 [R1+0x2e0], R20 ;  /* 0x0002e01401007387 */ /* 0x000fe80000100a00 */
[----:B------:R0:W-:Y:S02]  /*1dd40*/  STL.64 [R1+0x2e8], R22 ;  /* 0x0002e81601007387 */ /* 0x0001e40000100a00 */
[----:B0-----:R-:W-:Y:S02]  /*1dd50*/  IMAD.MOV.U32 R23, RZ, RZ, R14 ;  /* 0x000000ffff177224 */ /* 0x001fe400078e000e */
[----:B------:R-:W-:Y:S02]  /*1dd60*/  IMAD.MOV.U32 R22, RZ, RZ, R15 ;  /* 0x000000ffff167224 */ /* 0x000fe400078e000f */
[----:B------:R-:W2:Y:S04]  /*1dd70*/  LDL.LU.64 R14, [R1+0x27e0] ;  /* 0x0027e000010e7983 */ /* 0x000ea80000300a00 */
[----:B------:R-:W-:Y:S01]  /*1dd80*/  STL [R1+0x2780], R23 ;  /* 0x0027801701007387 */ /* 0x000fe20000100800 */
[----:B--2---:R-:W-:-:S15]  /*1dd90*/  HMMA.16816.F32 R24, R16, R14, R24 ;  /* 0x0000000e1018723c */ /* 0x004fde0000001818 */
[----:B------:R-:W-:-:S04]  /*1dda0*/  NOP ;  /* 0x0000000000007918 */ /* 0x000fc80000000000 */
[----:B------:R0:W-:Y:S04]  /*1ddb0*/  STL.64 [R1+0x2d0], R24 ;  /* 0x0002d01801007387 */ /* 0x0001e80000100a00 */
[----:B------:R1:W-:Y:S01]  /*1ddc0*/  STL.64 [R1+0x2d8], R26 ;  /* 0x0002d81a01007387 */ /* 0x0003e20000100a00 */
[----:B0-----:R-:W-:Y:S02]  /*1ddd0*/  IMAD.MOV.U32 R25, RZ, RZ, R14 ;  /* 0x000000ffff197224 */ /* 0x001fe400078e000e */
[----:B------:R-:W-:Y:S02]  /*1dde0*/  IMAD.MOV.U32 R24, RZ, RZ, R15 ;  /* 0x000000ffff187224 */ /* 0x000fe400078e000f */
[----:B------:R-:W2:Y:S02]  /*1ddf0*/  LDL.LU.64 R14, [R1+0x27d8] ;  /* 0x0027d800010e7983 */ /* 0x000ea40000300a00 */
[----:B--2---:R-:W-:Y:S01]  /*1de00*/  HMMA.16816.F32 R4, R16, R14, R4 ;  /* 0x0000000e1004723c */ /* 0x004fe20000001804 */
[----:B-1----:R-:W-:-:S02]  /*1de10*/  IMAD.MOV.U32 R27, RZ, RZ, R14 ;  /* 0x000000ffff1b7224 */ /* 0x002fc400078e000e */
[----:B------:R-:W-:-:S15]  /*1de20*/  IMAD.MOV.U32 R26, RZ, RZ, R15 ;  /* 0x000000ffff1a7224 */ /* 0x000fde00078e000f */
[----:B------:R-:W-:Y:S01]  /*1de30*/  NOP ;  /* 0x0000000000007918 */ /* 0x000fe20000000000 */
[----:B------:R-:W-:Y:S04]  /*1de40*/  STL.64 [R1+0x2c0], R4 ;  /* 0x0002c00401007387 */ /* 0x000fe80000100a00 */
[----:B------:R0:W-:Y:S04]  /*1de50*/  STL.64 [R1+0x2c8], R6 ;  /* 0x0002c80601007387 */ /* 0x0001e80000100a00 */
[----:B0-----:R-:W2:Y:S04]  /*1de60*/  LDL.LU.64 R6, [R1+0x27d0] ;  /* 0x0027d00001067983 */ /* 0x001ea80000300a00 */
[----:B------:R-:W2:Y:S04]  /*1de70*/  LDL.LU.64 R4, [R1+0x27c8] ;  /* 0x0027c80001047983 */ /* 0x000ea80000300a00 */
[----:B------:R-:W2:Y:S02]  /*1de80*/  LDL.LU.64 R14, [R1+0x27c0] ;  /* 0x0027c000010e7983 */ /* 0x000ea40000300a00 */
        /* <DEDUP_REMOVED lines=16> */
[----:B------:R-:W4:Y:S04]  /*1df90*/  LDL.LU.64 R4, [R1+0x2798] ;  /* 0x0027980001047983 */ /* 0x000f280000300a00 */
[----:B------:R-:W2:Y:S04]  /*1dfa0*/  LDL.LU.64 R14, [R1+0x2790] ;  /* 0x00279000010e7983 */ /* 0x000ea80000300a00 */
[----:B------:R-:W2:Y:S02]  /*1dfb0*/  LDL.LU.64 R12, [R1+0x2788] ;  /* 0x00278800010c7983 */ /* 0x000ea40000300a00 */
[----:B--2---:R-:W-:Y:S02]  /*1dfc0*/  HMMA.16816.F32 R12, R16, R6, R12 ;  /* 0x00000006100c723c */ /* 0x004fe4000000180c */
[----:B------:R-:W-:Y:S04]  /*1dfd0*/  STL.64 [R1+0x26e8], R6 ;  /* 0x0026e80601007387 */ /* 0x000fe80000100a00 */
[----:B----4-:R0:W-:-:S13]  /*1dfe0*/  STL.64 [R1+0x26e0], R4 ;  /* 0x0026e00401007387 */ /* 0x0101da0000100a00 */
[----:B------:R-:W-:Y:S04]  /*1dff0*/  STL.64 [R1+0x290], R12 ;  /* 0x0002900c01007387 */ /* 0x000fe80000100a00 */
[----:B------:R-:W-:Y:S04]  /*1e000*/  STL.64 [R1+0x298], R14 ;  /* 0x0002980e01007387 */ /* 0x000fe80000100a00 */
[----:B0-----:R-:W2:Y:S04]  /*1e010*/  LDL.LU R4, [R1+0x430] ;  /* 0x0004300001047983 */ /* 0x001ea80000300800 */
[----:B------:R-:W2:Y:S04]  /*1e020*/  LDL.LU R5, [R1+0x434] ;  /* 0x0004340001057983 */ /* 0x000ea80000300800 */
[----:B------:R-:W2:Y:S01]  /*1e030*/  LDL.LU R6, [R1+0x438] ;  /* 0x0004380001067983 */ /* 0x000ea20000300800 */
[----:B------:R-:W-:Y:S01]  /*1e040*/  IMAD.MOV.U32 R7, RZ, RZ, R3 ;  /* 0x000000ffff077224 */ /* 0x000fe200078e0003 */
[----:B---3--:R-:W-:-:S02]  /*1e050*/  LOP3.LUT R3, R2, 0x40, RZ, 0x3c, !PT ;  /* 0x0000004002037812 */ /* 0x008fc400078e3cff */
[----:B------:R0:W-:Y:S04]  /*1e060*/  STL [R1+0x1f50], R2 ;  /* 0x001f500201007387 */ /* 0x0001e80000100800 */
[----:B------:R-:W-:Y:S01]  /*1e070*/  LDSM.16.MT88.4 R12, [R28+UR5+0x22180] ;  /* 0x022180051c0c783b */ /* 0x000fe20008004200 */
[----:B--2---:R-:W-:Y:S03]  /*1e080*/  HMMA.16816.F32 R16, R16, R10, R4 ;  /* 0x0000000a1010723c */ /* 0x004fe60000001804 */
[----:B------:R-:W1:-:S15]  /*1e090*/  LDSM.16.MT88.4 R4, [R0+UR5+0x24000] ;  /* 0x024000050004783b */ /* 0x000e5e0008004200 */
[----:B------:R-:W-:Y:S01]  /*1e0a0*/  NOP ;  /* 0x0000000000007918 */ /* 0x000fe20000000000 */
[----:B------:R-:W-:Y:S04]  /*1e0b0*/  STL.64 [R1+0x260], R16 ;  /* 0x0002601001007387 */ /* 0x000fe80000100a00 */
[----:B------:R-:W-:Y:S04]  /*1e0c0*/  STL [R1+0x268], R18 ;  /* 0x0002681201007387 */ /* 0x000fe80000100800 */
[----:B------:R-:W-:Y:S04]  /*1e0d0*/  STL.64 [R1+0x26d8], R10 ;  /* 0x0026d80a01007387 */ /* 0x000fe80000100a00 */
[----:B------:R-:W-:Y:S04]  /*1e0e0*/  STL.64 [R1+0x26d0], R8 ;  /* 0x0026d00801007387 */ /* 0x000fe80000100a00 */
[----:B------:R-:W2:Y:S01]  /*1e0f0*/  LDSM.16.M88.4 R8, [R3+UR5] ;  /* 0x000000050308783b */ /* 0x000ea20008000200 */
[----:B0-----:R-:W-:-:S03]  /*1e100*/  IMAD.MOV.U32 R2, RZ, RZ, R19 ;  /* 0x000000ffff027224 */ /* 0x001fc600078e0013 */
[----:B------:R-:W0:Y:S04]  /*1e110*/  LDSM.16.M88.4 R16, [R3+UR5+0x4000] ;  /* 0x004000050310783b */ /* 0x000e280008000200 */
[----:B------:R-:W-:Y:S04]  /*1e120*/  STL [R1+0x2420], R2 ;  /* 0x0024200201007387 */ /* 0x000fe80000100800 */
[----:B------:R-:W-:Y:S04]  /*1e130*/  STL [R1+0x26cc], R0 ;  /* 0x0026cc0001007387 */ /* 0x000fe80000100800 */
[----:B-1----:R-:W-:Y:S04]  /*1e140*/  STL.64 [R1], R4 ;  /* 0x0000000401007387 */ /* 0x002fe80000100a00 */
[----:B------:R1:W-:Y:S02]  /*1e150*/  STL.64 [R1+0x8], R6 ;  /* 0x0000080601007387 */ /* 0x0003e40000100a00 */
[----:B-1----:R-:W-:-:S02]  /*1e160*/  IMAD.MOV.U32 R6, RZ, RZ, R23 ;  /* 0x000000ffff067224 */ /* 0x002fc400078e0017 */
[----:B------:R-:W-:Y:S01]  /*1e170*/  IMAD.MOV.U32 R7, RZ, RZ, R20 ;  /* 0x000000ffff077224 */ /* 0x000fe200078e0014 */
[----:B------:R-:W3:Y:S04]  /*1e180*/  LDL.LU R23, [R1+0x2780] ;  /* 0x0027800001177983 */ /* 0x000ee80000300800 */
[----:B--2---:R1:W-:Y:S04]  /*1e190*/  STL.64 [R1+0xc0], R8 ;  /* 0x0000c00801007387 */ /* 0x0043e80000100a00 */
[----:B------:R2:W-:Y:S04]  /*1e1a0*/  STL.64 [R1+0xc8], R10 ;  /* 0x0000c80a01007387 */ /* 0x0005e80000100a00 */
[----:B------:R-:W4:Y:S04]  /*1e1b0*/  LDL.LU R20, [R1+0x277c] ;  /* 0x00277c0001147983 */ /* 0x000f280000300800 */
[----:B------:R0:W-:Y:S04]  /*1e1c0*/  STL.64 [R1+0x2700], R6 ;  /* 0x0027000601007387 */ /* 0x0001e80000100a00 */
[----:B-1----:R-:W3:Y:S04]  /*1e1d0*/  LDL.LU R8, [R1+0x4a0] ;  /* 0x0004a00001087983 */ /* 0x002ee80000300800 */
[----:B------:R-:W3:Y:S04]  /*1e1e0*/  LDL.LU R9, [R1+0x4a4] ;  /* 0x0004a40001097983 */ /* 0x000ee80000300800 */
[----:B--2---:R-:W2:Y:S04]  /*1e1f0*/  LDL.LU R10, [R1+0x4a8] ;  /* 0x0004a800010a7983 */ /* 0x004ea80000300800 */
[----:B------:R-:W2:Y:S01]  /*1e200*/  LDL.LU R11, [R1+0x4ac] ;  /* 0x0004ac00010b7983 */ /* 0x000ea20000300800 */
[----:B0-----:R-:W-:-:S02]  /*1e210*/  IMAD.MOV.U32 R6, RZ, RZ, R21 ;  /* 0x000000ffff067224 */ /* 0x001fc400078e0015 */
[----:B------:R-:W-:Y:S01]  /*1e220*/  IMAD.MOV.U32 R7, RZ, RZ, R29 ;  /* 0x000000ffff077224 */ /* 0x000fe200078e001d */
[----:B------:R-:W3:Y:S04]  /*1e230*/  LDL.LU R21, [R1+0x2778] ;  /* 0x0027780001157983 */ /* 0x000ee80000300800 */
[----:B------:R-:W-:Y:S04]  /*1e240*/  STL.64 [R1+0x2718], R6 ;  /* 0x0027180601007387 */ /* 0x000fe80000100a00 */
[----:B--2---:R-:W-:Y:S04]  /*1e250*/  STL.64 [R1+0x26f8], R10 ;  /* 0x0026f80a01007387 */ /* 0x004fe80000100a00 */
[----:B---3--:R0:W-:Y:S04]  /*1e260*/  STL.64 [R1+0x26f0], R8 ;  /* 0x0026f00801007387 */ /* 0x0081e80000100a00 */
[----:B0-----:R-:W2:Y:S04]  /*1e270*/  LDL.LU R8, [R1+0x4b0] ;  /* 0x0004b00001087983 */ /* 0x001ea80000300800 */
[----:B------:R-:W2:Y:S04]  /*1e280*/  LDL.LU R9, [R1+0x4b4] ;  /* 0x0004b40001097983 */ /* 0x000ea80000300800 */
[----:B------:R-:W3:Y:S04]  /*1e290*/  LDL.LU R10, [R1+0x4b8] ;  /* 0x0004b800010a7983 */ /* 0x000ee80000300800 */
[----:B------:R-:W3:Y:S01]  /*1e2a0*/  LDL.LU R11, [R1+0x4bc] ;  /* 0x0004bc00010b7983 */ /* 0x000ee20000300800 */
[----:B------:R-:W-:-:S02]  /*1e2b0*/  IMAD.MOV.U32 R6, RZ, RZ, R27 ;  /* 0x000000ffff067224 */ /* 0x000fc400078e001b */
[----:B------:R-:W-:-:S05]  /*1e2c0*/  IMAD.MOV.U32 R7, RZ, RZ, R26 ;  /* 0x000000ffff077224 */ /* 0x000fca00078e001a */
[----:B------:R-:W-:Y:S04]  /*1e2d0*/  STL.64 [R1+0x2730], R6 ;  /* 0x0027300601007387 */ /* 0x000fe80000100a00 */
[----:B---3--:R-:W-:Y:S04]  /*1e2e0*/  STL.64 [R1+0x2710], R10 ;  /* 0x0027100a01007387 */ /* 0x008fe80000100a00 */
[----:B--2---:R0:W-:Y:S04]  /*1e2f0*/  STL.64 [R1+0x2708], R8 ;  /* 0x0027080801007387 */ /* 0x0041e80000100a00 */
[----:B0-----:R-:W2:Y:S04]  /*1e300*/  LDL.LU R8, [R1+0x4c0] ;  /* 0x0004c00001087983 */ /* 0x001ea80000300800 */
[----:B------:R-:W2:Y:S04]  /*1e310*/  LDL.LU R9, [R1+0x4c4] ;  /* 0x0004c40001097983 */ /* 0x000ea80000300800 */
[----:B------:R-:W3:Y:S04]  /*1e320*/  LDL.LU R10, [R1+0x4c8] ;  /* 0x0004c800010a7983 */ /* 0x000ee80000300800 */
[----:B------:R-:W3:Y:S01]  /*1e330*/  LDL.LU R11, [R1+0x4cc] ;  /* 0x0004cc00010b7983 */ /* 0x000ee20000300800 */
[----:B------:R-:W-:-:S02]  /*1e340*/  IMAD.MOV.U32 R6, RZ, RZ, R25 ;  /* 0x000000ffff067224 */ /* 0x000fc400078e0019 */
[----:B------:R-:W-:Y:S02]  /*1e350*/  IMAD.MOV.U32 R7, RZ, RZ, R24 ;  /* 0x000000ffff077224 */ /* 0x000fe400078e0018 */
[----:B------:R-:W0:Y:S04]  /*1e360*/  LDSM.16.M88.4 R24, [R3+UR5+0x8000] ;  /* 0x008000050318783b */ /* 0x000e280008000200 */
[----:B------:R-:W-:Y:S04]  /*1e370*/  STL.64 [R1+0x2748], R6 ;  /* 0x0027480601007387 */ /* 0x000fe80000100a00 */
[----:B---3--:R-:W-:Y:S04]  /*1e380*/  STL.64 [R1+0x2728], R10 ;  /* 0x0027280a01007387 */ /* 0x008fe80000100a00 */
[----:B--2---:R1:W-:Y:S04]  /*1e390*/  STL.64 [R1+0x2720], R8 ;  /* 0x0027200801007387 */ /* 0x0043e80000100a00 */
[----:B-1----:R-:W2:Y:S04]  /*1e3a0*/  LDL.LU R8, [R1+0x4d0] ;  /* 0x0004d00001087983 */ /* 0x002ea80000300800 */
        /* <DEDUP_REMOVED lines=8> */
[----:B-1----:R-:W2:Y:S04]  /*1e430*/  LDL.LU R8, [R1+0x4e0] ;  /* 0x0004e00001087983 */ /* 0x002ea80000300800 */
[----:B------:R-:W2:Y:S04]  /*1e440*/  LDL.LU R9, [R1+0x4e4] ;  /* 0x0004e40001097983 */ /* 0x000ea80000300800 */
[----:B------:R-:W3:Y:S04]  /*1e450*/  LDL.LU R10, [R1+0x4e8] ;  /* 0x0004e800010a7983 */ /* 0x000ee80000300800 */
[----:B------:R-:W3:Y:S04]  /*1e460*/  LDL.LU R11, [R1+0x4ec] ;  /* 0x0004ec00010b7983 */ /* 0x000ee80000300800 */
[----:B---3--:R-:W-:Y:S04]  /*1e470*/  STL.64 [R1+0x2758], R10 ;  /* 0x0027580a01007387 */ /* 0x008fe80000100a00 */
[----:B--2---:R1:W-:Y:S04]  /*1e480*/  STL.64 [R1+0x2750], R8 ;  /* 0x0027500801007387 */ /* 0x0043e80000100a00 */
[----:B-1----:R-:W2:Y:S04]  /*1e490*/  LDL.LU R8, [R1+0x4f0] ;  /* 0x0004f00001087983 */ /* 0x002ea80000300800 */
[----:B------:R-:W2:Y:S04]  /*1e4a0*/  LDL.LU R9, [R1+0x4f4] ;  /* 0x0004f40001097983 */ /* 0x000ea80000300800 */
[----:B------:R-:W3:Y:S04]  /*1e4b0*/  LDL.LU R10, [R1+0x4f8] ;  /* 0x0004f800010a7983 */ /* 0x000ee80000300800 */
[----:B------:R-:W3:Y:S01]  /*1e4c0*/  LDL.LU R11, [R1+0x4fc] ;  /* 0x0004fc00010b7983 */ /* 0x000ee20000300800 */
[----:B------:R-:W-:-:S02]  /*1e4d0*/  IMAD.MOV.U32 R6, RZ, RZ, R21 ;  /* 0x000000ffff067224 */ /* 0x000fc400078e0015 */
[----:B----4-:R-:W-:Y:S02]  /*1e4e0*/  IMAD.MOV.U32 R7, RZ, RZ, R20 ;  /* 0x000000ffff077224 */ /* 0x010fe400078e0014 */
[----:B------:R-:W1:Y:S04]  /*1e4f0*/  LDSM.16.M88.4 R20, [R3+UR5+0xc000] ;  /* 0x00c000050314783b */ /* 0x000e680008000200 */
[----:B---3--:R-:W-:Y:S04]  /*1e500*/  STL.64 [R1+0x2770], R10 ;  /* 0x0027700a01007387 */ /* 0x008fe80000100a00 */
[----:B--2---:R2:W-:Y:S04]  /*1e510*/  STL.64 [R1+0x2768], R8 ;  /* 0x0027680801007387 */ /* 0x0045e80000100a00 */
[----:B--2---:R-:W2:Y:S04]  /*1e520*/  LDL.LU R8, [R1+0x490] ;  /* 0x0004900001087983 */ /* 0x004ea80000300800 */
[----:B------:R-:W2:Y:S04]  /*1e530*/  LDL.LU R9, [R1+0x494] ;  /* 0x0004940001097983 */ /* 0x000ea80000300800 */
[----:B------:R-:W2:Y:S04]  /*1e540*/  LDL.LU R10, [R1+0x498] ;  /* 0x00049800010a7983 */ /* 0x000ea80000300800 */
[----:B------:R-:W2:Y:S04]  /*1e550*/  LDL.LU R11, [R1+0x49c] ;  /* 0x00049c00010b7983 */ /* 0x000ea80000300800 */
[----:B------:R-:W-:Y:S04]  /*1e560*/  STL.64 [R1+0xb0], R16 ;  /* 0x0000b01001007387 */ /* 0x000fe80000100a00 */
[----:B------:R-:W-:Y:S04]  /*1e570*/  STL.64 [R1+0xb8], R18 ;  /* 0x0000b81201007387 */ /* 0x000fe80000100a00 */
[----:B------:R-:W3:Y:S04]  /*1e580*/  LDSM.16.M88.4 R16, [R3+UR5+0x10000] ;  /* 0x010000050310783b */ /* 0x000ee80008000200 */
[----:B0-----:R-:W-:Y:S04]  /*1e590*/  STL.64 [R1+0xa0], R24 ;  /* 0x0000a01801007387 */ /* 0x001fe80000100a00 */
[----:B------:R-:W-:Y:S04]  /*1e5a0*/  STL.64 [R1+0xa8], R26 ;  /* 0x0000a81a01007387 */ /* 0x000fe80000100a00 */
[----:B-1----:R-:W-:Y:S04]  /*1e5b0*/  STL.64 [R1+0x90], R20 ;  /* 0x0000901401007387 */ /* 0x002fe80000100a00 */
[----:B------:R-:W-:Y:S04]  /*1e5c0*/  STL.64 [R1+0x98], R22 ;  /* 0x0000981601007387 */ /* 0x000fe80000100a00 */
[----:B------:R-:W-:Y:S04]  /*1e5d0*/  LDSM.16.M88.4 R20, [R3+UR5+0x1c000] ;  /* 0x01c000050314783b */ /* 0x000fe80008000200 */
[----:B------:R-:W-:Y:S04]  /*1e5e0*/  LDSM.16.MT88.4 R24, [R28+UR5+0x24000] ;  /* 0x024000051c18783b */ /* 0x000fe80008004200 */
[----:B---3--:R-:W-:Y:S01]  /*1e5f0*/  STL.64 [R1+0x80], R16 ;  /* 0x0000801001007387 */ /* 0x008fe20000100a00 */
[----:B------:R-:W-:-:S02]  /*1e600*/  IMAD.MOV.U32 R0, RZ, RZ, R16 ;  /* 0x000000ffff007224 */ /* 0x000fc400078e0010 */
[----:B------:R-:W-:Y:S01]  /*1e610*/  IMAD.MOV.U32 R29, RZ, RZ, R17 ;  /* 0x000000ffff1d7224 */ /* 0x000fe200078e0011 */
[----:B------:R-:W-:Y:S01]  /*1e620*/  STL.64 [R1+0x88], R18 ;  /* 0x0000881201007387 */ /* 0x000fe20000100a00 */
[----:B------:R-:W-:-:S03]  /*1e630*/  IMAD.MOV.U32 R2, RZ, RZ, R19 ;  /* 0x000000ffff027224 */ /* 0x000fc600078e0013 */
[----:B------:R-:W0:Y:S04]  /*1e640*/  LDSM.16.M88.4 R16, [R3+UR5+0x14000] ;  /* 0x014000050310783b */ /* 0x000e280008000200 */
[----:B------:R1:W-:Y:S04]  /*1e650*/  STL [R1+0x2520], R2 ;  /* 0x0025200201007387 */ /* 0x0003e80000100800 */
[----:B0-----:R-:W-:Y:S04]  /*1e660*/  STL.64 [R1+0x20], R16 ;  /* 0x0000201001007387 */ /* 0x001fe80000100a00 */
[----:B------:R-:W-:Y:S01]  /*1e670*/  STL.64 [R1+0x28], R18 ;  /* 0x0000281201007387 */ /* 0x000fe20000100a00 */
[----:B-1----:R-:W-:-:S03]  /*1e680*/  IMAD.MOV.U32 R2, RZ, RZ, R17 ;  /* 0x000000ffff027224 */ /* 0x002fc600078e0011 */
[----:B------:R-:W0:Y:S04]  /*1e690*/  LDSM.16.M88.4 R16, [R3+UR5+0x18000] ;  /* 0x018000050310783b */ /* 0x000e280008000200 */
[----:B0-----:R-:W-:Y:S04]  /*1e6a0*/  STL [R1+0x230c], R18 ;  /* 0x00230c1201007387 */ /* 0x001fe80000100800 */
[----:B------:R-:W-:Y:S04]  /*1e6b0*/  STL [R1+0x2308], R19 ;  /* 0x0023081301007387 */ /* 0x000fe80000100800 */
[----:B------:R-:W-:Y:S04]  /*1e6c0*/  STL [R1+0x228c], R22 ;  /* 0x00228c1601007387 */ /* 0x000fe80000100800 */
[----:B------:R-:W-:Y:S04]  /*1e6d0*/  STL [R1+0x2288], R23 ;  /* 0x0022881701007387 */ /* 0x000fe80000100800 */
[----:B------:R-:W-:Y:S04]  /*1e6e0*/  STL [R1+0x16e0], R3 ;  /* 0x0016e00301007387 */ /* 0x000fe80000100800 */
[----:B------:R-:W-:Y:S04]  /*1e6f0*/  STL.64 [R1+0x2650], R26 ;  /* 0x0026501a01007387 */ /* 0x000fe80000100a00 */
        /* <DEDUP_REMOVED lines=40> */
[----:B0-----:R-:W2:Y:S04]  /*1e980*/  LDL.LU.64 R6, [R1+0x26e8] ;  /* 0x0026e80001067983 */ /* 0x001ea80000300a00 */
[----:B------:R-:W4:Y:S01]  /*1e990*/  LDL.LU.64 R4, [R1+0x26e0] ;  /* 0x0026e00001047983 */ /* 0x000f220000300a00 */
[----:B--2---:R-:W-:-:S15]  /*1e9a0*/  HMMA.16816.F32 R8, R12, R6, R8 ;  /* 0x000000060c08723c */ /* 0x004fde0000001808 */
[----:B------:R-:W-:-:S04]  /*1e9b0*/  NOP ;  /* 0x0000000000007918 */ /* 0x000fc80000000000 */
[----:B------:R-:W-:Y:S01]  /*1e9c0*/  IMAD.MOV.U32 R23, RZ, RZ, R10 ;  /* 0x000000ffff177224 */ /* 0x000fe200078e000a */
[----:B------:R0:W-:Y:S01]  /*1e9d0*/  STL.64 [R1+0x280], R8 ;  /* 0x0002800801007387 */ /* 0x0001e20000100a00 */
[----:B------:R-:W-:-:S03]  /*1e9e0*/  IMAD.MOV.U32 R22, RZ, RZ, R11 ;  /* 0x000000ffff167224 */ /* 0x000fc600078e000b */
[----:B------:R-:W3:Y:S04]  /*1e9f0*/  LDL.LU.64 R10, [R1+0x26d8] ;  /* 0x0026d800010a7983 */ /* 0x000ee80000300a00 */
[----:B0-----:R-:W2:Y:S04]  /*1ea00*/  LDL.LU.64 R8, [R1+0x26d0] ;  /* 0x0026d00001087983 */ /* 0x001ea80000300a00 */
[----:B----4-:R-:W-:Y:S04]  /*1ea10*/  STL.64 [R1+0x25f8], R4 ;  /* 0x0025f80401007387 */ /* 0x010fe80000100a00 */
[----:B------:R-:W-:Y:S04]  /*1ea20*/  STL [R1+0x2528], R22 ;  /* 0x0025281601007387 */ /* 0x000fe80000100800 */
[----:B------:R-:W-:Y:S04]  /*1ea30*/  STL [R1+0x2524], R23 ;  /* 0x0025241701007387 */ /* 0x000fe80000100800 */
[----:B------:R-:W-:Y:S01]  /*1ea40*/  STL.64 [R1+0x2660], R20 ;  /* 0x0026601401007387 */ /* 0x000fe20000100a00 */
[----:B---3--:R-:W-:-:S15]  /*1ea50*/  HMMA.16816.F32 R12, R12, R10, R24 ;  /* 0x0000000a0c0c723c */ /* 0x008fde0000001818 */
[----:B------:R-:W-:-:S04]  /*1ea60*/  NOP ;  /* 0x0000000000007918 */ /* 0x000fc80000000000 */
[----:B------:R-:W-:Y:S02]  /*1ea70*/  IMAD.MOV.U32 R18, RZ, RZ, R14 ;  /* 0x000000ffff127224 */ /* 0x000fe400078e000e */
[----:B------:R-:W-:Y:S01]  /*1ea80*/  IMAD.MOV.U32 R19, RZ, RZ, R15 ;  /* 0x000000ffff137224 */ /* 0x000fe200078e000f */
[----:B------:R-:W-:Y:S04]  /*1ea90*/  STL.64 [R1+0x250], R12 ;  /* 0x0002500c01007387 */ /* 0x000fe80000100a00 */
[----:B------:R-:W-:Y:S04]  /*1eaa0*/  STL.64 [R1+0x2678], R18 ;  /* 0x0026781201007387 */ /* 0x000fe80000100a00 */
[----:B------:R-:W-:Y:S04]  /*1eab0*/  STL.64 [R1+0x2670], R16 ;  /* 0x0026701001007387 */ /* 0x000fe80000100a00 */
[----:B------:R-:W3:Y:S04]  /*1eac0*/  LDL.LU R24, [R1] ;  /* 0x0000000001187983 */ /* 0x000ee80000300800 */
[----:B------:R-:W3:Y:S04]  /*1ead0*/  LDL.LU R25, [R1+0x4] ;  /* 0x0000040001197983 */ /* 0x000ee80000300800 */
[----:B------:R-:W3:Y:S04]  /*1eae0*/  LDL.LU R26, [R1+0x8] ;  /* 0x00000800011a7983 */ /* 0x000ee80000300800 */
[----:B------:R-:W3:Y:S04]  /*1eaf0*/  LDL.LU R27, [R1+0xc] ;  /* 0x00000c00011b7983 */ /* 0x000ee80000300800 */
[----:B--2---:R0:W-:Y:S04]  /*1eb00*/  STL.64 [R1+0x25b0], R8 ;  /* 0x0025b00801007387 */ /* 0x0041e80000100a00 */
[----:B0-----:R-:W2:Y:S04]  /*1eb10*/  LDL.LU R8, [R1+0xe0] ;  /* 0x0000e00001087983 */ /* 0x001ea80000300800 */
[----:B------:R-:W2:Y:S04]  /*1eb20*/  LDL.LU R9, [R1+0xe4] ;  /* 0x0000e40001097983 */ /* 0x000ea80000300800 */
[----:B------:R-:W4:Y:S04]  /*1eb30*/  LDL.LU R10, [R1+0xe8] ;  /* 0x0000e800010a7983 */ /* 0x000f280000300800 */
[----:B------:R-:W4:Y:S04]  /*1eb40*/  LDL.LU R11, [R1+0xec] ;  /* 0x0000ec00010b7983 */ /* 0x000f280000300800 */
[----:B----4-:R-:W-:Y:S04]  /*1eb50*/  STL.64 [R1+0x25c0], R10 ;  /* 0x0025c00a01007387 */ /* 0x010fe80000100a00 */
[----:B--2---:R0:W-:Y:S04]  /*1eb60*/  STL.64 [R1+0x25b8], R8 ;  /* 0x0025b80801007387 */ /* 0x0041e80000100a00 */
[----:B0-----:R-:W2:Y:S01]  /*1eb70*/  LDL R8, [R1+0x20] ;  /* 0x0000200001087983 */ /* 0x001ea20000100800 */
[----:B------:R-:W-:-:S05]  /*1eb80*/  IMAD.MOV.U32 R9, RZ, RZ, R2 ;  /* 0x000000ffff097224 */ /* 0x000fca00078e0002 */
[----:B--2---:R-:W-:Y:S04]  /*1eb90*/  STL.64 [R1+0x2680], R8 ;  /* 0x0026800801007387 */ /* 0x004fe80000100a00 */
[----:B------:R-:W2:Y:S04]  /*1eba0*/  LDL.LU R12, [R1+0xd0] ;  /* 0x0000d000010c7983 */ /* 0x000ea80000300800 */
[----:B------:R-:W2:Y:S04]  /*1ebb0*/  LDL.LU R13, [R1+0xd4] ;  /* 0x0000d400010d7983 */ /* 0x000ea80000300800 */
[----:B------:R-:W4:Y:S04]  /*1ebc0*/  LDL.LU R14, [R1+0xd8] ;  /* 0x0000d800010e7983 */ /* 0x000f280000300800 */
[----:B------:R-:W4:Y:S04]  /*1ebd0*/  LDL.LU R15, [R1+0xdc] ;  /* 0x0000dc00010f7983 */ /* 0x000f280000300800 */
[----:B------:R-:W2:Y:S04]  /*1ebe0*/  LDL.LU R4, [R1+0x110] ;  /* 0x0001100001047983 */ /* 0x000ea80000300800 */
[----:B------:R-:W2:Y:S04]  /*1ebf0*/  LDL.LU R5, [R1+0x114] ;  /* 0x0001140001057983 */ /* 0x000ea80000300800 */
[----:B------:R-:W2:Y:S04]  /*1ec00*/  LDL.LU R6, [R1+0x118] ;  /* 0x0001180001067983 */ /* 0x000ea80000300800 */
[----:B------:R-:W2:Y:S04]  /*1ec10*/  LDL.LU R7, [R1+0x11c] ;  /* 0x00011c0001077983 */ /* 0x000ea80000300800 */
[----:B------:R-:W2:Y:S04]  /*1ec20*/  LDL.64 R16, [R1+0xb0] ;  /* 0x0000b00001107983 */ /* 0x000ea80000100a00 */
[----:B--2---:R0:W-:Y:S04]  /*1ec30*/  STL.64 [R1+0x26b0], R16 ;  /* 0x0026b01001007387 */ /* 0x0041e80000100a00 */
[----:B------:R-:W2:Y:S04]  /*1ec40*/  LDL.LU R20, [R1+0x450] ;  /* 0x0004500001147983 */ /* 0x000ea80000300800 */
[----:B------:R-:W2:Y:S04]  /*1ec50*/  LDL.LU R21, [R1+0x454] ;  /* 0x0004540001157983 */ /* 0x000ea80000300800 */
[----:B------:R-:W2:Y:S04]  /*1ec60*/  LDL.LU R22, [R1+0x458] ;  /* 0x0004580001167983 */ /* 0x000ea80000300800 */
[----:B------:R-:W2:Y:S04]  /*1ec70*/  LDL.LU R23, [R1+0x45c] ;  /* 0x00045c0001177983 */ /* 0x000ea80000300800 */
[----:B0-----:R-:W3:Y:S04]  /*1ec80*/  LDL.64 R16, [R1+0xc0] ;  /* 0x0000c00001107983 */ /* 0x001ee80000100a00 */
[----:B--2---:R-:W-:Y:S04]  /*1ec90*/  STL.64 [R1+0x26a8], R22 ;  /* 0x0026a81601007387 */ /* 0x004fe80000100a00 */
[----:B------:R0:W-:Y:S04]  /*1eca0*/  STL.64 [R1+0x26a0], R20 ;  /* 0x0026a01401007387 */ /* 0x0001e80000100a00 */
[----:B0-----:R-:W2:Y:S04]  /*1ecb0*/  LDL.LU R20, [R1+0x460] ;  /* 0x0004600001147983 */ /* 0x001ea80000300800 */
[----:B------:R-:W2:Y:S04]  /*1ecc0*/  LDL.LU R21, [R1+0x464] ;  /* 0x0004640001157983 */ /* 0x000ea80000300800 */
[----:B------:R-:W2:Y:S04]  /*1ecd0*/  LDL.LU R22, [R1+0x468] ;  /* 0x0004680001167983 */ /* 0x000ea80000300800 */
[----:B------:R-:W2:Y:S04]  /*1ece0*/  LDL.LU R23, [R1+0x46c] ;  /* 0x00046c0001177983 */ /* 0x000ea80000300800 */
[----:B--2---:R-:W-:Y:S04]  /*1ecf0*/  STL.64 [R1+0x26c0], R22 ;  /* 0x0026c01601007387 */ /* 0x004fe80000100a00 */
[----:B------:R0:W-:Y:S04]  /*1ed00*/  STL.64 [R1+0x26b8], R20 ;  /* 0x0026b81401007387 */ /* 0x0001e80000100a00 */
[----:B0-----:R-:W3:Y:S04]  /*1ed10*/  LDL.LU R20, [R1+0x470] ;  /* 0x0004700001147983 */ /* 0x001ee80000300800 */
[----:B------:R-:W3:Y:S04]  /*1ed20*/  LDL.LU R21, [R1+0x474] ;  /* 0x0004740001157983 */ /* 0x000ee80000300800 */
[----:B------:R-:W3:Y:S04]  /*1ed30*/  LDL.LU R22, [R1+0x478] ;  /* 0x0004780001167983 */ /* 0x000ee80000300800 */
[----:B------:R-:W3:Y:S04]  /*1ed40*/  LDL.LU R23, [R1+0x47c] ;  /* 0x00047c0001177983 */ /* 0x000ee80000300800 */
[----:B------:R-:W2:Y:S04]  /*1ed50*/  LDL.LU R8, [R1+0x210] ;  /* 0x0002100001087983 */ /* 0x000ea80000300800 */
[----:B------:R-:W2:Y:S04]  /*1ed60*/  LDL.LU R9, [R1+0x214] ;  /* 0x0002140001097983 */ /* 0x000ea80000300800 */
[----:B------:R-:W2:Y:S04]  /*1ed70*/  LDL.LU R10, [R1+0x218] ;  /* 0x00021800010a7983 */ /* 0x000ea80000300800 */
[----:B------:R-:W2:Y:S04]  /*1ed80*/  LDL.LU R11, [R1+0x21c] ;  /* 0x00021c00010b7983 */ /* 0x000ea80000300800 */
[----:B--2---:R-:W-:Y:S04]  /*1ed90*/  STL.64 [R1+0x2690], R10 ;  /* 0x0026900a01007387 */ /* 0x004fe80000100a00 */
[----:B------:R0:W-:Y:S04]  /*1eda0*/  STL.64 [R1+0x2688], R8 ;  /* 0x0026880801007387 */ /* 0x0001e80000100a00 */
[----:B0-----:R-:W2:Y:S04]  /*1edb0*/  LDL R8, [R1+0x90] ;  /* 0x0000900001087983 */ /* 0x001ea80000100800 */
[----:B------:R-:W2:Y:S04]  /*1edc0*/  LDL R9, [R1+0x94] ;  /* 0x0000940001097983 */ /* 0x000ea80000100800 */
[----:B------:R-:W-:Y:S04]  /*1edd0*/  STL.64 [R1+0x2608], R6 ;  /* 0x0026080601007387 */ /* 0x000fe80000100a00 */
[----:B------:R0:W-:Y:S04]  /*1ede0*/  STL.64 [R1+0x2600], R4 ;  /* 0x0026000401007387 */ /* 0x0001e80000100a00 */
[----:B0-----:R-:W2:Y:S04]  /*1edf0*/  LDL.64 R4, [R1+0xa0] ;  /* 0x0000a00001047983 */ /* 0x001ea80000100a00 */
[----:B----4-:R-:W-:Y:S04]  /*1ee00*/  STL.64 [R1+0x25d0], R14 ;  /* 0x0025d00e01007387 */ /* 0x010fe80000100a00 */
[----:B------:R0:W-:Y:S04]  /*1ee10*/  STL.64 [R1+0x25c8], R12 ;  /* 0x0025c80c01007387 */ /* 0x0001e80000100a00 */
[----:B0-----:R-:W4:Y:S04]  /*1ee20*/  LDL.LU R12, [R1+0xf0] ;  /* 0x0000f000010c7983 */ /* 0x001f280000300800 */
[----:B------:R-:W4:Y:S04]  /*1ee30*/  LDL.LU R13, [R1+0xf4] ;  /* 0x0000f400010d7983 */ /* 0x000f280000300800 */
[----:B------:R-:W2:Y:S04]  /*1ee40*/  LDL.LU R14, [R1+0xf8] ;  /* 0x0000f800010e7983 */ /* 0x000ea80000300800 */
[----:B------:R-:W2:Y:S01]  /*1ee50*/  LDL.LU R15, [R1+0xfc] ;  /* 0x0000fc00010f7983 */ /* 0x000ea20000300800 */
[----:B---3--:R-:W-:Y:S01]  /*1ee60*/  HMMA.16816.F32 R20, R24, R16, R20 ;  /* 0x000000101814723c */ /* 0x008fe20000001814 */
[----:B------:R-:W-:-:S02]  /*1ee70*/  IMAD.MOV.U32 R3, RZ, RZ, R16 ;  /* 0x000000ffff037224 */ /* 0x000fc400078e0010 */
[----:B------:R-:W-:Y:S01]  /*1ee80*/  IMAD.MOV.U32 R2, RZ, RZ, R17 ;  /* 0x000000ffff027224 */ /* 0x000fe200078e0011 */
[----:B--2---:R-:W-:Y:S04]  /*1ee90*/  STL.64 [R1+0x25e0], R14 ;  /* 0x0025e00e01007387 */ /* 0x004fe80000100a00 */
[----:B----4-:R0:W-:Y:S02]  /*1eea0*/  STL.64 [R1+0x25d8], R12 ;  /* 0x0025d80c01007387 */ /* 0x0101e40000100a00 */
[----:B0-----:R-:W-:Y:S02]  /*1eeb0*/  IMAD.MOV.U32 R12, RZ, RZ, R0 ;  /* 0x000000ffff0c7224 */ /* 0x001fe400078e0000 */
[----:B------:R-:W-:Y:S01]  /*1eec0*/  IMAD.MOV.U32 R13, RZ, RZ, R29 ;  /* 0x000000ffff0d7224 */ /* 0x000fe200078e001d */
[----:B------:R-:W2:Y:S04]  /*1eed0*/  LDL.LU R0, [R1+0x26cc] ;  /* 0x0026cc0001007983 */ /* 0x000ea80000300800 */
[----:B------:R-:W3:Y:S04]  /*1eee0*/  LDL.LU R29, [R1+0x26c8] ;  /* 0x0026c800011d7983 */ /* 0x000ee80000300800 */
[----:B------:R0:W-:Y:S04]  /*1eef0*/  STL.64 [R1+0x2698], R12 ;  /* 0x0026980c01007387 */ /* 0x0001e80000100a00 */
[----:B0-----:R-:W4:Y:S04]  /*1ef00*/  LDL.LU R12, [R1+0x440] ;  /* 0x00044000010c7983 */ /* 0x001f280000300800 */
[----:B------:R-:W4:Y:S04]  /*1ef10*/  LDL.LU R13, [R1+0x444] ;  /* 0x00044400010d7983 */ /* 0x000f280000300800 */
[----:B------:R-:W4:Y:S04]  /*1ef20*/  LDL.LU R14, [R1+0x448] ;  /* 0x00044800010e7983 */ /* 0x000f280000300800 */
[----:B------:R-:W4:Y:S04]  /*1ef30*/  LDL.LU R15, [R1+0x44c] ;  /* 0x00044c00010f7983 */ /* 0x000f280000300800 */
[----:B------:R-:W-:Y:S04]  /*1ef40*/  STL.64 [R1+0x360], R20 ;  /* 0x0003601401007387 */ /* 0x000fe80000100a00 */
[----:B------:R0:W-:Y:S04]  /*1ef50*/  STL.64 [R1+0x368], R22 ;  /* 0x0003681601007387 */ /* 0x0001e80000100a00 */
        /* <DEDUP_REMOVED lines=8> */
[----:B------:R-:W2:Y:S01]  /*1efe0*/  LDL.LU.64 R20, [R1+0x26a0] ;  /* 0x0026a00001147983 */ /* 0x000ea20000300a00 */
[----:B------:R-:W-:-:S02]  /*1eff0*/  IMAD.MOV.U32 R7, RZ, RZ, R16 ;  /* 0x000000ffff077224 */ /* 0x000fc400078e0010 */
[----:B------:R-:W-:Y:S01]  /*1f000*/  IMAD.MOV.U32 R6, RZ, RZ, R17 ;  /* 0x000000ffff067224 */ /* 0x000fe200078e0011 */
[----:B------:R0:W-:Y:S01]  /*1f010*/  STL.64 [R1+0x2618], R4 ;  /* 0x0026180401007387 */ /* 0x0001e20000100a00 */
[C---:B----4-:R-:W-:Y:S08]  /*1f020*/  HMMA.16816.F32 R8, R24.reuse, R8, R12 ;  /* 0x000000081808723c */ /* 0x050ff0000000180c */
[----:B--2---:R-:W-:Y:S01]  /*1f030*/  HMMA.16816.F32 R16, R24, R4, R20 ;  /* 0x000000041810723c */ /* 0x004fe20000001814 */
[----:B0-----:R-:W-:-:S02]  /*1f040*/  IMAD.MOV.U32 R4, RZ, RZ, R7 ;  /* 0x000000ffff047224 */ /* 0x001fc400078e0007 */
[----:B------:R-:W-:-:S15]  /*1f050*/  IMAD.MOV.U32 R5, RZ, RZ, R6 ;  /* 0x000000ffff057224 */ /* 0x000fde00078e0006 */
[----:B------:R-:W-:Y:S01]  /*1f060*/  NOP ;  /* 0x0000000000007918 */ /* 0x000fe20000000000 */
[----:B------:R0:W-:Y:S04]  /*1f070*/  STL.64 [R1+0x340], R16 ;  /* 0x0003401001007387 */ /* 0x0001e80000100a00 */
[----:B------:R1:W-:Y:S04]  /*1f080*/  STL.64 [R1+0x348], R18 ;  /* 0x0003481201007387 */ /* 0x0003e80000100a00 */
[----:B------:R2:W-:Y:S04]  /*1f090*/  STL.64 [R1+0x2630], R4 ;  /* 0x0026300401007387 */ /* 0x0005e80000100a00 */
[----:B0-----:R-:W4:Y:S04]  /*1f0a0*/  LDL.LU R16, [R1+0x200] ;  /* 0x0002000001107983 */ /* 0x001f280000300800 */
[----:B------:R-:W4:Y:S04]  /*1f0b0*/  LDL.LU R17, [R1+0x204] ;  /* 0x0002040001117983 */ /* 0x000f280000300800 */
[----:B-1----:R-:W4:Y:S01]  /*1f0c0*/  LDL.LU R18, [R1+0x208] ;  /* 0x0002080001127983 */ /* 0x002f220000300800 */
[----:B--2---:R-:W-:-:S02]  /*1f0d0*/  IMAD.MOV.U32 R4, RZ, RZ, R3 ;  /* 0x000000ffff047224 */ /* 0x004fc400078e0003 */
[----:B------:R-:W-:Y:S01]  /*1f0e0*/  IMAD.MOV.U32 R5, RZ, RZ, R2 ;  /* 0x000000ffff057224 */ /* 0x000fe200078e0002 */
[----:B------:R-:W4:Y:S04]  /*1f0f0*/  LDL.LU R19, [R1+0x20c] ;  /* 0x00020c0001137983 */ /* 0x000f280000300800 */
[----:B------:R-:W2:Y:S04]  /*1f100*/  LDL.LU R20, [R1+0x1f0] ;  /* 0x0001f00001147983 */ /* 0x000ea80000300800 */
[----:B------:R-:W2:Y:S04]  /*1f110*/  LDL.LU R21, [R1+0x1f4] ;  /* 0x0001f40001157983 */ /* 0x000ea80000300800 */
[----:B------:R-:W2:Y:S04]  /*1f120*/  LDL.LU R22, [R1+0x1f8] ;  /* 0x0001f80001167983 */ /* 0x000ea80000300800 */
[----:B------:R-:W2:Y:S04]  /*1f130*/  LDL.LU R23, [R1+0x1fc] ;  /* 0x0001fc0001177983 */ /* 0x000ea80000300800 */
[----:B------:R0:W-:Y:S04]  /*1f140*/  STL.64 [R1+0x2658], R4 ;  /* 0x0026580401007387 */ /* 0x0001e80000100a00 */
[----:B0-----:R-:W2:Y:S04]  /*1f150*/  LDL.LU R4, [R1+0x1e0] ;  /* 0x0001e00001047983 */ /* 0x001ea80000300800 */
[----:B------:R-:W2:Y:S04]  /*1f160*/  LDL.LU R5, [R1+0x1e4] ;  /* 0x0001e40001057983 */ /* 0x000ea80000300800 */
[----:B------:R-:W2:Y:S04]  /*1f170*/  LDL.LU R6, [R1+0x1e8] ;  /* 0x0001e80001067983 */ /* 0x000ea80000300800 */
[----:B------:R-:W2:Y:S04]  /*1f180*/  LDL.LU R7, [R1+0x1ec] ;  /* 0x0001ec0001077983 */ /* 0x000ea80000300800 */
[----:B------:R-:W2:Y:S04]  /*1f190*/  LDL.LU.64 R12, [R1+0x2698] ;  /* 0x00269800010c7983 */ /* 0x000ea80000300a00 */
[----:B------:R-:W-:Y:S04]  /*1f1a0*/  STL.64 [R1+0x330], R8 ;  /* 0x0003300801007387 */ /* 0x000fe80000100a00 */
[----:B------:R0:W-:Y:S04]  /*1f1b0*/  STL.64 [R1+0x338], R10 ;  /* 0x0003380a01007387 */ /* 0x0001e80000100a00 */
[----:B0-----:R-:W2:Y:S04]  /*1f1c0*/  LDL.LU.64 R10, [R1+0x2690] ;  /* 0x00269000010a7983 */ /* 0x001ea80000300a00 */
[----:B------:R-:W2:Y:S02]  /*1f1d0*/  LDL.LU.64 R8, [R1+0x2688] ;  /* 0x0026880001087983 */ /* 0x000ea40000300a00 */
[----:B--2---:R-:W-:-:S15]  /*1f1e0*/  HMMA.16816.F32 R8, R24, R12, R8 ;  /* 0x0000000c1808723c */ /* 0x004fde0000001808 */
[----:B------:R-:W-:-:S04]  /*1f1f0*/  NOP ;  /* 0x0000000000007918 */ /* 0x000fc80000000000 */
[----:B------:R0:W-:Y:S04]  /*1f200*/  STL.64 [R1+0x320], R8 ;  /* 0x0003200801007387 */ /* 0x0001e80000100a00 */
[----:B------:R-:W-:Y:S04]  /*1f210*/  STL.64 [R1+0x328], R10 ;  /* 0x0003280a01007387 */ /* 0x000fe80000100a00 */
[----:B0-----:R-:W4:Y:S04]  /*1f220*/  LDL.LU.64 R8, [R1+0x2680] ;  /* 0x0026800001087983 */ /* 0x001f280000300a00 */
[----:B------:R0:W-:Y:S04]  /*1f230*/  STL.64 [R1+0x25f0], R12 ;  /* 0x0025f00c01007387 */ /* 0x0001e80000100a00 */
[----:B0-----:R-:W2:Y:S04]  /*1f240*/  LDL.64 R12, [R1+0x90] ;  /* 0x00009000010c7983 */ /* 0x001ea80000100a00 */
[----:B--2---:R0:W-:Y:S04]  /*1f250*/  STL.64 [R1+0x2610], R12 ;  /* 0x0026100c01007387 */ /* 0x0041e80000100a00 */
[----:B0-----:R-:W2:Y:S04]  /*1f260*/  LDL.LU R12, [R1+0x120] ;  /* 0x00012000010c7983 */ /* 0x001ea80000300800 */
[----:B------:R-:W2:Y:S04]  /*1f270*/  LDL.LU R13, [R1+0x124] ;  /* 0x00012400010d7983 */ /* 0x000ea80000300800 */
[----:B------:R-:W2:Y:S04]  /*1f280*/  LDL.LU R14, [R1+0x128] ;  /* 0x00012800010e7983 */ /* 0x000ea80000300800 */
[----:B------:R-:W2:Y:S01]  /*1f290*/  LDL.LU R15, [R1+0x12c] ;  /* 0x00012c00010f7983 */ /* 0x000ea20000300800 */
[----:B----4-:R-:W-:Y:S03]  /*1f2a0*/  HMMA.16816.F32 R16, R24, R8, R16 ;  /* 0x000000081810723c */ /* 0x010fe60000001810 */
        /* <DEDUP_REMOVED lines=12> */
[----:B------:R-:W-:Y:S04]  /*1f370*/  STL.64 [R1+0x310], R16 ;  /* 0x0003101001007387 */ /* 0x000fe80000100a00 */
[----:B------:R0:W-:Y:S04]  /*1f380*/  STL.64 [R1+0x318], R18 ;  /* 0x0003181201007387 */ /* 0x0001e80000100a00 */
[----:B0-----:R-:W4:Y:S04]  /*1f390*/  LDL.LU.64 R18, [R1+0x2678] ;  /* 0x0026780001127983 */ /* 0x001f280000300a00 */
[----:B------:R-:W2:Y:S04]  /*1f3a0*/  LDL.LU.64 R16, [R1+0x2670] ;  /* 0x0026700001107983 */ /* 0x000ea80000300a00 */
[----:B------:R0:W-:Y:S01]  /*1f3b0*/  STL.64 [R1+0x25e8], R8 ;  /* 0x0025e80801007387 */ /* 0x0001e20000100a00 */
[----:B---3--:R-:W-:-:S03]  /*1f3c0*/  IMAD.MOV.U32 R11, RZ, RZ, R29 ;  /* 0x000000ffff0b7224 */ /* 0x008fc600078e001d */
[----:B0-----:R-:W3:Y:S04]  /*1f3d0*/  LDL.LU R8, [R1+0x100] ;  /* 0x0001000001087983 */ /* 0x001ee80000300800 */
[----:B------:R-:W3:Y:S04]  /*1f3e0*/  LDL.LU R9, [R1+0x104] ;  /* 0x0001040001097983 */ /* 0x000ee80000300800 */
[----:B------:R-:W3:Y:S04]  /*1f3f0*/  LDL.LU R10, [R1+0x108] ;  /* 0x00010800010a7983 */ /* 0x000ee80000300800 */
[----:B------:R-:W3:Y:S01]  /*1f400*/  LDL.LU R29, [R1+0x2668] ;  /* 0x00266800011d7983 */ /* 0x000ee20000300800 */
[----:B--2---:R-:W-:-:S15]  /*1f410*/  HMMA.16816.F32 R20, R24, R16, R20 ;  /* 0x000000101814723c */ /* 0x004fde0000001814 */
[----:B------:R-:W-:-:S04]  /*1f420*/  NOP ;  /* 0x0000000000007918 */ /* 0x000fc80000000000 */
[----:B------:R0:W-:Y:S04]  /*1f430*/  STL.64 [R1+0x300], R20 ;  /* 0x0003001401007387 */ /* 0x0001e80000100a00 */
[----:B------:R-:W-:Y:S04]  /*1f440*/  STL.64 [R1+0x308], R22 ;  /* 0x0003081601007387 */ /* 0x000fe80000100a00 */
[----:B0-----:R-:W2:Y:S02]  /*1f450*/  LDL.LU.64 R20, [R1+0x2660] ;  /* 0x0026600001147983 */ /* 0x001ea40000300a00 */
[----:B--2---:R-:W-:Y:S02]  /*1f460*/  HMMA.16816.F32 R24, R24, R20, R4 ;  /* 0x000000141818723c */ /* 0x004fe40000001804 */
[----:B------:R-:W2:-:S15]  /*1f470*/  LDL.LU.64 R4, [R1+0x2658] ;  /* 0x0026580001047983 */ /* 0x000e9e0000300a00 */
[----:B------:R-:W-:Y:S02]  /*1f480*/  NOP ;  /* 0x0000000000007918 */ /* 0x000fe40000000000 */
[----:B------:R-:W-:Y:S04]  /*1f490*/  STL.64 [R1+0x270], R24 ;  /* 0x0002701801007387 */ /* 0x000fe80000100a00 */
[----:B------:R0:W-:Y:S04]  /*1f4a0*/  STL.64 [R1+0x278], R26 ;  /* 0x0002781a01007387 */ /* 0x0001e80000100a00 */
[----:B0-----:R-:W2:Y:S04]  /*1f4b0*/  LDL.LU.64 R26, [R1+0x2650] ;  /* 0x00265000011a7983 */ /* 0x001ea80000300a00 */
[----:B------:R-:W2:Y:S02]  /*1f4c0*/  LDL.LU.64 R24, [R1+0x2648] ;  /* 0x0026480001187983 */ /* 0x000ea40000300a00 */
        /* <DEDUP_REMOVED lines=12> */
[----:B--2---:R-:W-:Y:S01]  /*1f590*/  HMMA.16816.F32 R12, R24, R4, R12 ;  /* 0x00000004180c723c */ /* 0x004fe2000000180c */
[----:B------:R-:W-:-:S02]  /*1f5a0*/  IMAD.MOV.U32 R3, RZ, RZ, R4 ;  /* 0x000000ffff037224 */ /* 0x000fc400078e0004 */
        /* <DEDUP_REMOVED lines=9> */
[----:B------:R0:W-:Y:S04]  /*1f640*/  STL.64 [R1+0x620], R4 ;  /* 0x0006200401007387 */ /* 0x0001e80000100a00 */
[----:B------:R1:W-:Y:S04]  /*1f650*/  STL.64 [R1+0x628], R6 ;  /* 0x0006280601007387 */ /* 0x0003e80000100a00 */
[----:B0-----:R-:W2:Y:S01]  /*1f660*/  LDL.LU.64 R4, [R1+0x25f8] ;  /* 0x0025f80001047983 */ /* 0x001ea20000300a00 */
[----:B-1----:R-:W-:Y:S02]  /*1f670*/  IMAD.MOV.U32 R7, RZ, RZ, R12 ;  /* 0x000000ffff077224 */ /* 0x002fe400078e000c */
[----:B------:R-:W-:-:S02]  /*1f680*/  IMAD.MOV.U32 R6, RZ, RZ, R13 ;  /* 0x000000ffff067224 */ /* 0x000fc400078e000d */
[----:B------:R-:W3:Y:S02]  /*1f690*/  LDL.LU.64 R12, [R1+0x25f0] ;  /* 0x0025f000010c7983 */ /* 0x000ee40000300a00 */
[----:B---3--:R-:W-:Y:S02]  /*1f6a0*/  HMMA.16816.F32 R12, R24, R12, R8 ;  /* 0x0000000c180c723c */ /* 0x008fe40000001808 */
[----:B------:R-:W3:-:S15]  /*1f6b0*/  LDL.LU.64 R8, [R1+0x25e8] ;  /* 0x0025e80001087983 */ /* 0x000ede0000300a00 */
[----:B------:R-:W-:Y:S02]  /*1f6c0*/  NOP ;  /* 0x0000000000007918 */ /* 0x000fe40000000000 */
[----:B------:R-:W-:Y:S04]  /*1f6d0*/  STL.64 [R1+0x610], R12 ;  /* 0x0006100c01007387 */ /* 0x000fe80000100a00 */
[----:B------:R0:W-:Y:S04]  /*1f6e0*/  STL.64 [R1+0x618], R14 ;  /* 0x0006180e01007387 */ /* 0x0001e80000100a00 */
[----:B0-----:R-:W3:Y:S04]  /*1f6f0*/  LDL.LU.64 R14, [R1+0x25e0] ;  /* 0x0025e000010e7983 */ /* 0x001ee80000300a00 */
[----:B------:R-:W3:Y:S02]  /*1f700*/  LDL.LU.64 R12, [R1+0x25d8] ;  /* 0x0025d800010c7983 */ /* 0x000ee40000300a00 */
[----:B---3--:R-:W-:Y:S02]  /*1f710*/  HMMA.16816.F32 R8, R24, R8, R12 ;  /* 0x000000081808723c */ /* 0x008fe4000000180c */
[----:B------:R-:W3:Y:S04]  /*1f720*/  LDL.LU.64 R14, [R1+0x25d0] ;  /* 0x0025d000010e7983 */ /* 0x000ee80000300a00 */
[----:B------:R-:W3:-:S13]  /*1f730*/  LDL.LU.64 R12, [R1+0x25c8] ;  /* 0x0025c800010c7983 */ /* 0x000eda0000300a00 */
[----:B------:R-:W-:Y:S04]  /*1f740*/  STL.64 [R1+0x600], R8 ;  /* 0x0006000801007387 */ /* 0x000fe80000100a00 */
[----:B------:R0:W-:Y:S04]  /*1f750*/  STL.64 [R1+0x608], R10 ;  /* 0x0006080a01007387 */ /* 0x0001e80000100a00 */
[----:B0-----:R-:W2:Y:S04]  /*1f760*/  LDL.LU.64 R10, [R1+0x25c0] ;  /* 0x0025c000010a7983 */ /* 0x001ea80000300a00 */
[----:B------:R-:W2:Y:S01]  /*1f770*/  LDL.LU.64 R8, [R1+0x25b8] ;  /* 0x0025b80001087983 */ /* 0x000ea20000300a00 */
[C---:B---3--:R-:W-:Y:S08]  /*1f780*/  HMMA.16816.F32 R12, R24.reuse, R20, R12 ;  /* 0x00000014180c723c */ /* 0x048ff0000000180c */
[----:B--2---:R-:W-:Y:S01]  /*1f790*/  HMMA.16816.F32 R8, R24, R16, R8 ;  /* 0x000000101808723c */ /* 0x004fe20000001808 */
[----:B------:R-:W-:-:S02]  /*1f7a0*/  IMAD.MOV.U32 R24, RZ, RZ, R7 ;  /* 0x000000ffff187224 */ /* 0x000fc400078e0007 */
[----:B------:R-:W-:-:S15]  /*1f7b0*/  IMAD.MOV.U32 R25, RZ, RZ, R6 ;  /* 0x000000ffff197224 */ /* 0x000fde00078e0006 */
[----:B------:R-:W-:Y:S01]  /*1f7c0*/  NOP ;  /* 0x0000000000007918 */ /* 0x000fe20000000000 */
[----:B------:R0:W-:Y:S04]  /*1f7d0*/  STL.64 [R1+0x5f0], R8 ;  /* 0x0005f00801007387 */ /* 0x0001e80000100a00 */
[----:B------:R-:W-:Y:S04]  /*1f7e0*/  STL.64 [R1+0x5f8], R10 ;  /* 0x0005f80a01007387 */ /* 0x000fe80000100a00 */
[----:B0-----:R-:W2:Y:S04]  /*1f7f0*/  LDL.LU.64 R8, [R1+0x25b0] ;  /* 0x0025b00001087983 */ /* 0x001ea80000300a00 */
[----:B----4-:R-:W-:Y:S04]  /*1f800*/  STL.64 [R1+0x2548], R18 ;  /* 0x0025481201007387 */ /* 0x010fe80000100a00 */
[----:B------:R0:W-:Y:S04]  /*1f810*/  STL.64 [R1+0x2540], R16 ;  /* 0x0025401001007387 */ /* 0x0001e80000100a00 */
[----:B------:R-:W-:Y:S04]  /*1f820*/  STL.64 [R1+0x2590], R20 ;  /* 0x0025901401007387 */ /* 0x000fe80000100a00 */
[----:B------:R-:W-:Y:S04]  /*1f830*/  STL.64 [R1+0x4f0], R12 ;  /* 0x0004f00c01007387 */ /* 0x000fe80000100a00 */
[----:B------:R-:W-:Y:S04]  /*1f840*/  STL.64 [R1+0x4f8], R14 ;  /* 0x0004f80e01007387 */ /* 0x000fe80000100a00 */
[----:B------:R-:W-:Y:S04]  /*1f850*/  STL.64 [R1+0x2578], R24 ;  /* 0x0025781801007387 */ /* 0x000fe80000100a00 */
[----:B------:R-:W-:Y:S04]  /*1f860*/  LDSM.16.MT88.4 R12, [R0+UR5+0x24100] ;  /* 0x02410005000c783b */ /* 0x000fe80008004200 */
[----:B0-----:R-:W3:Y:S04]  /*1f870*/  LDL.64 R16, [R1+0x20] ;  /* 0x0000200001107983 */ /* 0x001ee80000100a00 */
[----:B---3--:R0:W-:Y:S04]  /*1f880*/  STL.64 [R1+0x2560], R16 ;  /* 0x0025601001007387 */ /* 0x0081e80000100a00 */
[----:B0-----:R-:W3:Y:S04]  /*1f890*/  LDL.LU R16, [R1+0x520] ;  /* 0x0005200001107983 */ /* 0x001ee80000300800 */
[----:B------:R-:W3:Y:S04]  /*1f8a0*/  LDL.LU R17, [R1+0x524] ;  /* 0x0005240001117983 */ /* 0x000ee80000300800 */
[----:B------:R-:W4:Y:S04]  /*1f8b0*/  LDL.LU R18, [R1+0x528] ;  /* 0x0005280001127983 */ /* 0x000f280000300800 */
        /* <DEDUP_REMOVED lines=8> */
[----:B------:R-:W2:Y:S04]  /*1f940*/  LDL.LU R23, [R1+0x55c] ;  /* 0x00055c0001177983 */ /* 0x000ea80000300800 */
[----:B--2---:R-:W-:Y:S04]  /*1f950*/  STL.64 [R1+0x25a0], R22 ;  /* 0x0025a01601007387 */ /* 0x004fe80000100a00 */
[----:B------:R0:W-:Y:S04]  /*1f960*/  STL.64 [R1+0x2598], R20 ;  /* 0x0025981401007387 */ /* 0x0001e80000100a00 */
[----:B0-----:R-:W2:Y:S04]  /*1f970*/  LDL.64 R20, [R1+0xc0] ;  /* 0x0000c00001147983 */ /* 0x001ea80000100a00 */
[----:B------:R-:W-:Y:S04]  /*1f980*/  STL.64 [R1+0x2588], R26 ;  /* 0x0025881a01007387 */ /* 0x000fe80000100a00 */
[----:B------:R0:W-:Y:S04]  /*1f990*/  STL.64 [R1+0x2580], R24 ;  /* 0x0025801801007387 */ /* 0x0001e80000100a00 */
[----:B0-----:R-:W2:Y:S04]  /*1f9a0*/  LDL.64 R24, [R1+0xb0] ;  /* 0x0000b00001187983 */ /* 0x001ea80000100a00 */
[----:B--2---:R0:W-:Y:S04]  /*1f9b0*/  STL.64 [R1+0x25a8], R24 ;  /* 0x0025a81801007387 */ /* 0x0041e80000100a00 */
[----:B0-----:R-:W2:Y:S04]  /*1f9c0*/  LDL.LU R24, [R1+0x560] ;  /* 0x0005600001187983 */ /* 0x001ea80000300800 */
[----:B------:R-:W2:Y:S04]  /*1f9d0*/  LDL.LU R25, [R1+0x564] ;  /* 0x0005640001197983 */ /* 0x000ea80000300800 */
[----:B------:R-:W2:Y:S04]  /*1f9e0*/  LDL.LU R26, [R1+0x568] ;  /* 0x00056800011a7983 */ /* 0x000ea80000300800 */
[----:B------:R-:W2:Y:S04]  /*1f9f0*/  LDL.LU R27, [R1+0x56c] ;  /* 0x00056c00011b7983 */ /* 0x000ea80000300800 */
[----:B----4-:R-:W-:Y:S04]  /*1fa00*/  STL.64 [R1+0x2570], R18 ;  /* 0x0025701201007387 */ /* 0x010fe80000100a00 */
[----:B---3--:R0:W-:Y:S02]  /*1fa10*/  STL.64 [R1+0x2568], R16 ;  /* 0x0025681001007387 */ /* 0x0081e40000100a00 */
[----:B0-----:R-:W-:-:S02]  /*1fa20*/  IMAD.MOV.U32 R16, RZ, RZ, R9 ;  /* 0x000000ffff107224 */ /* 0x001fc400078e0009 */
[----:B------:R-:W-:Y:S02]  /*1fa30*/  IMAD.MOV.U32 R17, RZ, RZ, R8 ;  /* 0x000000ffff117224 */ /* 0x000fe400078e0008 */
[----:B------:R-:W0:Y:S04]  /*1fa40*/  LDSM.16.MT88.4 R8, [R28+UR5+0x24080] ;  /* 0x024080051c08783b */ /* 0x000e280008004200 */
[----:B0-----:R-:W-:Y:S04]  /*1fa50*/  STL.64 [R1+0x2538], R10 ;  /* 0x0025380a01007387 */ /* 0x001fe80000100a00 */
[----:B------:R0:W-:Y:S04]  /*1fa60*/  STL.64 [R1+0x2530], R8 ;  /* 0x0025300801007387 */ /* 0x0001e80000100a00 */
[----:B0-----:R-:W3:Y:S04]  /*1fa70*/  LDL.LU R8, [R1+0x500] ;  /* 0x0005000001087983 */ /* 0x001ee80000300800 */
[----:B------:R-:W3:Y:S04]  /*1fa80*/  LDL.LU R9, [R1+0x504] ;  /* 0x0005040001097983 */ /* 0x000ee80000300800 */
[----:B------:R-:W4:Y:S04]  /*1fa90*/  LDL.LU R10, [R1+0x508] ;  /* 0x00050800010a7983 */ /* 0x000f280000300800 */
[----:B------:R-:W4:Y:S01]  /*1faa0*/  LDL.LU R11, [R1+0x50c] ;  /* 0x00050c00010b7983 */ /* 0x000f220000300800 */
[----:B------:R-:W-:-:S02]  /*1fab0*/  IMAD.MOV.U32 R18, RZ, RZ, R5 ;  /* 0x000000ffff127224 */ /* 0x000fc400078e0005 */
[----:B------:R-:W-:Y:S02]  /*1fac0*/  IMAD.MOV.U32 R19, RZ, RZ, R4 ;  /* 0x000000ffff137224 */ /* 0x000fe400078e0004 */
[----:B------:R-:W2:Y:S02]  /*1fad0*/  LDSM.16.MT88.4 R4, [R0+UR5+0x24080] ;  /* 0x024080050004783b */ /* 0x000ea40008004200 */
[----:B--2---:R-:W-:Y:S02]  /*1fae0*/  HMMA.16816.F32 R24, R4, R20, R24 ;  /* 0x000000140418723c */ /* 0x004fe40000001818 */
[----:B----4-:R-:W-:Y:S04]  /*1faf0*/  STL.64 [R1+0x2558], R10 ;  /* 0x0025580a01007387 */ /* 0x010fe80000100a00 */
[----:B---3--:R0:W-:Y:S04]  /*1fb00*/  STL.64 [R1+0x2550], R8 ;  /* 0x0025500801007387 */ /* 0x0081e80000100a00 */
[----:B0-----:R-:W2:Y:S04]  /*1fb10*/  LDL.LU R8, [R1+0x510] ;  /* 0x0005100001087983 */ /* 0x001ea80000300800 */
[----:B------:R-:W2:Y:S04]  /*1fb20*/  LDL.LU R9, [R1+0x514] ;  /* 0x0005140001097983 */ /* 0x000ea80000300800 */
[----:B------:R-:W2:Y:S04]  /*1fb30*/  LDL.LU R10, [R1+0x518] ;  /* 0x00051800010a7983 */ /* 0x000ea80000300800 */
[----:B------:R-:W2:Y:S04]  /*1fb40*/  LDL.LU R11, [R1+0x51c] ;  /* 0x00051c00010b7983 */ /* 0x000ea80000300800 */
[----:B------:R0:W-:Y:S04]  /*1fb50*/  STL.64 [R1+0x2498], R14 ;  /* 0x0024980e01007387 */ /* 0x0001e80000100a00 */
[----:B------:R1:W-:Y:S04]  /*1fb60*/  STL.64 [R1+0x2490], R12 ;  /* 0x0024900c01007387 */ /* 0x0003e80000100a00 */
[----:B------:R3:W-:Y:S04]  /*1fb70*/  STL.64 [R1+0x240], R24 ;  /* 0x0002401801007387 */ /* 0x0007e80000100a00 */
[----:B------:R-:W-:Y:S01]  /*1fb80*/  STL.64 [R1+0x248], R26 ;  /* 0x0002481a01007387 */ /* 0x000fe20000100a00 */
[----:B0-----:R-:W-:-:S02]  /*1fb90*/  IMAD.MOV.U32 R15, RZ, RZ, R21 ;  /* 0x000000ffff0f7224 */ /* 0x001fc400078e0015 */
[----:B-1----:R-:W-:Y:S01]  /*1fba0*/  IMAD.MOV.U32 R13, RZ, RZ, R2 ;  /* 0x000000ffff0d7224 */ /* 0x002fe200078e0002 */
[----:B---3--:R-:W3:Y:S01]  /*1fbb0*/  LDL.LU.64 R24, [R1+0x25a8] ;  /* 0x0025a80001187983 */ /* 0x008ee20000300a00 */
[----:B------:R-:W-:-:S03]  /*1fbc0*/  IMAD.MOV.U32 R2, RZ, RZ, R20 ;  /* 0x000000ffff027224 */ /* 0x000fc600078e0014 */
[----:B------:R-:W3:Y:S04]  /*1fbd0*/  LDL.LU.64 R22, [R1+0x25a0] ;  /* 0x0025a00001167983 */ /* 0x000ee80000300a00 */
[----:B------:R-:W3:Y:S02]  /*1fbe0*/  LDL.LU.64 R20, [R1+0x2598] ;  /* 0x0025980001147983 */ /* 0x000ee40000300a00 */
[----:B---3--:R-:W-:-:S15]  /*1fbf0*/  HMMA.16816.F32 R20, R4, R24, R20 ;  /* 0x000000180414723c */ /* 0x008fde0000001814 */
[----:B------:R-:W-:-:S04]  /*1fc00*/  NOP ;  /* 0x0000000000007918 */ /* 0x000fc80000000000 */
[----:B------:R0:W-:Y:S04]  /*1fc10*/  STL.64 [R1+0x230], R20 ;  /* 0x0002301401007387 */ /* 0x0001e80000100a00 */
[----:B------:R1:W-:Y:S04]  /*1fc20*/  STL.64 [R1+0x238], R22 ;  /* 0x0002381601007387 */ /* 0x0003e80000100a00 */
[----:B0-----:R-:W3:Y:S01]  /*1fc30*/  LDL.LU.64 R20, [R1+0x2590] ;  /* 0x0025900001147983 */ /* 0x001ee20000300a00 */
[----:B-1----:R-:W-:Y:S02]  /*1fc40*/  IMAD.MOV.U32 R22, RZ, RZ, R24 ;  /* 0x000000ffff167224 */ /* 0x002fe400078e0018 */
[----:B------:R-:W-:Y:S01]  /*1fc50*/  IMAD.MOV.U32 R23, RZ, RZ, R25 ;  /* 0x000000ffff177224 */ /* 0x000fe200078e0019 */
[----:B------:R-:W4:Y:S04]  /*1fc60*/  LDL.LU.64 R26, [R1+0x2588] ;  /* 0x00258800011a7983 */ /* 0x000f280000300a00 */
[----:B------:R-:W4:Y:S01]  /*1fc70*/  LDL.LU.64 R24, [R1+0x2580] ;  /* 0x0025800001187983 */ /* 0x000f220000300a00 */
[----:B------:R-:W-:-:S07]  /*1fc80*/  IMAD.MOV.U32 R12, RZ, RZ, R3 ;  /* 0x000000ffff0c7224 */ /* 0x000fce00078e0003 */
[----:B----4-:R-:W-:-:S15]  /*1fc90*/  HMMA.16816.F32 R24, R4, R12, R24 ;  /* 0x0000000c0418723c */ /* 0x010fde0000001818 */
[----:B------:R-:W-:-:S04]  /*1fca0*/  NOP ;  /* 0x0000000000007918 */ /* 0x000fc80000000000 */
[----:B------:R0:W-:Y:S04]  /*1fcb0*/  STL.64 [R1+0x220], R24 ;  /* 0x0002201801007387 */ /* 0x0001e80000100a00 */
[----:B------:R1:W-:Y:S04]  /*1fcc0*/  STL.64 [R1+0x228], R26 ;  /* 0x0002281a01007387 */ /* 0x0003e80000100a00 */
[----:B0-----:R-:W1:Y:S04]  /*1fcd0*/  LDL.LU.64 R24, [R1+0x2578] ;  /* 0x0025780001187983 */ /* 0x001e680000300a00 */
[----:B------:R-:W-:Y:S01]  /*1fce0*/  STL.64 [R1+0x24f0], R12 ;  /* 0x0024f00c01007387 */ /* 0x000fe20000100a00 */
[----:B-1----:R-:W-:Y:S03]  /*1fcf0*/  HMMA.16816.F32 R24, R4, R24, R16 ;  /* 0x000000180418723c */ /* 0x002fe60000001810 */
[----:B------:R-:W4:Y:S04]  /*1fd00*/  LDL.LU.64 R18, [R1+0x2570] ;  /* 0x0025700001127983 */ /* 0x000f280000300a00 */
[----:B------:R-:W4:-:S12]  /*1fd10*/  LDL.LU.64 R16, [R1+0x2568] ;  /* 0x0025680001107983 */ /* 0x000f180000300a00 */
[----:B------:R0:W-:Y:S04]  /*1fd20*/  STL.64 [R1+0x210], R24 ;  /* 0x0002101801007387 */ /* 0x0001e80000100a00 */
[----:B------:R1:W-:Y:S04]  /*1fd30*/  STL.64 [R1+0x218], R26 ;  /* 0x0002181a01007387 */ /* 0x0003e80000100a00 */
[----:B0-----:R-:W2:Y:S04]  /*1fd40*/  LDL.LU R24, [R1+0x590] ;  /* 0x0005900001187983 */ /* 0x001ea80000300800 */
[----:B------:R-:W2:Y:S04]  /*1fd50*/  LDL.LU R25, [R1+0x594] ;  /* 0x0005940001197983 */ /* 0x000ea80000300800 */
[----:B-1----:R-:W2:Y:S01]  /*1fd60*/  LDL.LU R26, [R1+0x598] ;  /* 0x00059800011a7983 */ /* 0x002ea20000300800 */
[----:B------:R-:W-:-:S05]  /*1fd70*/  IMAD.MOV.U32 R27, RZ, RZ, R29 ;  /* 0x000000ffff1b7224 */ /* 0x000fca00078e001d */
[----:B--2---:R-:W-:Y:S04]  /*1fd80*/  STL.64 [R1+0x2440], R26 ;  /* 0x0024401a01007387 */ /* 0x004fe80000100a00 */
[----:B------:R0:W-:Y:S04]  /*1fd90*/  STL.64 [R1+0x2438], R24 ;  /* 0x0024381801007387 */ /* 0x0001e80000100a00 */
[----:B0-----:R-:W4:Y:S02]  /*1fda0*/  LDL.LU.64 R24, [R1+0x80] ;  /* 0x0000800001187983 */ /* 0x001f240000300a00 */
[----:B----4-:R-:W-:-:S15]  /*1fdb0*/  HMMA.16816.F32 R16, R4, R24, R16 ;  /* 0x000000180410723c */ /* 0x010fde0000001810 */
[----:B------:R-:W-:-:S04]  /*1fdc0*/  NOP ;  /* 0x0000000000007918 */ /* 0x000fc80000000000 */
[----:B------:R0:W-:Y:S04]  /*1fdd0*/  STL.64 [R1+0x200], R16 ;  /* 0x0002001001007387 */ /* 0x0001e80000100a00 */
[----:B------:R-:W-:Y:S04]  /*1fde0*/  STL [R1+0x208], R18 ;  /* 0x0002081201007387 */ /* 0x000fe80000100800 */
[----:B0-----:R-:W2:Y:S01]  /*1fdf0*/  LDL.LU.64 R16, [R1+0x2560] ;  /* 0x0025600001107983 */ /* 0x001ea20000300a00 */
[----:B------:R-:W-:-:S03]  /*1fe00*/  IMAD.MOV.U32 R29, RZ, RZ, R19 ;  /* 0x000000ffff1d7224 */ /* 0x000fc600078e0013 */
[----:B------:R0:W-:Y:S04]  /*1fe10*/  STL.64 [R1+0x24d8], R24 ;  /* 0x0024d81801007387 */ /* 0x0001e80000100a00 */
[----:B0-----:R-:W3:Y:S04]  /*1fe20*/  LDL.LU R24, [R1+0x160] ;  /* 0x0001600001187983 */ /* 0x001ee80000300800 */
[----:B------:R-:W3:Y:S04]  /*1fe30*/  LDL.LU R25, [R1+0x164] ;  /* 0x0001640001197983 */ /* 0x000ee80000300800 */
[----:B------:R-:W3:Y:S04]  /*1fe40*/  LDL.LU R26, [R1+0x168] ;  /* 0x00016800011a7983 */ /* 0x000ee80000300800 */
[----:B------:R-:W3:Y:S04]  /*1fe50*/  LDL.LU R27, [R1+0x16c] ;  /* 0x00016c00011b7983 */ /* 0x000ee80000300800 */
[----:B------:R-:W-:Y:S01]  /*1fe60*/  STL [R1+0x2388], R29 ;  /* 0x0023881d01007387 */ /* 0x000fe20000100800 */
        /* <DEDUP_REMOVED lines=8> */
[----:B------:R-:W4:Y:S04]  /*1fef0*/  LDL.LU.64 R18, [R1+0x2548] ;  /* 0x0025480001127983 */ /* 0x000f280000300a00 */
[----:B------:R-:W2:Y:S01]  /*1ff00*/  LDL.LU.64 R16, [R1+0x2540] ;  /* 0x0025400001107983 */ /* 0x000ea20000300a00 */
[----:B------:R-:W-:-:S02]  /*1ff10*/  IMAD.MOV.U32 R12, RZ, RZ, R22 ;  /* 0x000000ffff0c7224 */ /* 0x000fc400078e0016 */
[----:B------:R-:W-:Y:S01]  /*1ff20*/  IMAD.MOV.U32 R13, RZ, RZ, R23 ;  /* 0x000000ffff0d7224 */ /* 0x000fe200078e0017 */
[C---:B--2---:R-:W-:Y:S08]  /*1ff30*/  HMMA.16816.F32 R8, R4.reuse, R16, R8 ;  /* 0x000000100408723c */ /* 0x044ff00000001808 */
[----:B---3--:R-:W-:Y:S11]  /*1ff40*/  HMMA.16816.F32 R4, R4, R20, R24 ;  /* 0x000000140404723c */ /* 0x008ff60000001818 */
[----:B------:R-:W-:Y:S04]  /*1ff50*/  STL.64 [R1+0x1e0], R8 ;  /* 0x0001e00801007387 */ /* 0x000fe80000100a00 */
[----:B------:R0:W-:Y:S04]  /*1ff60*/  STL.64 [R1+0x1e8], R10 ;  /* 0x0001e80a01007387 */ /* 0x0001e80000100a00 */
[----:B0-----:R-:W2:Y:S04]  /*1ff70*/  LDL.LU.64 R10, [R1+0x2538] ;  /* 0x00253800010a7983 */ /* 0x001ea80000300a00 */
[----:B------:R-:W2:Y:S04]  /*1ff80*/  LDL.LU.64 R8, [R1+0x2530] ;  /* 0x0025300001087983 */ /* 0x000ea80000300a00 */
[----:B----4-:R-:W-:Y:S04]  /*1ff90*/  STL.64 [R1+0x24b8], R18 ;  /* 0x0024b81201007387 */ /* 0x010fe80000100a00 */
[----:B------:R-:W-:Y:S04]  /*1ffa0*/  STL.64 [R1+0x24b0], R16 ;  /* 0x0024b01001007387 */ /* 0x000fe80000100a00 */
[----:B------:R-:W3:Y:S04]  /*1ffb0*/  LDL.LU R22, [R1+0x2528] ;  /* 0x0025280001167983 */ /* 0x000ee80000300800 */
[----:B------:R0:W-:Y:S04]  /*1ffc0*/  STL.64 [R1+0x160], R4 ;  /* 0x0001600401007387 */ /* 0x0001e80000100a00 */
[----:B------:R1:W-:Y:S04]  /*1ffd0*/  STL.64 [R1+0x168], R6 ;  /* 0x0001680601007387 */ /* 0x0003e80000100a00 */
[----:B------:R-:W3:Y:S04]  /*1ffe0*/  LDL.LU R23, [R1+0x2524] ;  /* 0x0025240001177983 */ /* 0x000ee80000300800 */
[----:B------:R4:W-:Y:S04]  /*1fff0*/  STL.64 [R1+0x2508], R12 ;  /* 0x0025080c01007387 */ /* 0x0009e80000100a00 */
[----:B0-----:R-:W2:Y:S04]  /*20000*/  LDL.LU R4, [R1+0x1b0] ;  /* 0x0001b00001047983 */ /* 0x001ea80000300800 */
[----:B------:R-:W2:Y:S04]  /*20010*/  LDL.LU R5, [R1+0x1b4] ;  /* 0x0001b40001057983 */ /* 0x000ea80000300800 */
[----:B-1----:R-:W2:Y:S04]  /*20020*/  LDL.LU R6, [R1+0x1b8] ;  /* 0x0001b80001067983 */ /* 0x002ea80000300800 */
[----:B------:R-:W2:Y:S01]  /*20030*/  LDL.LU R7, [R1+0x1bc] ;  /* 0x0001bc0001077983 */ /* 0x000ea20000300800 */
[----:B----4-:R-:W-:-:S03]  /*20040*/  IMAD.MOV.U32 R12, RZ, RZ, R2 ;  /* 0x000000ffff0c7224 */ /* 0x010fc600078e0002 */
[----:B------:R-:W4:Y:S04]  /*20050*/  LDL.LU R2, [R1+0x2520] ;  /* 0x0025200001027983 */ /* 0x000f280000300800 */
[----:B--2---:R-:W-:Y:S04]  /*20060*/  STL.64 [R1+0x2500], R6 ;  /* 0x0025000601007387 */ /* 0x004fe80000100a00 */
[----:B------:R0:W-:Y:S04]  /*20070*/  STL.64 [R1+0x24f8], R4 ;  /* 0x0024f80401007387 */ /* 0x0001e80000100a00 */
[----:B0-----:R-:W2:Y:S04]  /*20080*/  LDL.LU R4, [R1+0x1c0] ;  /* 0x0001c00001047983 */ /* 0x001ea80000300800 */
[----:B------:R-:W2:Y:S04]  /*20090*/  LDL.LU R5, [R1+0x1c4] ;  /* 0x0001c40001057983 */ /* 0x000ea80000300800 */
[----:B------:R-:W2:Y:S04]  /*200a0*/  LDL.LU R6, [R1+0x1c8] ;  /* 0x0001c80001067983 */ /* 0x000ea80000300800 */
[----:B------:R-:W2:Y:S01]  /*200b0*/  LDL.LU R7, [R1+0x1cc] ;  /* 0x0001cc0001077983 */ /* 0x000ea20000300800 */
[----:B------:R-:W-:-:S02]  /*200c0*/  IMAD.MOV.U32 R16, RZ, RZ, R14 ;  /* 0x000000ffff107224 */ /* 0x000fc400078e000e */
[----:B------:R-:W-:Y:S01]  /*200d0*/  IMAD.MOV.U32 R17, RZ, RZ, R3 ;  /* 0x000000ffff117224 */ /* 0x000fe200078e0003 */
[----:B--2---:R-:W-:Y:S04]  /*200e0*/  STL.64 [R1+0x2518], R6 ;  /* 0x0025180601007387 */ /* 0x004fe80000100a00 */
[----:B------:R0:W-:Y:S04]  /*200f0*/  STL.64 [R1+0x2510], R4 ;  /* 0x0025100401007387 */ /* 0x0001e80000100a00 */
[----:B0-----:R-:W2:Y:S04]  /*20100*/  LDL.LU R4, [R1+0x1d0] ;  /* 0x0001d00001047983 */ /* 0x001ea80000300800 */
[----:B------:R-:W2:Y:S04]  /*20110*/  LDL.LU R5, [R1+0x1d4] ;  /* 0x0001d40001057983 */ /* 0x000ea80000300800 */
[----:B------:R-:W2:Y:S04]  /*20120*/  LDL.LU R6, [R1+0x1d8] ;  /* 0x0001d80001067983 */ /* 0x000ea80000300800 */
[----:B------:R-:W2:Y:S04]  /*20130*/  LDL.LU R7, [R1+0x1dc] ;  /* 0x0001dc0001077983 */ /* 0x000ea80000300800 */
[----:B------:R-:W2:Y:S04]  /*20140*/  LDL.64 R24, [R1+0x90] ;  /* 0x0000900001187983 */ /* 0x000ea80000100a00 */
[----:B------:R0:W-:Y:S04]  /*20150*/  STL.64 [R1+0x24d0], R16 ;  /* 0x0024d01001007387 */ /* 0x0001e80000100a00 */
[----:B0-----:R-:W2:Y:S04]  /*20160*/  LDL.LU R16, [R1+0x190] ;  /* 0x0001900001107983 */ /* 0x001ea80000300800 */
[----:B------:R-:W2:Y:S04]  /*20170*/  LDL.LU R17, [R1+0x194] ;  /* 0x0001940001117983 */ /* 0x000ea80000300800 */
[----:B------:R-:W2:Y:S04]  /*20180*/  LDL.LU R18, [R1+0x198] ;  /* 0x0001980001127983 */ /* 0x000ea80000300800 */
[----:B------:R-:W2:Y:S01]  /*20190*/  LDL.LU R19, [R1+0x19c] ;  /* 0x00019c0001137983 */ /* 0x000ea20000300800 */
[----:B------:R-:W-:-:S03]  /*201a0*/  IMAD.MOV.U32 R13, RZ, RZ, R15 ;  /* 0x000000ffff0d7224 */ /* 0x000fc600078e000f */
[----:B--2---:R-:W-:Y:S04]  /*201b0*/  STL.64 [R1+0x24e8], R18 ;  /* 0x0024e81201007387 */ /* 0x004fe80000100a00 */
[----:B------:R0:W-:Y:S04]  /*201c0*/  STL.64 [R1+0x24e0], R16 ;  /* 0x0024e01001007387 */ /* 0x0001e80000100a00 */
[----:B0-----:R-:W2:Y:S04]  /*201d0*/  LDL.LU R16, [R1+0x1a0] ;  /* 0x0001a00001107983 */ /* 0x001ea80000300800 */
[----:B------:R-:W2:Y:S04]  /*201e0*/  LDL.LU R17, [R1+0x1a4] ;  /* 0x0001a40001117983 */ /* 0x000ea80000300800 */
[----:B------:R-:W2:Y:S04]  /*201f0*/  LDL.LU R18, [R1+0x1a8] ;  /* 0x0001a80001127983 */ /* 0x000ea80000300800 */
[----:B------:R-:W2:Y:S04]  /*20200*/  LDL.LU R19, [R1+0x1ac] ;  /* 0x0001ac0001137983 */ /* 0x000ea80000300800 */
[----:B---3--:R-:W-:Y:S04]  /*20210*/  STL.64 [R1+0x24a8], R22 ;  /* 0x0024a81601007387 */ /* 0x008fe80000100a00 */
[----:B------:R0:W-:Y:S04]  /*20220*/  STL.64 [R1+0x24a0], R20 ;  /* 0x0024a01401007387 */ /* 0x0001e80000100a00 */
[----:B0-----:R-:W3:Y:S04]  /*20230*/  LDL.LU R20, [R1+0x170] ;  /* 0x0001700001147983 */ /* 0x001ee80000300800 */
[----:B------:R-:W3:Y:S04]  /*20240*/  LDL.LU R21, [R1+0x174] ;  /* 0x0001740001157983 */ /* 0x000ee80000300800 */
[----:B------:R-:W2:Y:S04]  /*20250*/  LDL.LU R22, [R1+0x178] ;  /* 0x0001780001167983 */ /* 0x000ea80000300800 */
[----:B------:R-:W2:Y:S01]  /*20260*/  LDL.LU R23, [R1+0x17c] ;  /* 0x00017c0001177983 */ /* 0x000ea20000300800 */
[C---:B------:R-:W-:Y:S03]  /*20270*/  HMMA.16816.F32 R12, R8.reuse, R12, R4 ;  /* 0x0000000c080c723c */ /* 0x040fe60000001804 */
[----:B--2---:R-:W-:Y:S04]  /*20280*/  STL.64 [R1+0x24c8], R22 ;  /* 0x0024c81601007387 */ /* 0x004fe80000100a00 */
[----:B---3--:R0:W-:Y:S04]  /*20290*/  STL.64 [R1+0x24c0], R20 ;  /* 0x0024c01401007387 */ /* 0x0081e80000100a00 */
[----:B0-----:R-:W2:Y:S04]  /*202a0*/  LDL.LU R20, [R1+0x180] ;  /* 0x0001800001147983 */ /* 0x001ea80000300800 */
[----:B------:R-:W2:Y:S04]  /*202b0*/  LDL.LU R21, [R1+0x184] ;  /* 0x0001840001157983 */ /* 0x000ea80000300800 */
[----:B------:R-:W2:Y:S04]  /*202c0*/  LDL.LU R22, [R1+0x188] ;  /* 0x0001880001167983 */ /* 0x000ea80000300800 */
[----:B------:R-:W2:Y:S04]  /*202d0*/  LDL.LU R23, [R1+0x18c] ;  /* 0x00018c0001177983 */ /* 0x000ea80000300800 */
[----:B------:R-:W3:Y:S04]  /*202e0*/  LDL.LU.64 R6, [R1+0x2518] ;  /* 0x0025180001067983 */ /* 0x000ee80000300a00 */
[----:B------:R-:W3:Y:S04]  /*202f0*/  LDL.LU.64 R4, [R1+0x2510] ;  /* 0x0025100001047983 */ /* 0x000ee80000300a00 */
        /* <DEDUP_REMOVED lines=10> */
[----:B------:R-:W3:-:S15]  /*203a0*/  LDL.LU R4, [R1+0x5c0] ;  /* 0x0005c00001047983 */ /* 0x000ede0000300800 */
[----:B------:R-:W-:Y:S02]  /*203b0*/  NOP ;  /* 0x0000000000007918 */ /* 0x000fe40000000000 */
[----:B------:R0:W-:Y:S04]  /*203c0*/  STL.64 [R1+0x4c0], R12 ;  /* 0x0004c00c01007387 */ /* 0x0001e80000100a00 */
[----:B------:R1:W-:Y:S04]  /*203d0*/  STL.64 [R1+0x4c8], R14 ;  /* 0x0004c80e01007387 */ /* 0x0003e80000100a00 */
[----:B------:R-:W3:Y:S04]  /*203e0*/  LDL.LU R5, [R1+0x5c4] ;  /* 0x0005c40001057983 */ /* 0x000ee80000300800 */
[----:B------:R-:W2:Y:S04]  /*203f0*/  LDL.LU R6, [R1+0x5c8] ;  /* 0x0005c80001067983 */ /* 0x000ea80000300800 */
[----:B------:R-:W2:Y:S04]  /*20400*/  LDL.LU R7, [R1+0x5cc] ;  /* 0x0005cc0001077983 */ /* 0x000ea80000300800 */
[----:B0-----:R-:W3:Y:S04]  /*20410*/  LDL.LU R12, [R1+0x150] ;  /* 0x00015000010c7983 */ /* 0x001ee80000300800 */
[----:B------:R-:W4:Y:S04]  /*20420*/  LDL.LU R13, [R1+0x154] ;  /* 0x00015400010d7983 */ /* 0x000f280000300800 */
[----:B-1----:R-:W4:Y:S04]  /*20430*/  LDL.LU R14, [R1+0x158] ;  /* 0x00015800010e7983 */ /* 0x002f280000300800 */
[----:B------:R-:W4:Y:S01]  /*20440*/  LDL.LU R15, [R1+0x15c] ;  /* 0x00015c00010f7983 */ /* 0x000f220000300800 */
[----:B------:R-:W-:Y:S03]  /*20450*/  HMMA.16816.F32 R16, R8, R24, R16 ;  /* 0x000000180810723c */ /* 0x000fe60000001810 */
[----:B--2---:R-:W-:Y:S04]  /*20460*/  STL.64 [R1+0x2478], R6 ;  /* 0x0024780601007387 */ /* 0x004fe80000100a00 */
[----:B---3--:R0:W-:Y:S04]  /*20470*/  STL.64 [R1+0x2470], R4 ;  /* 0x0024700401007387 */ /* 0x0081e80000100a00 */
[----:B0-----:R-:W2:Y:S01]  /*20480*/  LDL.64 R4, [R1+0xb0] ;  /* 0x0000b00001047983 */ /* 0x001ea20000100a00 */
[----:B------:R-:W-:-:S02]  /*20490*/  IMAD.MOV.U32 R6, RZ, RZ, R24 ;  /* 0x000000ffff067224 */ /* 0x000fc400078e0018 */
[----:B------:R-:W-:Y:S01]  /*204a0*/  IMAD.MOV.U32 R3, RZ, RZ, R25 ;  /* 0x000000ffff037224 */ /* 0x000fe200078e0019 */
[----:B--2---:R0:W-:Y:S04]  /*204b0*/  STL.64 [R1+0x2488], R4 ;  /* 0x0024880401007387 */ /* 0x0041e80000100a00 */
[----:B0-----:R-:W2:Y:S04]  /*204c0*/  LDL.64 R4, [R1+0xc0] ;  /* 0x0000c00001047983 */ /* 0x001ea80000100a00 */
        /* <DEDUP_REMOVED lines=8> */
[----:B------:R-:W-:Y:S04]  /*20550*/  STL.64 [R1+0x4a8], R18 ;  /* 0x0004a81201007387 */ /* 0x000fe80000100a00 */
[----:B0-----:R-:W3:Y:S04]  /*20560*/  LDL.LU.64 R16, [R1+0x24d0] ;  /* 0x0024d00001107983 */ /* 0x001ee80000300a00 */
[----:B------:R0:W-:Y:S02]  /*20570*/  STL.64 [R1+0x2450], R24 ;  /* 0x0024501801007387 */ /* 0x0001e40000100a00 */
[----:B0-----:R-:W-:-:S02]  /*20580*/  IMAD.MOV.U32 R24, RZ, RZ, R6 ;  /* 0x000000ffff187224 */ /* 0x001fc400078e0006 */
[----:B------:R-:W-:-:S05]  /*20590*/  IMAD.MOV.U32 R25, RZ, RZ, R3 ;  /* 0x000000ffff197224 */ /* 0x000fca00078e0003 */
[----:B------:R0:W-:Y:S04]  /*205a0*/  STL.64 [R1+0x2468], R24 ;  /* 0x0024681801007387 */ /* 0x0001e80000100a00 */
[----:B0-----:R-:W2:Y:S01]  /*205b0*/  LDL.64 R24, [R1+0xa0] ;  /* 0x0000a00001187983 */ /* 0x001ea20000100a00 */
[C---:B---3--:R-:W-:Y:S03]  /*205c0*/  HMMA.16816.F32 R16, R8.reuse, R16, R20 ;  /* 0x000000100810723c */ /* 0x048fe60000001814 */
[----:B--2---:R0:W-:Y:S04]  /*205d0*/  STL.64 [R1+0x2480], R24 ;  /* 0x0024801801007387 */ /* 0x0041e80000100a00 */
[----:B0-----:R-:W2:Y:S04]  /*205e0*/  LDL.LU R24, [R1+0x5d0] ;  /* 0x0005d00001187983 */ /* 0x001ea80000300800 */
[----:B------:R-:W2:Y:S04]  /*205f0*/  LDL.LU R25, [R1+0x5d4] ;  /* 0x0005d40001197983 */ /* 0x000ea80000300800 */
[----:B------:R-:W2:Y:S04]  /*20600*/  LDL.LU R26, [R1+0x5d8] ;  /* 0x0005d800011a7983 */ /* 0x000ea80000300800 */
[----:B------:R-:W2:Y:S04]  /*20610*/  LDL.LU R27, [R1+0x5dc] ;  /* 0x0005dc00011b7983 */ /* 0x000ea80000300800 */
[----:B------:R-:W3:Y:S04]  /*20620*/  LDL.LU.64 R22, [R1+0x24c8] ;  /* 0x0024c80001167983 */ /* 0x000ee80000300a00 */
[----:B------:R-:W3:Y:S04]  /*20630*/  LDL.LU.64 R20, [R1+0x24c0] ;  /* 0x0024c00001147983 */ /* 0x000ee80000300a00 */
[----:B------:R-:W-:Y:S04]  /*20640*/  STL.64 [R1+0x490], R16 ;  /* 0x0004901001007387 */ /* 0x000fe80000100a00 */
[----:B------:R0:W-:Y:S04]  /*20650*/  STL.64 [R1+0x498], R18 ;  /* 0x0004981201007387 */ /* 0x0001e80000100a00 */
[----:B0-----:R-:W2:Y:S04]  /*20660*/  LDL.LU.64 R18, [R1+0x24b8] ;  /* 0x0024b80001127983 */ /* 0x001ea80000300a00 */
[----:B------:R-:W3:Y:S02]  /*20670*/  LDL.LU.64 R16, [R1+0x24b0] ;  /* 0x0024b00001107983 */ /* 0x000ee40000300a00 */
[----:B---3--:R-:W-:-:S15]  /*20680*/  HMMA.16816.F32 R20, R8, R16, R20 ;  /* 0x000000100814723c */ /* 0x008fde0000001814 */
[----:B------:R-:W-:-:S04]  /*20690*/  NOP ;  /* 0x0000000000007918 */ /* 0x000fc80000000000 */
[----:B------:R-:W-:Y:S04]  /*206a0*/  STL.64 [R1+0x480], R20 ;  /* 0x0004801401007387 */ /* 0x000fe80000100a00 */
[----:B------:R0:W-:Y:S04]  /*206b0*/  STL.64 [R1+0x488], R22 ;  /* 0x0004881601007387 */ /* 0x0001e80000100a00 */
[----:B0-----:R-:W3:Y:S04]  /*206c0*/  LDL.LU.64 R22, [R1+0x24a8] ;  /* 0x0024a80001167983 */ /* 0x001ee80000300a00 */
[----:B------:R-:W4:Y:S04]  /*206d0*/  LDL.LU.64 R20, [R1+0x24a0] ;  /* 0x0024a00001147983 */ /* 0x000f280000300a00 */
[----:B--2---:R-:W-:Y:S04]  /*206e0*/  STL.64 [R1+0x2430], R18 ;  /* 0x0024301201007387 */ /* 0x004fe80000100a00 */
        /* <DEDUP_REMOVED lines=12> */
[----:B------:R-:W2:Y:S04]  /*207b0*/  LDL.LU R18, [R1+0x5b8] ;  /* 0x0005b80001127983 */ /* 0x000ea80000300800 */
        /* <DEDUP_REMOVED lines=8> */
[----:B------:R-:W4:Y:S01]  /*20840*/  LDL.LU R11, [R1+0x5ec] ;  /* 0x0005ec00010b7983 */ /* 0x000f220000300800 */
[----:B------:R-:W-:Y:S01]  /*20850*/  IMAD.MOV.U32 R3, RZ, RZ, R5 ;  /* 0x000000ffff037224 */ /* 0x000fe200078e0005 */
[----:B----4-:R-:W-:-:S15]  /*20860*/  HMMA.16816.F32 R8, R12, R4, R8 ;  /* 0x000000040c08723c */ /* 0x010fde0000001808 */
[----:B------:R-:W-:-:S04]  /*20870*/  NOP ;  /* 0x0000000000007918 */ /* 0x000fc80000000000 */
[----:B------:R0:W-:Y:S04]  /*20880*/  STL.64 [R1+0x50], R8 ;  /* 0x0000500801007387 */ /* 0x0001e80000100a00 */
[----:B------:R1:W-:Y:S01]  /*20890*/  STL.64 [R1+0x58], R10 ;  /* 0x0000580a01007387 */ /* 0x0003e20000100a00 */
[----:B0-----:R-:W-:-:S03]  /*208a0*/  IMAD.MOV.U32 R8, RZ, RZ, R4 ;  /* 0x000000ffff087224 */ /* 0x001fc600078e0004 */
[----:B------:R-:W4:Y:S02]  /*208b0*/  LDL.LU.64 R4, [R1+0x2488] ;  /* 0x0024880001047983 */ /* 0x000f240000300a00 */
[----:B----4-:R-:W-:Y:S01]  /*208c0*/  HMMA.16816.F32 R24, R12, R4, R24 ;  /* 0x000000040c18723c */ /* 0x010fe20000001818 */
[----:B-1----:R-:W-:Y:S02]  /*208d0*/  IMAD.MOV.U32 R10, RZ, RZ, R4 ;  /* 0x000000ffff0a7224 */ /* 0x002fe400078e0004 */
[----:B------:R-:W-:-:S15]  /*208e0*/  IMAD.MOV.U32 R9, RZ, RZ, R5 ;  /* 0x000000ffff097224 */ /* 0x000fde00078e0005 */
[----:B------:R-:W-:Y:S01]  /*208f0*/  NOP ;  /* 0x0000000000007918 */ /* 0x000fe20000000000 */
[----:B------:R0:W-:Y:S04]  /*20900*/  STL.64 [R1+0x40], R24 ;  /* 0x0000401801007387 */ /* 0x0001e80000100a00 */
[----:B------:R-:W-:Y:S04]  /*20910*/  STL.64 [R1+0x48], R26 ;  /* 0x0000481a01007387 */ /* 0x000fe80000100a00 */
[----:B0-----:R-:W4:Y:S04]  /*20920*/  LDL.LU.64 R24, [R1+0x2480] ;  /* 0x0024800001187983 */ /* 0x001f280000300a00 */
[----:B------:R-:W4:Y:S04]  /*20930*/  LDL.LU.64 R6, [R1+0x2478] ;  /* 0x0024780001067983 */ /* 0x000f280000300a00 */
[----:B------:R-:W4:Y:S02]  /*20940*/  LDL.LU.64 R4, [R1+0x2470] ;  /* 0x0024700001047983 */ /* 0x000f240000300a00 */
[----:B----4-:R-:W-:-:S15]  /*20950*/  HMMA.16816.F32 R4, R12, R24, R4 ;  /* 0x000000180c04723c */ /* 0x010fde0000001804 */
[----:B------:R-:W-:-:S04]  /*20960*/  NOP ;  /* 0x0000000000007918 */ /* 0x000fc80000000000 */
[----:B------:R-:W-:Y:S04]  /*20970*/  STL.64 [R1+0x30], R4 ;  /* 0x0000300401007387 */ /* 0x000fe80000100a00 */
[----:B------:R0:W-:Y:S02]  /*20980*/  STL.64 [R1+0x38], R6 ;  /* 0x0000380601007387 */ /* 0x0001e40000100a00 */
[----:B0-----:R-:W-:Y:S02]  /*20990*/  IMAD.MOV.U32 R7, RZ, RZ, R24 ;  /* 0x000000ffff077224 */ /* 0x001fe400078e0018 */
[----:B------:R-:W-:Y:S02]  /*209a0*/  IMAD.MOV.U32 R6, RZ, RZ, R25 ;  /* 0x000000ffff067224 */ /* 0x000fe400078e0019 */
[----:B------:R-:W2:Y:S02]  /*209b0*/  LDL.LU.64 R24, [R1+0x2468] ;  /* 0x0024680001187983 */ /* 0x000ea40000300a00 */
        /* <DEDUP_REMOVED lines=10> */
[----:B------:R0:W-:Y:S04]  /*20a60*/  STL.64 [R1], R16 ;  /* 0x0000001001007387 */ /* 0x0001e80000100a00 */
[----:B------:R1:W-:Y:S04]  /*20a70*/  STL.64 [R1+0x8], R18 ;  /* 0x0000081201007387 */ /* 0x0003e80000100a00 */
[----:B0-----:R-:W2:Y:S04]  /*20a80*/  LDL.LU.64 R16, [R1+0x2448] ;  /* 0x0024480001107983 */ /* 0x001ea80000300a00 */
[----:B------:R-:W2:Y:S04]  /*20a90*/  LDL.LU.64 R26, [R1+0x2440] ;  /* 0x00244000011a7983 */ /* 0x000ea80000300a00 */
[----:B------:R-:W2:Y:S04]  /*20aa0*/  LDL.LU.64 R24, [R1+0x2438] ;  /* 0x0024380001187983 */ /* 0x000ea80000300a00 */
[----:B-1----:R-:W4:Y:S01]  /*20ab0*/  LDL.LU.64 R18, [R1+0x2430] ;  /* 0x0024300001127983 */ /* 0x002f220000300a00 */
[----:B--2---:R-:W-:Y:S01]  /*20ac0*/  HMMA.16816.F32 R24, R12, R16, R24 ;  /* 0x000000100c18723c */ /* 0x004fe20000001818 */
[----:B------:R-:W-:-:S02]  /*20ad0*/  IMAD.MOV.U32 R5, RZ, RZ, R16 ;  /* 0x000000ffff057224 */ /* 0x000fc400078e0010 */
[----:B------:R-:W-:Y:S02]  /*20ae0*/  IMAD.MOV.U32 R4, RZ, RZ, R17 ;  /* 0x000000ffff047224 */ /* 0x000fe400078e0011 */
[----:B------:R-:W2:-:S14]  /*20af0*/  LDL.LU.64 R16, [R1+0x2428] ;  /* 0x0024280001107983 */ /* 0x000e9c0000300a00 */
[----:B------:R0:W-:Y:S04]  /*20b00*/  STL.64 [R1+0x2138], R26 ;  /* 0x0021381a01007387 */ /* 0x0001e80000100a00 */
[----:B------:R1:W-:Y:S04]  /*20b10*/  STL.64 [R1+0x2130], R24 ;  /* 0x0021301801007387 */ /* 0x0003e80000100a00 */
[----:B0-----:R-:W2:Y:S01]  /*20b20*/  LDL R26, [R1+0x88] ;  /* 0x00008800011a7983 */ /* 0x001ea20000100800 */
[----:B------:R-:W-:Y:S02]  /*20b30*/  IMAD.MOV.U32 R27, RZ, RZ, R2 ;  /* 0x000000ffff1b7224 */ /* 0x000fe400078e0002 */
[----:B-1----:R-:W-:-:S02]  /*20b40*/  IMAD.MOV.U32 R24, RZ, RZ, R29 ;  /* 0x000000ffff187224 */ /* 0x002fc400078e001d */
[----:B------:R-:W-:Y:S01]  /*20b50*/  IMAD.MOV.U32 R25, RZ, RZ, R11 ;  /* 0x000000ffff197224 */ /* 0x000fe200078e000b */
[----:B------:R-:W3:Y:S04]  /*20b60*/  LDL.LU R2, [R1+0x2420] ;  /* 0x0024200001027983 */ /* 0x000ee80000300800 */
[----:B--2---:R-:W-:Y:S04]  /*20b70*/  STL.64 [R1+0x23c0], R26 ;  /* 0x0023c01a01007387 */ /* 0x004fe80000100a00 */
[----:B------:R0:W-:Y:S04]  /*20b80*/  STL.64 [R1+0x23b8], R24 ;  /* 0x0023b81801007387 */ /* 0x0001e80000100a00 */
[----:B0-----:R-:W2:Y:S04]  /*20b90*/  LDL.LU R24, [R1+0x580] ;  /* 0x0005800001187983 */ /* 0x001ea80000300800 */
[----:B------:R-:W2:Y:S04]  /*20ba0*/  LDL.LU R25, [R1+0x584] ;  /* 0x0005840001197983 */ /* 0x000ea80000300800 */
[----:B------:R-:W2:Y:S04]  /*20bb0*/  LDL.LU R26, [R1+0x588] ;  /* 0x00058800011a7983 */ /* 0x000ea80000300800 */
[----:B------:R-:W2:Y:S02]  /*20bc0*/  LDL.LU R27, [R1+0x58c] ;  /* 0x00058c00011b7983 */ /* 0x000ea40000300800 */
[----:B--2---:R-:W-:-:S15]  /*20bd0*/  HMMA.16816.F32 R24, R12, R16, R24 ;  /* 0x000000100c18723c */ /* 0x004fde0000001818 */
[----:B------:R-:W-:-:S04]  /*20be0*/  NOP ;  /* 0x0000000000007918 */ /* 0x000fc80000000000 */
[----:B------:R0:W-:Y:S04]  /*20bf0*/  STL.64 [R1+0xd0], R24 ;  /* 0x0000d01801007387 */ /* 0x0001e80000100a00 */
[----:B------:R1:W-:Y:S04]  /*20c00*/  STL.64 [R1+0xd8], R26 ;  /* 0x0000d81a01007387 */ /* 0x0003e80000100a00 */
[----:B0-----:R-:W2:Y:S04]  /*20c10*/  LDL.LU R24, [R1+0x2c0] ;  /* 0x0002c00001187983 */ /* 0x001ea80000300800 */
[----:B------:R-:W2:Y:S04]  /*20c20*/  LDL.LU R25, [R1+0x2c4] ;  /* 0x0002c40001197983 */ /* 0x000ea80000300800 */
[----:B-1----:R-:W2:Y:S04]  /*20c30*/  LDL.LU R26, [R1+0x2c8] ;  /* 0x0002c800011a7983 */ /* 0x002ea80000300800 */
[----:B------:R-:W2:Y:S04]  /*20c40*/  LDL.LU R27, [R1+0x2cc] ;  /* 0x0002cc00011b7983 */ /* 0x000ea80000300800 */
[----:B--2---:R-:W-:Y:S04]  /*20c50*/  STL.64 [R1+0x23e0], R26 ;  /* 0x0023e01a01007387 */ /* 0x004fe80000100a00 */
[----:B------:R0:W-:Y:S02]  /*20c60*/  STL.64 [R1+0x23d8], R24 ;  /* 0x0023d81801007387 */ /* 0x0001e40000100a00 */
[----:B0-----:R-:W-:-:S02]  /*20c70*/  IMAD.MOV.U32 R24, RZ, RZ, R7 ;  /* 0x000000ffff187224 */ /* 0x001fc400078e0007 */
[----:B------:R-:W-:-:S05]  /*20c80*/  IMAD.MOV.U32 R25, RZ, RZ, R6 ;  /* 0x000000ffff197224 */ /* 0x000fca00078e0006 */
[----:B------:R0:W-:Y:S04]  /*20c90*/  STL.64 [R1+0x23f0], R24 ;  /* 0x0023f01801007387 */ /* 0x0001e80000100a00 */
[----:B----4-:R-:W-:Y:S04]  /*20ca0*/  STL.64 [R1+0x2398], R18 ;  /* 0x0023981201007387 */ /* 0x010fe80000100a00 */
[----:B------:R1:W-:Y:S01]  /*20cb0*/  STL.64 [R1+0x2390], R16 ;  /* 0x0023901001007387 */ /* 0x0003e20000100a00 */
[----:B0-----:R-:W-:Y:S02]  /*20cc0*/  IMAD.MOV.U32 R24, RZ, RZ, R10 ;  /* 0x000000ffff187224 */ /* 0x001fe400078e000a */
[----:B------:R-:W-:-:S02]  /*20cd0*/  IMAD.MOV.U32 R25, RZ, RZ, R9 ;  /* 0x000000ffff197224 */ /* 0x000fc400078e0009 */
[----:B-1----:R-:W-:Y:S02]  /*20ce0*/  IMAD.MOV.U32 R17, RZ, RZ, R4 ;  /* 0x000000ffff117224 */ /* 0x002fe400078e0004 */
[----:B------:R-:W-:Y:S01]  /*20cf0*/  IMAD.MOV.U32 R16, RZ, RZ, R5 ;  /* 0x000000ffff107224 */ /* 0x000fe200078e0005 */
[----:B------:R-:W2:Y:S04]  /*20d00*/  LDL.LU R4, [R1+0x570] ;  /* 0x0005700001047983 */ /* 0x000ea80000300800 */
[----:B------:R-:W2:Y:S04]  /*20d10*/  LDL.LU R5, [R1+0x574] ;  /* 0x0005740001057983 */ /* 0x000ea80000300800 */
[----:B------:R-:W2:Y:S04]  /*20d20*/  LDL.LU R6, [R1+0x578] ;  /* 0x0005780001067983 */ /* 0x000ea80000300800 */
[----:B------:R-:W2:Y:S04]  /*20d30*/  LDL.LU R7, [R1+0x57c] ;  /* 0x00057c0001077983 */ /* 0x000ea80000300800 */
[----:B------:R-:W-:Y:S04]  /*20d40*/  STL.64 [R1+0x2408], R24 ;  /* 0x0024081801007387 */ /* 0x000fe80000100a00 */
[----:B------:R0:W-:Y:S04]  /*20d50*/  STL.64 [R1+0x23b0], R16 ;  /* 0x0023b01001007387 */ /* 0x0001e80000100a00 */
[----:B0-----:R-:W4:Y:S04]  /*20d60*/  LDL.LU R16, [R1+0x2b0] ;  /* 0x0002b00001107983 */ /* 0x001f280000300800 */
[----:B------:R-:W4:Y:S04]  /*20d70*/  LDL.LU R17, [R1+0x2b4] ;  /* 0x0002b40001117983 */ /* 0x000f280000300800 */
[----:B------:R-:W2:Y:S04]  /*20d80*/  LDL.LU R18, [R1+0x2b8] ;  /* 0x0002b80001127983 */ /* 0x000ea80000300800 */
[----:B------:R-:W2:Y:S04]  /*20d90*/  LDL.LU R19, [R1+0x2bc] ;  /* 0x0002bc0001137983 */ /* 0x000ea80000300800 */
[----:B--2---:R-:W-:Y:S04]  /*20da0*/  STL.64 [R1+0x23d0], R18 ;  /* 0x0023d01201007387 */ /* 0x004fe80000100a00 */
[----:B----4-:R0:W-:Y:S04]  /*20db0*/  STL.64 [R1+0x23c8], R16 ;  /* 0x0023c81001007387 */ /* 0x0101e80000100a00 */
[----:B0-----:R-:W2:Y:S04]  /*20dc0*/  LDL.LU.64 R16, [R1+0x90] ;  /* 0x0000900001107983 */ /* 0x001ea80000300a00 */
        /* <DEDUP_REMOVED lines=11> */
[----:B------:R-:W-:Y:S01]  /*20e80*/  HMMA.16816.F32 R4, R12, R20, R4 ;  /* 0x000000140c04723c */ /* 0x000fe20000001804 */
[----:B------:R-:W-:-:S02]  /*20e90*/  IMAD.MOV.U32 R24, RZ, RZ, R8 ;  /* 0x000000ffff187224 */ /* 0x000fc400078e0008 */
[----:B------:R-:W-:Y:S01]  /*20ea0*/  IMAD.MOV.U32 R25, RZ, RZ, R3 ;  /* 0x000000ffff197224 */ /* 0x000fe200078e0003 */
[----:B------:R-:W-:Y:S04]  /*20eb0*/  LDSM.16.MT88.4 R8, [R28+UR5+0x24100] ;  /* 0x024100051c08783b */ /* 0x000fe80008004200 */
[----:B------:R-:W-:Y:S04]  /*20ec0*/  LDSM.16.MT88.4 R12, [R0+UR5+0x24180] ;  /* 0x02418005000c783b */ /* 0x000fe80008004200 */
[----:B----4-:R-:W-:Y:S04]  /*20ed0*/  STL.64 [R1+0x2418], R18 ;  /* 0x0024181201007387 */ /* 0x010fe80000100a00 */
[----:B--2---:R0:W-:Y:S04]  /*20ee0*/  STL.64 [R1+0x2410], R16 ;  /* 0x0024101001007387 */ /* 0x0041e80000100a00 */
[----:B0-----:R-:W2:Y:S04]  /*20ef0*/  LDL.LU R16, [R1+0x2f0] ;  /* 0x0002f00001107983 */ /* 0x001ea80000300800 */
[----:B------:R-:W2:Y:S04]  /*20f00*/  LDL.LU R17, [R1+0x2f4] ;  /* 0x0002f40001117983 */ /* 0x000ea80000300800 */
[----:B------:R-:W2:Y:S04]  /*20f10*/  LDL.LU R18, [R1+0x2f8] ;  /* 0x0002f80001127983 */ /* 0x000ea80000300800 */
[----:B------:R-:W2:Y:S04]  /*20f20*/  LDL.LU R19, [R1+0x2fc] ;  /* 0x0002fc0001137983 */ /* 0x000ea80000300800 */
[----:B---3--:R-:W-:Y:S04]  /*20f30*/  STL.64 [R1+0x23a8], R22 ;  /* 0x0023a81601007387 */ /* 0x008fe80000100a00 */
[----:B------:R0:W-:Y:S04]  /*20f40*/  STL.64 [R1+0x23a0], R20 ;  /* 0x0023a01401007387 */ /* 0x0001e80000100a00 */
[----:B------:R-:W-:Y:S04]  /*20f50*/  STL.64 [R1+0x70], R4 ;  /* 0x0000700401007387 */ /* 0x000fe80000100a00 */
[----:B------:R-:W-:Y:S04]  /*20f60*/  STL.64 [R1+0x78], R6 ;  /* 0x0000780601007387 */ /* 0x000fe80000100a00 */
[----:B------:R-:W1:Y:S04]  /*20f70*/  LDSM.16.MT88.4 R4, [R28+UR5+0x24180] ;  /* 0x024180051c04783b */ /* 0x000e680008004200 */
[----:B0-----:R-:W3:Y:S04]  /*20f80*/  LDL.LU R20, [R1+0x2a0] ;  /* 0x0002a00001147983 */ /* 0x001ee80000300800 */
[----:B------:R-:W3:Y:S04]  /*20f90*/  LDL.LU R21, [R1+0x2a4] ;  /* 0x0002a40001157983 */ /* 0x000ee80000300800 */
[----:B------:R-:W3:Y:S04]  /*20fa0*/  LDL.LU R22, [R1+0x2a8] ;  /* 0x0002a80001167983 */ /* 0x000ee80000300800 */
[----:B------:R-:W3:Y:S04]  /*20fb0*/  LDL.LU R23, [R1+0x2ac] ;  /* 0x0002ac0001177983 */ /* 0x000ee80000300800 */
[----:B------:R-:W-:Y:S04]  /*20fc0*/  STL [R1+0x238c], R0 ;  /* 0x00238c0001007387 */ /* 0x000fe80000100800 */
[----:B-1----:R-:W-:Y:S04]  /*20fd0*/  STL.64 [R1+0x2318], R6 ;  /* 0x0023180601007387 */ /* 0x002fe80000100a00 */
[----:B------:R0:W-:Y:S04]  /*20fe0*/  STL.64 [R1+0x2310], R4 ;  /* 0x0023100401007387 */ /* 0x0001e80000100a00 */
[----:B0-----:R-:W4:Y:S04]  /*20ff0*/  LDL.LU R4, [R1+0x260] ;  /* 0x0002600001047983 */ /* 0x001f280000300800 */
[----:B------:R-:W4:Y:S04]  /*21000*/  LDL.LU R5, [R1+0x264] ;  /* 0x0002640001057983 */ /* 0x000f280000300800 */
[----:B------:R-:W4:Y:S01]  /*21010*/  LDL.LU R6, [R1+0x268] ;  /* 0x0002680001067983 */ /* 0x000f220000300800 */
        /* <DEDUP_REMOVED lines=13> */
[----:B------:R-:W2:-:S15]  /*210f0*/  LDL.LU.64 R16, [R1+0x23e8] ;  /* 0x0023e80001107983 */ /* 0x000e9e0000300a00 */
[----:B------:R-:W-:Y:S02]  /*21100*/  NOP ;  /* 0x0000000000007918 */ /* 0x000fe40000000000 */
[----:B------:R-:W-:Y:S04]  /*21110*/  STL.64 [R1+0x420], R24 ;  /* 0x0004201801007387 */ /* 0x000fe80000100a00 */
[----:B------:R0:W-:Y:S04]  /*21120*/  STL.64 [R1+0x428], R26 ;  /* 0x0004281a01007387 */ /* 0x0001e80000100a00 */
[----:B0-----:R-:W3:Y:S04]  /*21130*/  LDL.LU.64 R26, [R1+0x23e0] ;  /* 0x0023e000011a7983 */ /* 0x001ee80000300a00 */
[----:B------:R-:W3:Y:S04]  /*21140*/  LDL.LU.64 R24, [R1+0x23d8] ;  /* 0x0023d80001187983 */ /* 0x000ee80000300a00 */
[----:B------:R-:W4:Y:S01]  /*21150*/  LDL.LU.64 R18, [R1+0x23d0] ;  /* 0x0023d00001127983 */ /* 0x000f220000300a00 */
[----:B------:R-:W-:-:S02]  /*21160*/  IMAD.MOV.U32 R7, RZ, RZ, R2 ;  /* 0x000000ffff077224 */ /* 0x000fc400078e0002 */
[----:B--2---:R-:W-:Y:S02]  /*21170*/  IMAD.MOV.U32 R0, RZ, RZ, R16 ;  /* 0x000000ffff007224 */ /* 0x004fe400078e0010 */
[----:B------:R-:W-:Y:S01]  /*21180*/  IMAD.MOV.U32 R29, RZ, RZ, R17 ;  /* 0x000000ffff1d7224 */ /* 0x000fe200078e0011 */
[----:B---3--:R-:W-:Y:S01]  /*21190*/  HMMA.16816.F32 R24, R8, R16, R24 ;  /* 0x000000100818723c */ /* 0x008fe20000001818 */
[----:B------:R-:W4:-:S15]  /*211a0*/  LDL.LU.64 R16, [R1+0x23c8] ;  /* 0x0023c80001107983 */ /* 0x000f1e0000300a00 */
[----:B------:R-:W-:-:S03]  /*211b0*/  NOP ;  /* 0x0000000000007918 */ /* 0x000fc60000000000 */
[----:B------:R-:W-:Y:S01]  /*211c0*/  IMAD.MOV.U32 R2, RZ, RZ, R26 ;  /* 0x000000ffff027224 */ /* 0x000fe200078e001a */
[----:B------:R0:W-:Y:S01]  /*211d0*/  STL.64 [R1+0x410], R24 ;  /* 0x0004101801007387 */ /* 0x0001e20000100a00 */
[----:B------:R-:W-:-:S03]  /*211e0*/  IMAD.MOV.U32 R3, RZ, RZ, R27 ;  /* 0x000000ffff037224 */ /* 0x000fc600078e001b */
[----:B------:R-:W2:Y:S04]  /*211f0*/  LDL.LU.64 R26, [R1+0x23c0] ;  /* 0x0023c000011a7983 */ /* 0x000ea80000300a00 */
[----:B0-----:R-:W4:Y:S04]  /*21200*/  LDL.LU.64 R24, [R1+0x23b8] ;  /* 0x0023b80001187983 */ /* 0x001f280000300a00 */
[----:B------:R-:W-:Y:S04]  /*21210*/  STL [R1+0x1fec], R3 ;  /* 0x001fec0301007387 */ /* 0x000fe80000100800 */
[----:B------:R-:W-:Y:S01]  /*21220*/  STL [R1+0x1fe8], R2 ;  /* 0x001fe80201007387 */ /* 0x000fe20000100800 */
[----:B----4-:R-:W-:-:S15]  /*21230*/  HMMA.16816.F32 R16, R8, R24, R16 ;  /* 0x000000180810723c */ /* 0x010fde0000001810 */
[----:B------:R-:W-:-:S04]  /*21240*/  NOP ;  /* 0x0000000000007918 */ /* 0x000fc80000000000 */
[----:B------:R0:W-:Y:S04]  /*21250*/  STL.64 [R1+0x400], R16 ;  /* 0x0004001001007387 */ /* 0x0001e80000100a00 */
[----:B------:R-:W-:Y:S04]  /*21260*/  STL.64 [R1+0x408], R18 ;  /* 0x0004081201007387 */ /* 0x000fe80000100a00 */
[----:B0-----:R-:W3:Y:S04]  /*21270*/  LDL.LU.64 R16, [R1+0x23b0] ;  /* 0x0023b00001107983 */ /* 0x001ee80000300a00 */
[----:B--2---:R-:W-:Y:S04]  /*21280*/  STL.64 [R1+0x2350], R26 ;  /* 0x0023501a01007387 */ /* 0x004fe80000100a00 */
[----:B------:R0:W-:Y:S04]  /*21290*/  STL.64 [R1+0x2348], R24 ;  /* 0x0023481801007387 */ /* 0x0001e80000100a00 */
[----:B0-----:R-:W2:Y:S04]  /*212a0*/  LDL.LU R24, [R1+0x290] ;  /* 0x0002900001187983 */ /* 0x001ea80000300800 */
[----:B------:R-:W2:Y:S04]  /*212b0*/  LDL.LU R25, [R1+0x294] ;  /* 0x0002940001197983 */ /* 0x000ea80000300800 */
[----:B------:R-:W2:Y:S04]  /*212c0*/  LDL.LU R26, [R1+0x298] ;  /* 0x00029800011a7983 */ /* 0x000ea80000300800 */
[----:B------:R-:W2:Y:S01]  /*212d0*/  LDL.LU R27, [R1+0x29c] ;  /* 0x00029c00011b7983 */ /* 0x000ea20000300800 */
[----:B---3--:R-:W-:Y:S03]  /*212e0*/  HMMA.16816.F32 R16, R8, R16, R20 ;  /* 0x000000100810723c */ /* 0x008fe60000001814 */
[----:B------:R-:W3:Y:S04]  /*212f0*/  LDL.LU.64 R22, [R1+0x23a8] ;  /* 0x0023a80001167983 */ /* 0x000ee80000300a00 */
[----:B------:R-:W4:-:S12]  /*21300*/  LDL.LU.64 R20, [R1+0x23a0] ;  /* 0x0023a00001147983 */ /* 0x000f180000300a00 */
[----:B------:R-:W-:Y:S04]  /*21310*/  STL.64 [R1+0x3f0], R16 ;  /* 0x0003f01001007387 */ /* 0x000fe80000100a00 */
[----:B------:R0:W-:Y:S01]  /*21320*/  STL [R1+0x3f8], R18 ;  /* 0x0003f81201007387 */ /* 0x0001e20000100800 */
[----:B------:R-:W-:-:S03]  /*21330*/  IMAD.MOV.U32 R3, RZ, RZ, R19 ;  /* 0x000000ffff037224 */ /* 0x000fc600078e0013 */
[----:B0-----:R-:W2:Y:S04]  /*21340*/  LDL.LU.64 R18, [R1+0x2398] ;  /* 0x0023980001127983 */ /* 0x001ea80000300a00 */
[----:B------:R-:W2:Y:S04]  /*21350*/  LDL.LU.64 R16, [R1+0x2390] ;  /* 0x0023900001107983 */ /* 0x000ea80000300a00 */
[----:B------:R-:W-:Y:S01]  /*21360*/  STL [R1+0x1ff0], R3 ;  /* 0x001ff00301007387 */ /* 0x000fe20000100800 */
[C---:B----4-:R-:W-:Y:S08]  /*21370*/  HMMA.16816.F32 R4, R8.reuse, R20, R4 ;  /* 0x000000140804723c */ /* 0x050ff00000001804 */
[----:B--2---:R-:W-:Y:S01]  /*21380*/  HMMA.16816.F32 R24, R8, R16, R24 ;  /* 0x000000100818723c */ /* 0x004fe20000001818 */
[----:B------:R-:W-:Y:S04]  /*21390*/  STL.64 [R1+0x2338], R18 ;  /* 0x0023381201007387 */ /* 0x000fe80000100a00 */
[----:B------:R0:W-:-:S14]  /*213a0*/  STL.64 [R1+0x2330], R16 ;  /* 0x0023301001007387 */ /* 0x0001dc0000100a00 */
[----:B------:R-:W-:Y:S04]  /*213b0*/  STL.64 [R1+0x3e0], R24 ;  /* 0x0003e01801007387 */ /* 0x000fe80000100a00 */
[----:B------:R-:W-:Y:S04]  /*213c0*/  STL.64 [R1+0x3e8], R26 ;  /* 0x0003e81a01007387 */ /* 0x000fe80000100a00 */
[----:B------:R-:W-:Y:S04]  /*213d0*/  STL.64 [R1+0x3d0], R4 ;  /* 0x0003d00401007387 */ /* 0x000fe80000100a00 */
[----:B------:R-:W-:Y:S04]  /*213e0*/  STL [R1+0x3d8], R6 ;  /* 0x0003d80601007387 */ /* 0x000fe80000100800 */
[----:B------:R-:W-:Y:S04]  /*213f0*/  STL.64 [R1+0x2340], R20 ;  /* 0x0023401401007387 */ /* 0x000fe80000100a00 */
[----:B------:R-:W2:Y:S04]  /*21400*/  LDL.LU R8, [R1+0x280] ;  /* 0x0002800001087983 */ /* 0x000ea80000300800 */
[----:B------:R-:W2:Y:S04]  /*21410*/  LDL.LU R9, [R1+0x284] ;  /* 0x0002840001097983 */ /* 0x000ea80000300800 */
        /* <DEDUP_REMOVED lines=8> */
[----:B0-----:R-:W2:Y:S04]  /*214a0*/  LDL.LU.64 R16, [R1+0xc0] ;  /* 0x0000c00001107983 */ /* 0x001ea80000300a00 */
[----:B------:R-:W4:Y:S04]  /*214b0*/  LDL.LU.64 R24, [R1+0xa0] ;  /* 0x0000a00001187983 */ /* 0x000f280000300a00 */
[----:B----4-:R0:W-:Y:S04]  /*214c0*/  STL.64 [R1+0x2368], R24 ;  /* 0x0023681801007387 */ /* 0x0101e80000100a00 */
[----:B0-----:R-:W4:Y:S04]  /*214d0*/  LDL.LU R24, [R1+0x6c0] ;  /* 0x0006c00001187983 */ /* 0x001f280000300800 */
[----:B------:R-:W4:Y:S04]  /*214e0*/  LDL.LU R25, [R1+0x6c4] ;  /* 0x0006c40001197983 */ /* 0x000f280000300800 */
[----:B------:R-:W2:Y:S04]  /*214f0*/  LDL.LU R26, [R1+0x6c8] ;  /* 0x0006c800011a7983 */ /* 0x000ea80000300800 */
[----:B------:R-:W2:Y:S01]  /*21500*/  LDL.LU R27, [R1+0x6cc] ;  /* 0x0006cc00011b7983 */ /* 0x000ea20000300800 */
[----:B---3--:R-:W-:-:S02]  /*21510*/  IMAD.MOV.U32 R11, RZ, RZ, R22 ;  /* 0x000000ffff0b7224 */ /* 0x008fc400078e0016 */
[----:B------:R-:W-:Y:S02]  /*21520*/  IMAD.MOV.U32 R10, RZ, RZ, R23 ;  /* 0x000000ffff0a7224 */ /* 0x000fe400078e0017 */
[----:B------:R-:W-:Y:S01]  /*21530*/  IMAD.MOV.U32 R3, RZ, RZ, R7 ;  /* 0x000000ffff037224 */ /* 0x000fe200078e0007 */
[----:B--2---:R-:W-:Y:S04]  /*21540*/  STL.64 [R1+0x2380], R26 ;  /* 0x0023801a01007387 */ /* 0x004fe80000100a00 */
[----:B----4-:R0:W-:Y:S04]  /*21550*/  STL.64 [R1+0x2378], R24 ;  /* 0x0023781801007387 */ /* 0x0101e80000100a00 */
[----:B0-----:R-:W2:Y:S04]  /*21560*/  LDL.LU R24, [R1+0x6d0] ;  /* 0x0006d00001187983 */ /* 0x001ea80000300800 */
[----:B------:R-:W2:Y:S04]  /*21570*/  LDL.LU R25, [R1+0x6d4] ;  /* 0x0006d40001197983 */ /* 0x000ea80000300800 */
[----:B------:R-:W2:Y:S04]  /*21580*/  LDL.LU R26, [R1+0x6d8] ;  /* 0x0006d800011a7983 */ /* 0x000ea80000300800 */
[----:B------:R-:W2:Y:S04]  /*21590*/  LDL.LU R27, [R1+0x6dc] ;  /* 0x0006dc00011b7983 */ /* 0x000ea80000300800 */
[----:B------:R-:W3:Y:S04]  /*215a0*/  LDL.LU R20, [R1+0x6a0] ;  /* 0x0006a00001147983 */ /* 0x000ee80000300800 */
[----:B------:R-:W3:Y:S04]  /*215b0*/  LDL.LU R21, [R1+0x6a4] ;  /* 0x0006a40001157983 */ /* 0x000ee80000300800 */
[----:B------:R-:W3:Y:S04]  /*215c0*/  LDL.LU R22, [R1+0x6a8] ;  /* 0x0006a80001167983 */ /* 0x000ee80000300800 */
[----:B------:R-:W3:Y:S04]  /*215d0*/  LDL.LU R23, [R1+0x6ac] ;  /* 0x0006ac0001177983 */ /* 0x000ee80000300800 */
[----:B------:R-:W4:Y:S04]  /*215e0*/  LDL.LU R4, [R1+0x690] ;  /* 0x0006900001047983 */ /* 0x000f280000300800 */
[----:B------:R-:W4:Y:S04]  /*215f0*/  LDL.LU R5, [R1+0x694] ;  /* 0x0006940001057983 */ /* 0x000f280000300800 */
[----:B------:R-:W4:Y:S04]  /*21600*/  LDL.LU R6, [R1+0x698] ;  /* 0x0006980001067983 */ /* 0x000f280000300800 */
[----:B------:R-:W4:Y:S04]  /*21610*/  LDL.LU R7, [R1+0x69c] ;  /* 0x00069c0001077983 */ /* 0x000f280000300800 */
[----:B------:R-:W-:Y:S04]  /*21620*/  STL.64 [R1+0x2280], R10 ;  /* 0x0022800a01007387 */ /* 0x000fe80000100a00 */
[----:B------:R0:W-:Y:S04]  /*21630*/  STL.64 [R1+0x2278], R8 ;  /* 0x0022780801007387 */ /* 0x0001e80000100a00 */
[----:B0-----:R-:W2:Y:S04]  /*21640*/  LDL.LU R8, [R1+0x370] ;  /* 0x0003700001087983 */ /* 0x001ea80000300800 */
        /* <DEDUP_REMOVED lines=9> */
[----:B------:R-:W-:Y:S01]  /*216e0*/  HMMA.16816.F32 R24, R12, R16, R24 ;  /* 0x000000100c18723c */ /* 0x000fe20000001818 */
[----:B------:R-:W-:-:S02]  /*216f0*/  IMAD.MOV.U32 R2, RZ, RZ, R17 ;  /* 0x000000ffff027224 */ /* 0x000fc400078e0011 */
[----:B--2---:R-:W-:Y:S04]  /*21700*/  STL.64 [R1+0x22a8], R10 ;  /* 0x0022a80a01007387 */ /* 0x004fe80000100a00 */
[----:B------:R0:W-:Y:S02]  /*21710*/  STL.64 [R1+0x22a0], R8 ;  /* 0x0022a00801007387 */ /* 0x0001e40000100a00 */
[----:B0-----:R-:W-:Y:S02]  /*21720*/  IMAD.MOV.U32 R8, RZ, RZ, R0 ;  /* 0x000000ffff087224 */ /* 0x001fe400078e0000 */
[----:B------:R-:W-:Y:S01]  /*21730*/  IMAD.MOV.U32 R9, RZ, RZ, R29 ;  /* 0x000000ffff097224 */ /* 0x000fe200078e001d */
[----:B------:R-:W2:Y:S04]  /*21740*/  LDL.LU R0, [R1+0x238c] ;  /* 0x00238c0001007983 */ /* 0x000ea80000300800 */
[----:B------:R-:W2:Y:S04]  /*21750*/  LDL.LU R29, [R1+0x2388] ;  /* 0x00238800011d7983 */ /* 0x000ea80000300800 */
[----:B------:R0:W-:Y:S04]  /*21760*/  STL [R1+0x20a8], R3 ;  /* 0x0020a80301007387 */ /* 0x0001e80000100800 */
[----:B------:R-:W-:Y:S04]  /*21770*/  STL.64 [R1+0x140], R24 ;  /* 0x0001401801007387 */ /* 0x000fe80000100a00 */
[----:B------:R1:W-:Y:S01]  /*21780*/  STL.64 [R1+0x148], R26 ;  /* 0x0001481a01007387 */ /* 0x0003e20000100a00 */
[----:B0-----:R-:W-:-:S03]  /*21790*/  IMAD.MOV.U32 R3, RZ, RZ, R16 ;  /* 0x000000ffff037224 */ /* 0x001fc600078e0010 */
[----:B-1----:R-:W2:Y:S04]  /*217a0*/  LDL.LU.64 R26, [R1+0x2380] ;  /* 0x00238000011a7983 */ /* 0x002ea80000300a00 */
[----:B------:R-:W2:Y:S04]  /*217b0*/  LDL.LU.64 R24, [R1+0x2378] ;  /* 0x0023780001187983 */ /* 0x000ea80000300a00 */
[----:B------:R-:W2:Y:S02]  /*217c0*/  LDL.LU.64 R16, [R1+0x2370] ;  /* 0x0023700001107983 */ /* 0x000ea40000300a00 */
[----:B--2---:R-:W-:Y:S01]  /*217d0*/  HMMA.16816.F32 R24, R12, R16, R24 ;  /* 0x000000100c18723c */ /* 0x004fe20000001818 */
[----:B------:R-:W-:-:S02]  /*217e0*/  IMAD.MOV.U32 R11, RZ, RZ, R16 ;  /* 0x000000ffff0b7224 */ /* 0x000fc400078e0010 */
[----:B------:R-:W-:-:S15]  /*217f0*/  IMAD.MOV.U32 R10, RZ, RZ, R17 ;  /* 0x000000ffff0a7224 */ /* 0x000fde00078e0011 */
[----:B------:R-:W-:Y:S01]  /*21800*/  NOP ;  /* 0x0000000000007918 */ /* 0x000fe20000000000 */
[----:B------:R0:W-:Y:S04]  /*21810*/  STL.64 [R1+0x130], R24 ;  /* 0x0001301801007387 */ /* 0x0001e80000100a00 */
[----:B------:R1:W-:Y:S04]  /*21820*/  STL.64 [R1+0x138], R26 ;  /* 0x0001381a01007387 */ /* 0x0003e80000100a00 */
[----:B0-----:R-:W2:Y:S04]  /*21830*/  LDL.LU.64 R24, [R1+0x2368] ;  /* 0x0023680001187983 */ /* 0x001ea80000300a00 */
[----:B------:R-:W2:Y:S04]  /*21840*/  LDL.LU.64 R18, [R1+0x2360] ;  /* 0x0023600001127983 */ /* 0x000ea80000300a00 */
[----:B------:R-:W2:Y:S01]  /*21850*/  LDL.LU.64 R16, [R1+0x2358] ;  /* 0x0023580001107983 */ /* 0x000ea20000300a00 */
[C---:B---3--:R-:W-:Y:S08]  /*21860*/  HMMA.16816.F32 R20, R12.reuse, R8, R20 ;  /* 0x000000080c14723c */ /* 0x048ff00000001814 */
[----:B--2---:R-:W-:-:S15]  /*21870*/  HMMA.16816.F32 R16, R12, R24, R16 ;  /* 0x000000180c10723c */ /* 0x004fde0000001810 */
[----:B------:R-:W-:-:S04]  /*21880*/  NOP ;  /* 0x0000000000007918 */ /* 0x000fc80000000000 */
[----:B------:R0:W-:Y:S04]  /*21890*/  STL.64 [R1+0x120], R16 ;  /* 0x0001201001007387 */ /* 0x0001e80000100a00 */
[----:B------:R-:W-:Y:S04]  /*218a0*/  STL.64 [R1+0x128], R18 ;  /* 0x0001281201007387 */ /* 0x000fe80000100a00 */
[----:B-1----:R-:W2:Y:S01]  /*218b0*/  LDL.LU.64 R26, [R1+0x2350] ;  /* 0x00235000011a7983 */ /* 0x002ea20000300a00 */
[----:B0-----:R-:W-:Y:S02]  /*218c0*/  IMAD.MOV.U32 R17, RZ, RZ, R24 ;  /* 0x000000ffff117224 */ /* 0x001fe400078e0018 */
[----:B------:R-:W-:-:S02]  /*218d0*/  IMAD.MOV.U32 R16, RZ, RZ, R25 ;  /* 0x000000ffff107224 */ /* 0x000fc400078e0019 */
[----:B------:R-:W4:Y:S04]  /*218e0*/  LDL.LU.64 R24, [R1+0x2348] ;  /* 0x0023480001187983 */ /* 0x000f280000300a00 */
[----:B------:R0:W-:Y:S04]  /*218f0*/  STL.64 [R1+0x22c0], R8 ;  /* 0x0022c00801007387 */ /* 0x0001e80000100a00 */
[----:B------:R-:W-:Y:S04]  /*21900*/  STL.64 [R1+0x110], R20 ;  /* 0x0001101401007387 */ /* 0x000fe80000100a00 */
[----:B------:R-:W-:Y:S01]  /*21910*/  STL.64 [R1+0x118], R22 ;  /* 0x0001181601007387 */ /* 0x000fe20000100a00 */
[----:B0-----:R-:W-:-:S02]  /*21920*/  IMAD.MOV.U32 R8, RZ, RZ, R17 ;  /* 0x000000ffff087224 */ /* 0x001fc400078e0011 */
[----:B------:R-:W-:-:S05]  /*21930*/  IMAD.MOV.U32 R9, RZ, RZ, R16 ;  /* 0x000000ffff097224 */ /* 0x000fca00078e0010 */
[----:B------:R0:W-:Y:S02]  /*21940*/  STL.64 [R1+0x22d8], R8 ;  /* 0x0022d80801007387 */ /* 0x0001e40000100a00 */
[----:B0-----:R-:W-:Y:S02]  /*21950*/  IMAD.MOV.U32 R8, RZ, RZ, R11 ;  /* 0x000000ffff087224 */ /* 0x001fe400078e000b */
[----:B------:R-:W-:-:S05]  /*21960*/  IMAD.MOV.U32 R9, RZ, RZ, R10 ;  /* 0x000000ffff097224 */ /* 0x000fca00078e000a */
[----:B------:R4:W-:Y:S02]  /*21970*/  STL.64 [R1+0x22f0], R8 ;  /* 0x0022f00801007387 */ /* 0x0009e40000100a00 */
[----:B----4-:R-:W-:Y:S02]  /*21980*/  HMMA.16816.F32 R8, R12, R24, R4 ;  /* 0x000000180c08723c */ /* 0x010fe40000001804 */
[----:B------:R-:W3:-:S15]  /*21990*/  LDL.LU R4, [R1+0x660] ;  /* 0x0006600001047983 */ /* 0x000ede0000300800 */
[----:B------:R-:W-:Y:S02]  /*219a0*/  NOP ;  /* 0x0000000000007918 */ /* 0x000fe40000000000 */
[----:B------:R-:W-:Y:S04]  /*219b0*/  STL.64 [R1+0x100], R8 ;  /* 0x0001000801007387 */ /* 0x000fe80000100a00 */
[----:B------:R-:W-:Y:S04]  /*219c0*/  STL.64 [R1+0x108], R10 ;  /* 0x0001080a01007387 */ /* 0x000fe80000100a00 */
[----:B------:R-:W3:Y:S04]  /*219d0*/  LDL.LU R5, [R1+0x664] ;  /* 0x0006640001057983 */ /* 0x000ee80000300800 */
[----:B------:R-:W4:Y:S04]  /*219e0*/  LDL.LU R6, [R1+0x668] ;  /* 0x0006680001067983 */ /* 0x000f280000300800 */
[----:B------:R-:W4:Y:S04]  /*219f0*/  LDL.LU R7, [R1+0x66c] ;  /* 0x00066c0001077983 */ /* 0x000f280000300800 */
[----:B------:R-:W2:Y:S04]  /*21a00*/  LDL.LU R20, [R1+0x680] ;  /* 0x0006800001147983 */ /* 0x000ea80000300800 */
[----:B------:R-:W2:Y:S04]  /*21a10*/  LDL.LU R21, [R1+0x684] ;  /* 0x0006840001157983 */ /* 0x000ea80000300800 */
[----:B------:R-:W2:Y:S04]  /*21a20*/  LDL.LU R22, [R1+0x688] ;  /* 0x0006880001167983 */ /* 0x000ea80000300800 */
[----:B------:R-:W2:Y:S04]  /*21a30*/  LDL.LU R23, [R1+0x68c] ;  /* 0x00068c0001177983 */ /* 0x000ea80000300800 */
[----:B------:R-:W2:Y:S04]  /*21a40*/  LDL.LU.64 R16, [R1+0x20] ;  /* 0x0000200001107983 */ /* 0x000ea80000300a00 */
[----:B----4-:R-:W-:Y:S04]  /*21a50*/  STL.64 [R1+0x2328], R6 ;  /* 0x0023280601007387 */ /* 0x010fe80000100a00 */
[----:B---3--:R0:W-:Y:S04]  /*21a60*/  STL.64 [R1+0x2320], R4 ;  /* 0x0023200401007387 */ /* 0x0081e80000100a00 */
[----:B0-----:R-:W3:Y:S04]  /*21a70*/  LDL.LU R4, [R1+0x670] ;  /* 0x0006700001047983 */ /* 0x001ee80000300800 */
[----:B------:R-:W3:Y:S04]  /*21a80*/  LDL.LU R5, [R1+0x674] ;  /* 0x0006740001057983 */ /* 0x000ee80000300800 */
[----:B------:R-:W3:Y:S04]  /*21a90*/  LDL.LU R6, [R1+0x678] ;  /* 0x0006780001067983 */ /* 0x000ee80000300800 */
[----:B------:R-:W3:Y:S04]  /*21aa0*/  LDL.LU R7, [R1+0x67c] ;  /* 0x00067c0001077983 */ /* 0x000ee80000300800 */
        /* <DEDUP_REMOVED lines=12> */
[----:B------:R-:W-:Y:S03]  /*21b70*/  HMMA.16816.F32 R20, R12, R16, R20 ;  /* 0x000000100c14723c */ /* 0x000fe60000001814 */
        /* <DEDUP_REMOVED lines=12> */
[----:B------:R0:W-:Y:S04]  /*21c40*/  STL.64 [R1+0xf0], R20 ;  /* 0x0000f01401007387 */ /* 0x0001e80000100a00 */
[----:B------:R1:W-:Y:S04]  /*21c50*/  STL.64 [R1+0xf8], R22 ;  /* 0x0000f81601007387 */ /* 0x0003e80000100a00 */
[----:B0-----:R-:W4:Y:S01]  /*21c60*/  LDL.LU.64 R20, [R1+0x2340] ;  /* 0x0023400001147983 */ /* 0x001f220000300a00 */
[----:B-1----:R-:W-:-:S02]  /*21c70*/  IMAD.MOV.U32 R22, RZ, RZ, R16 ;  /* 0x000000ffff167224 */ /* 0x002fc400078e0010 */
[----:B------:R-:W-:Y:S01]  /*21c80*/  IMAD.MOV.U32 R23, RZ, RZ, R17 ;  /* 0x000000ffff177224 */ /* 0x000fe200078e0011 */
[----:B------:R-:W2:Y:S04]  /*21c90*/  LDL.LU.64 R18, [R1+0x2338] ;  /* 0x0023380001127983 */ /* 0x000ea80000300a00 */
[----:B------:R-:W3:Y:S02]  /*21ca0*/  LDL.LU.64 R16, [R1+0x2330] ;  /* 0x0023300001107983 */ /* 0x000ee40000300a00 */
[----:B---3--:R-:W-:-:S15]  /*21cb0*/  HMMA.16816.F32 R4, R12, R16, R4 ;  /* 0x000000100c04723c */ /* 0x008fde0000001804 */
[----:B------:R-:W-:-:S04]  /*21cc0*/  NOP ;  /* 0x0000000000007918 */ /* 0x000fc80000000000 */
[----:B------:R-:W-:Y:S04]  /*21cd0*/  STL.64 [R1+0xe0], R4 ;  /* 0x0000e00401007387 */ /* 0x000fe80000100a00 */
[----:B------:R0:W-:Y:S04]  /*21ce0*/  STL.64 [R1+0xe8], R6 ;  /* 0x0000e80601007387 */ /* 0x0001e80000100a00 */
[----:B0-----:R-:W4:Y:S04]  /*21cf0*/  LDL.LU.64 R6, [R1+0x2328] ;  /* 0x0023280001067983 */ /* 0x001f280000300a00 */
[----:B------:R-:W4:Y:S01]  /*21d00*/  LDL.LU.64 R4, [R1+0x2320] ;  /* 0x0023200001047983 */ /* 0x000f220000300a00 */
[----:B------:R-:W-:-:S02]  /*21d10*/  IMAD.MOV.U32 R8, RZ, RZ, R3 ;  /* 0x000000ffff087224 */ /* 0x000fc400078e0003 */
[----:B------:R-:W-:Y:S01]  /*21d20*/  IMAD.MOV.U32 R9, RZ, RZ, R2 ;  /* 0x000000ffff097224 */ /* 0x000fe200078e0002 */
[----:B----4-:R-:W-:Y:S01]  /*21d30*/  HMMA.16816.F32 R12, R12, R20, R4 ;  /* 0x000000140c0c723c */ /* 0x010fe20000001804 */
[----:B------:R-:W3:Y:S04]  /*21d40*/  LDL.LU.64 R6, [R1+0x2318] ;  /* 0x0023180001067983 */ /* 0x000ee80000300a00 */
[----:B------:R-:W3:-:S14]  /*21d50*/  LDL.LU.64 R4, [R1+0x2310] ;  /* 0x0023100001047983 */ /* 0x000edc0000300a00 */
[----:B------:R0:W-:Y:S01]  /*21d60*/  STL.64 [R1+0x60], R12 ;  /* 0x0000600c01007387 */ /* 0x0001e20000100a00 */
[----:B------:R-:W-:Y:S02]  /*21d70*/  IMAD.MOV.U32 R2, RZ, RZ, R15 ;  /* 0x000000ffff027224 */ /* 0x000fe400078e000f */
[----:B------:R-:W-:Y:S02]  /*21d80*/  IMAD.MOV.U32 R3, RZ, RZ, R14 ;  /* 0x000000ffff037224 */ /* 0x000fe400078e000e */
[----:B--2---:R-:W-:Y:S02]  /*21d90*/  IMAD.MOV.U32 R14, RZ, RZ, R18 ;  /* 0x000000ffff0e7224 */ /* 0x004fe400078e0012 */
[----:B------:R-:W-:Y:S01]  /*21da0*/  IMAD.MOV.U32 R15, RZ, RZ, R19 ;  /* 0x000000ffff0f7224 */ /* 0x000fe200078e0013 */
[----:B0-----:R-:W2:Y:S04]  /*21db0*/  LDL.LU R12, [R1+0x250] ;  /* 0x00025000010c7983 */ /* 0x001ea80000300800 */
[----:B------:R-:W2:Y:S04]  /*21dc0*/  LDL.LU R13, [R1+0x254] ;  /* 0x00025400010d7983 */ /* 0x000ea80000300800 */
[----:B------:R-:W4:Y:S04]  /*21dd0*/  LDL.LU R18, [R1+0x230c] ;  /* 0x00230c0001127983 */ /* 0x000f280000300800 */
[----:B------:R-:W4:Y:S04]  /*21de0*/  LDL.LU R19, [R1+0x2308] ;  /* 0x0023080001137983 */ /* 0x000f280000300800 */
[----:B------:R-:W-:Y:S04]  /*21df0*/  STL [R1+0x2124], R2 ;  /* 0x0021240201007387 */ /* 0x000fe80000100800 */
[----:B------:R-:W-:Y:S01]  /*21e00*/  STL [R1+0x2120], R3 ;  /* 0x0021200301007387 */ /* 0x000fe20000100800 */
        /* <DEDUP_REMOVED lines=20> */
[----:B------:R-:W2:-:S13]  /*21f50*/  LDL.LU.64 R24, [R1+0x22b0] ;  /* 0x0022b00001187983 */ /* 0x000e9a0000300a00 */
[----:B------:R-:W-:Y:S04]  /*21f60*/  STL.64 [R1+0x3b0], R8 ;  /* 0x0003b00801007387 */ /* 0x000fe80000100a00 */
[----:B------:R0:W-:Y:S04]  /*21f70*/  STL.64 [R1+0x3b8], R10 ;  /* 0x0003b80a01007387 */ /* 0x0001e80000100a00 */
[----:B0-----:R-:W2:Y:S04]  /*21f80*/  LDL.LU.64 R10, [R1+0x22a8] ;  /* 0x0022a800010a7983 */ /* 0x001ea80000300a00 */
        /* <DEDUP_REMOVED lines=9> */
[----:B---3--:R2:W-:Y:S04]  /*22020*/  STL.64 [R1+0x2248], R26 ;  /* 0x0022481a01007387 */ /* 0x0085e80000100a00 */
[----:B------:R-:W3:Y:S04]  /*22030*/  LDL.LU R22, [R1+0x228c] ;  /* 0x00228c0001167983 */ /* 0x000ee80000300800 */
[----:B------:R-:W3:Y:S01]  /*22040*/  LDL.LU R23, [R1+0x2288] ;  /* 0x0022880001177983 */ /* 0x000ee20000300800 */
[C---:B--2---:R-:W-:Y:S03]  /*22050*/  HMMA.16816.F32 R24, R4.reuse, R24, R8 ;  /* 0x000000180418723c */ /* 0x044fe60000001808 */
[----:B------:R-:W2:Y:S04]  /*22060*/  LDL.LU.64 R10, [R1+0x2280] ;  /* 0x00228000010a7983 */ /* 0x000ea80000300a00 */
[----:B------:R-:W2:Y:S04]  /*22070*/  LDL.LU.64 R8, [R1+0x2278] ;  /* 0x0022780001087983 */ /* 0x000ea80000300a00 */
[----:B----4-:R0:W-:Y:S08]  /*22080*/  STL.64 [R1+0x2228], R18 ;  /* 0x0022281201007387 */ /* 0x0101f00000100a00 */
[----:B------:R-:W-:Y:S04]  /*22090*/  STL.64 [R1+0x390], R24 ;  /* 0x0003901801007387 */ /* 0x000fe80000100a00 */
[----:B------:R-:W-:Y:S04]  /*220a0*/  STL.64 [R1+0x398], R26 ;  /* 0x0003981a01007387 */ /* 0x000fe80000100a00 */
[----:B0-----:R-:W4:Y:S01]  /*220b0*/  LDL R18, [R1+0xb8] ;  /* 0x0000b80001127983 */ /* 0x001f220000100800 */
[----:B--2---:R-:W-:-:S15]  /*220c0*/  HMMA.16816.F32 R8, R4, R16, R8 ;  /* 0x000000100408723c */ /* 0x004fde0000001808 */
[----:B------:R-:W-:-:S04]  /*220d0*/  NOP ;  /* 0x0000000000007918 */ /* 0x000fc80000000000 */
[----:B------:R-:W-:Y:S04]  /*220e0*/  STL.64 [R1+0x380], R8 ;  /* 0x0003800801007387 */ /* 0x000fe80000100a00 */
[----:B------:R-:W-:Y:S04]  /*220f0*/  STL.64 [R1+0x388], R10 ;  /* 0x0003880a01007387 */ /* 0x000fe80000100a00 */
[----:B------:R-:W4:Y:S01]  /*22100*/  LDL R19, [R1+0xbc] ;  /* 0x0000bc0001137983 */ /* 0x000f220000100800 */
[----:B------:R-:W-:Y:S03]  /*22110*/  HMMA.16816.F32 R4, R4, R20, R12 ;  /* 0x000000140404723c */ /* 0x000fe6000000180c */
[----:B------:R-:W0:Y:S04]  /*22120*/  LDSM.16.MT88.4 R12, [R0+UR5+0x26080] ;  /* 0x02608005000c783b */ /* 0x000e280008004200 */
[----:B------:R-:W-:Y:S04]  /*22130*/  LDSM.16.MT88.4 R8, [R0+UR5+0x26000] ;  /* 0x026000050008783b */ /* 0x000fe80008004200 */
[----:B----4-:R1:W-:Y:S04]  /*22140*/  STL.64 [R1+0x2260], R18 ;  /* 0x0022601201007387 */ /* 0x0103e80000100a00 */
[----:B-1----:R-:W2:Y:S04]  /*22150*/  LDL.64 R18, [R1+0xc8] ;  /* 0x0000c80001127983 */ /* 0x002ea80000100a00 */
[----:B---3--:R1:W-:Y:S04]  /*22160*/  STL.64 [R1+0x2220], R22 ;  /* 0x0022201601007387 */ /* 0x0083e80000100a00 */
[----:B------:R-:W3:Y:S04]  /*22170*/  LDL.LU R20, [R1+0x350] ;  /* 0x0003500001147983 */ /* 0x000ee80000300800 */
[----:B------:R-:W-:Y:S04]  /*22180*/  STL.64 [R1+0x370], R4 ;  /* 0x0003700401007387 */ /* 0x000fe80000100a00 */
[----:B------:R-:W-:Y:S04]  /*22190*/  STL.64 [R1+0x378], R6 ;  /* 0x0003780601007387 */ /* 0x000fe80000100a00 */
[----:B------:R-:W3:Y:S04]  /*221a0*/  LDL.LU R21, [R1+0x354] ;  /* 0x0003540001157983 */ /* 0x000ee80000300800 */
[----:B------:R-:W4:Y:S04]  /*221b0*/  LDSM.16.MT88.4 R4, [R0+UR5+0x26100] ;  /* 0x026100050004783b */ /* 0x000f280008004200 */
[----:B-1----:R-:W2:Y:S04]  /*221c0*/  LDL.LU R22, [R1+0x358] ;  /* 0x0003580001167983 */ /* 0x002ea80000300800 */
[----:B------:R-:W2:Y:S04]  /*221d0*/  LDL.LU R23, [R1+0x35c] ;  /* 0x00035c0001177983 */ /* 0x000ea80000300800 */
[----:B--2---:R-:W-:Y:S04]  /*221e0*/  STL.64 [R1+0x2270], R22 ;  /* 0x0022701601007387 */ /* 0x004fe80000100a00 */
[----:B---3--:R1:W-:Y:S04]  /*221f0*/  STL.64 [R1+0x2268], R20 ;  /* 0x0022681401007387 */ /* 0x0083e80000100a00 */
[----:B-1----:R-:W2:Y:S04]  /*22200*/  LDL.LU R20, [R1+0x360] ;  /* 0x0003600001147983 */ /* 0x002ea80000300800 */
[----:B------:R-:W2:Y:S04]  /*22210*/  LDL.LU R21, [R1+0x364] ;  /* 0x0003640001157983 */ /* 0x000ea80000300800 */
[----:B------:R-:W2:Y:S04]  /*22220*/  LDL.LU R22, [R1+0x368] ;  /* 0x0003680001167983 */ /* 0x000ea80000300800 */
[----:B------:R-:W2:Y:S04]  /*22230*/  LDL.LU R23, [R1+0x36c] ;  /* 0x00036c0001177983 */ /* 0x000ea80000300800 */
[----:B0-----:R-:W-:Y:S04]  /*22240*/  STL.64 [R1+0x2218], R14 ;  /* 0x0022180e01007387 */ /* 0x001fe80000100a00 */
[----:B------:R-:W-:Y:S04]  /*22250*/  STL.64 [R1+0x2210], R12 ;  /* 0x0022100c01007387 */ /* 0x000fe80000100a00 */
[----:B----4-:R-:W-:Y:S04]  /*22260*/  STL.64 [R1+0x21b0], R6 ;  /* 0x0021b00601007387 */ /* 0x010fe80000100a00 */
[----:B------:R0:W-:Y:S04]  /*22270*/  STL.64 [R1+0x21a8], R4 ;  /* 0x0021a80401007387 */ /* 0x0001e80000100a00 */
[----:B0-----:R-:W3:Y:S04]  /*22280*/  LDL.LU R4, [R1+0x210] ;  /* 0x0002100001047983 */ /* 0x001ee80000300800 */
[----:B------:R-:W3:Y:S04]  /*22290*/  LDL.LU R5, [R1+0x214] ;  /* 0x0002140001057983 */ /* 0x000ee80000300800 */
[----:B------:R-:W4:Y:S04]  /*222a0*/  LDL.LU R6, [R1+0x218] ;  /* 0x0002180001067983 */ /* 0x000f280000300800 */
[----:B------:R-:W4:Y:S04]  /*222b0*/  LDL.LU R7, [R1+0x21c] ;  /* 0x00021c0001077983 */ /* 0x000f280000300800 */
[----:B------:R-:W3:Y:S04]  /*222c0*/  LDL R26, [R1+0x98] ;  /* 0x00009800011a7983 */ /* 0x000ee80000100800 */
[----:B------:R-:W3:Y:S04]  /*222d0*/  LDL R27, [R1+0x9c] ;  /* 0x00009c00011b7983 */ /* 0x000ee80000100800 */
[----:B------:R-:W3:Y:S04]  /*222e0*/  LDL.LU R12, [R1+0x340] ;  /* 0x00034000010c7983 */ /* 0x000ee80000300800 */
[----:B------:R-:W3:Y:S04]  /*222f0*/  LDL.LU R13, [R1+0x344] ;  /* 0x00034400010d7983 */ /* 0x000ee80000300800 */
[----:B------:R-:W3:Y:S04]  /*22300*/  LDL.LU R14, [R1+0x348] ;  /* 0x00034800010e7983 */ /* 0x000ee80000300800 */
[----:B------:R-:W3:Y:S01]  /*22310*/  LDL.LU R15, [R1+0x34c] ;  /* 0x00034c00010f7983 */ /* 0x000ee20000300800 */
[----:B------:R-:W-:-:S02]  /*22320*/  IMAD.MOV.U32 R3, RZ, RZ, R18 ;  /* 0x000000ffff037224 */ /* 0x000fc400078e0012 */
[----:B------:R-:W-:Y:S01]  /*22330*/  IMAD.MOV.U32 R2, RZ, RZ, R19 ;  /* 0x000000ffff027224 */ /* 0x000fe200078e0013 */
[C---:B--2---:R-:W-:Y:S01]  /*22340*/  HMMA.16816.F32 R20, R8.reuse, R18, R20 ;  /* 0x000000120814723c */ /* 0x044fe20000001814 */
[----:B----4-:R0:W-:Y:S04]  /*22350*/  STL.64 [R1+0x21d0], R6 ;  /* 0x0021d00601007387 */ /* 0x0101e80000100a00 */
[----:B---3--:R-:W-:Y:S04]  /*22360*/  STL.64 [R1+0x21c8], R4 ;  /* 0x0021c80401007387 */ /* 0x008fe80000100a00 */
[----:B0-----:R-:W2:Y:S04]  /*22370*/  LDL R6, [R1+0xa8] ;  /* 0x0000a80001067983 */ /* 0x001ea80000100800 */
[----:B------:R-:W2:Y:S06]  /*22380*/  LDL R7, [R1+0xac] ;  /* 0x0000ac0001077983 */ /* 0x000eac0000100800 */
[----:B------:R-:W-:Y:S04]  /*22390*/  STL.64 [R1+0x360], R20 ;  /* 0x0003601401007387 */ /* 0x000fe80000100a00 */
[----:B------:R0:W-:Y:S04]  /*223a0*/  STL.64 [R1+0x368], R22 ;  /* 0x0003681601007387 */ /* 0x0001e80000100a00 */
[----:B0-----:R-:W3:Y:S04]  /*223b0*/  LDL.LU.64 R22, [R1+0x2270] ;  /* 0x0022700001167983 */ /* 0x001ee80000300a00 */
[----:B------:R-:W3:Y:S04]  /*223c0*/  LDL.LU.64 R20, [R1+0x2268] ;  /* 0x0022680001147983 */ /* 0x000ee80000300a00 */
[----:B------:R-:W3:Y:S02]  /*223d0*/  LDL.LU.64 R18, [R1+0x2260] ;  /* 0x0022600001127983 */ /* 0x000ee40000300a00 */
[----:B---3--:R-:W-:Y:S02]  /*223e0*/  HMMA.16816.F32 R20, R8, R18, R20 ;  /* 0x000000120814723c */ /* 0x008fe40000001814 */
[----:B------:R-:W3:-:S15]  /*223f0*/  LDL R18, [R1+0x28] ;  /* 0x0000280001127983 */ /* 0x000ede0000100800 */
[----:B------:R-:W-:Y:S02]  /*22400*/  NOP ;  /* 0x0000000000007918 */ /* 0x000fe40000000000 */
[----:B------:R-:W-:Y:S04]  /*22410*/  STL.64 [R1+0x350], R20 ;  /* 0x0003501401007387 */ /* 0x000fe80000100a00 */
[----:B------:R-:W-:Y:S04]  /*22420*/  STL.64 [R1+0x358], R22 ;  /* 0x0003581601007387 */ /* 0x000fe80000100a00 */
[----:B------:R-:W3:Y:S04]  /*22430*/  LDL R19, [R1+0x2c] ;  /* 0x00002c0001137983 */ /* 0x000ee80000100800 */
[----:B---3--:R0:W-:Y:S04]  /*22440*/  STL.64 [R1+0x2240], R18 ;  /* 0x0022401201007387 */ /* 0x0081e80000100a00 */
[----:B------:R-:W3:Y:S04]  /*22450*/  LDL.LU R16, [R1+0x320] ;  /* 0x0003200001107983 */ /* 0x000ee80000300800 */
[----:B------:R-:W3:Y:S04]  /*22460*/  LDL.LU R17, [R1+0x324] ;  /* 0x0003240001117983 */ /* 0x000ee80000300800 */
[----:B0-----:R-:W4:Y:S04]  /*22470*/  LDL.LU R18, [R1+0x328] ;  /* 0x0003280001127983 */ /* 0x001f280000300800 */
[----:B------:R-:W4:Y:S01]  /*22480*/  LDL.LU R19, [R1+0x32c] ;  /* 0x00032c0001137983 */ /* 0x000f220000300800 */
[C---:B--2---:R-:W-:Y:S03]  /*22490*/  HMMA.16816.F32 R12, R8.reuse, R6, R12 ;  /* 0x00000006080c723c */ /* 0x044fe6000000180c */
[----:B----4-:R-:W-:Y:S04]  /*224a0*/  STL.64 [R1+0x2258], R18 ;  /* 0x0022581201007387 */ /* 0x010fe80000100a00 */
[----:B---3--:R0:W-:Y:S04]  /*224b0*/  STL.64 [R1+0x2250], R16 ;  /* 0x0022501001007387 */ /* 0x0081e80000100a00 */
[----:B0-----:R-:W2:Y:S04]  /*224c0*/  LDL.LU R16, [R1+0x330] ;  /* 0x0003300001107983 */ /* 0x001ea80000300800 */
[----:B------:R-:W2:Y:S04]  /*224d0*/  LDL.LU R17, [R1+0x334] ;  /* 0x0003340001117983 */ /* 0x000ea80000300800 */
[----:B------:R-:W2:Y:S04]  /*224e0*/  LDL.LU R18, [R1+0x338] ;  /* 0x0003380001127983 */ /* 0x000ea80000300800 */
[----:B------:R-:W2:Y:S04]  /*224f0*/  LDL.LU R19, [R1+0x33c] ;  /* 0x00033c0001137983 */ /* 0x000ea80000300800 */
[----:B------:R-:W3:Y:S04]  /*22500*/  LDL.LU R20, [R1+0x300] ;  /* 0x0003000001147983 */ /* 0x000ee80000300800 */
[----:B------:R-:W3:Y:S04]  /*22510*/  LDL.LU R21, [R1+0x304] ;  /* 0x0003040001157983 */ /* 0x000ee80000300800 */
[----:B------:R-:W4:Y:S04]  /*22520*/  LDL.LU R22, [R1+0x308] ;  /* 0x0003080001167983 */ /* 0x000f280000300800 */
[----:B------:R-:W4:Y:S04]  /*22530*/  LDL.LU R23, [R1+0x30c] ;  /* 0x00030c0001177983 */ /* 0x000f280000300800 */
[----:B----4-:R-:W-:Y:S04]  /*22540*/  STL.64 [R1+0x2238], R22 ;  /* 0x0022381601007387 */ /* 0x010fe80000100a00 */
[----:B---3--:R0:W-:Y:S04]  /*22550*/  STL.64 [R1+0x2230], R20 ;  /* 0x0022301401007387 */ /* 0x0081e80000100a00 */
[----:B0-----:R-:W3:Y:S04]  /*22560*/  LDL.LU R20, [R1+0x310] ;  /* 0x0003100001147983 */ /* 0x001ee80000300800 */
[----:B------:R-:W3:Y:S04]  /*22570*/  LDL.LU R21, [R1+0x314] ;  /* 0x0003140001157983 */ /* 0x000ee80000300800 */
[----:B------:R-:W3:Y:S04]  /*22580*/  LDL.LU R22, [R1+0x318] ;  /* 0x0003180001167983 */ /* 0x000ee80000300800 */
[----:B------:R-:W3:Y:S04]  /*22590*/  LDL.LU R23, [R1+0x31c] ;  /* 0x00031c0001177983 */ /* 0x000ee80000300800 */
[----:B------:R0:W-:Y:S04]  /*225a0*/  STL.64 [R1+0x340], R12 ;  /* 0x0003400c01007387 */ /* 0x0001e80000100a00 */
[----:B------:R1:W-:Y:S04]  /*225b0*/  STL.64 [R1+0x348], R14 ;  /* 0x0003480e01007387 */ /* 0x0003e80000100a00 */
[----:B0-----:R-:W4:Y:S04]  /*225c0*/  LDL.LU R12, [R1+0x270] ;  /* 0x00027000010c7983 */ /* 0x001f280000300800 */
[----:B------:R-:W4:Y:S04]  /*225d0*/  LDL.LU R13, [R1+0x274] ;  /* 0x00027400010d7983 */ /* 0x000f280000300800 */
[----:B-1----:R-:W4:Y:S04]  /*225e0*/  LDL.LU R14, [R1+0x278] ;  /* 0x00027800010e7983 */ /* 0x002f280000300800 */
[----:B------:R-:W4:Y:S04]  /*225f0*/  LDL.LU R15, [R1+0x27c] ;  /* 0x00027c00010f7983 */ /* 0x000f280000300800 */
[----:B------:R0:W-:Y:S04]  /*22600*/  STL.64 [R1+0x21e0], R6 ;  /* 0x0021e00601007387 */ /* 0x0001e80000100a00 */
[----:B0-----:R-:W3:Y:S01]  /*22610*/  LDL.64 R6, [R1+0xb8] ;  /* 0x0000b80001067983 */ /* 0x001ee20000100a00 */
[C---:B--2---:R-:W-:Y:S03]  /*22620*/  HMMA.16816.F32 R24, R8.reuse, R26, R16 ;  /* 0x0000001a0818723c */ /* 0x044fe60000001810 */
[----:B---3--:R-:W-:Y:S04]  /*22630*/  STL.64 [R1+0x21f8], R6 ;  /* 0x0021f80601007387 */ /* 0x008fe80000100a00 */
[----:B------:R-:W2:Y:S04]  /*22640*/  LDL.LU.64 R18, [R1+0x2258] ;  /* 0x0022580001127983 */ /* 0x000ea80000300a00 */
[----:B------:R-:W2:Y:S08]  /*22650*/  LDL.LU.64 R16, [R1+0x2250] ;  /* 0x0022500001107983 */ /* 0x000eb00000300a00 */
[----:B------:R-:W-:Y:S04]  /*22660*/  STL.64 [R1+0x330], R24 ;  /* 0x0003301801007387 */ /* 0x000fe80000100a00 */
[----:B------:R0:W-:Y:S04]  /*22670*/  STL.64 [R1+0x338], R26 ;  /* 0x0003381a01007387 */ /* 0x0001e80000100a00 */
[----:B0-----:R-:W2:Y:S02]  /*22680*/  LDL.LU.64 R26, [R1+0x2248] ;  /* 0x00224800011a7983 */ /* 0x001ea40000300a00 */
[----:B--2---:R-:W-:-:S15]  /*22690*/  HMMA.16816.F32 R16, R8, R26, R16 ;  /* 0x0000001a0810723c */ /* 0x004fde0000001810 */
[----:B------:R-:W-:-:S04]  /*226a0*/  NOP ;  /* 0x0000000000007918 */ /* 0x000fc80000000000 */
[----:B------:R-:W-:Y:S04]  /*226b0*/  STL.64 [R1+0x320], R16 ;  /* 0x0003201001007387 */ /* 0x000fe80000100a00 */
[----:B------:R0:W-:Y:S04]  /*226c0*/  STL.64 [R1+0x328], R18 ;  /* 0x0003281201007387 */ /* 0x0001e80000100a00 */
[----:B0-----:R-:W2:Y:S04]  /*226d0*/  LDL.LU.64 R18, [R1+0x2240] ;  /* 0x0022400001127983 */ /* 0x001ea80000300a00 */
[----:B------:R0:W-:Y:S04]  /*226e0*/  STL.64 [R1+0x21d8], R26 ;  /* 0x0021d81a01007387 */ /* 0x0001e80000100a00 */
[----:B------:R-:W3:Y:S04]  /*226f0*/  LDL.LU R24, [R1+0x220] ;  /* 0x0002200001187983 */ /* 0x000ee80000300800 */
[----:B------:R-:W3:Y:S04]  /*22700*/  LDL.LU R25, [R1+0x224] ;  /* 0x0002240001197983 */ /* 0x000ee80000300800 */
[----:B0-----:R-:W2:Y:S04]  /*22710*/  LDL.LU R26, [R1+0x228] ;  /* 0x00022800011a7983 */ /* 0x001ea80000300800 */
[----:B------:R-:W2:Y:S04]  /*22720*/  LDL.LU R27, [R1+0x22c] ;  /* 0x00022c00011b7983 */ /* 0x000ea80000300800 */
[----:B--2---:R-:W-:Y:S04]  /*22730*/  STL.64 [R1+0x21f0], R26 ;  /* 0x0021f01a01007387 */ /* 0x004fe80000100a00 */
[----:B---3--:R0:W-:Y:S04]  /*22740*/  STL.64 [R1+0x21e8], R24 ;  /* 0x0021e81801007387 */ /* 0x0081e80000100a00 */
[----:B0-----:R-:W2:Y:S04]  /*22750*/  LDL.LU R24, [R1+0x230] ;  /* 0x0002300001187983 */ /* 0x001ea80000300800 */
[----:B------:R-:W2:Y:S04]  /*22760*/  LDL.LU R25, [R1+0x234] ;  /* 0x0002340001197983 */ /* 0x000ea80000300800 */
[----:B------:R-:W3:Y:S04]  /*22770*/  LDL.LU R26, [R1+0x238] ;  /* 0x00023800011a7983 */ /* 0x000ee80000300800 */
[----:B------:R-:W3:Y:S01]  /*22780*/  LDL.LU R27, [R1+0x23c] ;  /* 0x00023c00011b7983 */ /* 0x000ee20000300800 */
[C---:B------:R-:W-:Y:S03]  /*22790*/  HMMA.16816.F32 R16, R8.reuse, R18, R20 ;  /* 0x000000120810723c */ /* 0x040fe60000001814 */
[----:B---3--:R-:W-:Y:S04]  /*227a0*/  STL.64 [R1+0x2208], R26 ;  /* 0x0022081a01007387 */ /* 0x008fe80000100a00 */
        /* <DEDUP_REMOVED lines=9> */
[----:B0-----:R-:W3:Y:S02]  /*22840*/  LDL.LU.64 R18, [R1+0x2228] ;  /* 0x0022280001127983 */ /* 0x001ee40000300a00 */
[----:B---3--:R-:W-:-:S15]  /*22850*/  HMMA.16816.F32 R20, R8, R18, R20 ;  /* 0x000000120814723c */ /* 0x008fde0000001814 */
[----:B------:R-:W-:-:S04]  /*22860*/  NOP ;  /* 0x0000000000007918 */ /* 0x000fc80000000000 */
[----:B------:R-:W-:Y:S04]  /*22870*/  STL.64 [R1+0x2e0], R20 ;  /* 0x0002e01401007387 */ /* 0x000fe80000100a00 */
[----:B------:R0:W-:Y:S04]  /*22880*/  STL.64 [R1+0x2e8], R22 ;  /* 0x0002e81601007387 */ /* 0x0001e80000100a00 */
[----:B0-----:R-:W4:Y:S04]  /*22890*/  LDL.LU.64 R22, [R1+0x2220] ;  /* 0x0022200001167983 */ /* 0x001f280000300a00 */
[----:B------:R0:W-:Y:S04]  /*228a0*/  STL.64 [R1+0x21c0], R18 ;  /* 0x0021c01201007387 */ /* 0x0001e80000100a00 */
[----:B------:R-:W3:Y:S04]  /*228b0*/  LDL.LU R16, [R1+0x200] ;  /* 0x0002000001107983 */ /* 0x000ee80000300800 */
[----:B------:R-:W3:Y:S04]  /*228c0*/  LDL.LU R17, [R1+0x204] ;  /* 0x0002040001117983 */ /* 0x000ee80000300800 */
[----:B0-----:R-:W3:Y:S01]  /*228d0*/  LDL.LU R18, [R1+0x208] ;  /* 0x0002080001127983 */ /* 0x001ee20000300800 */
[----:B----4-:R-:W-:Y:S03]  /*228e0*/  HMMA.16816.F32 R8, R8, R22, R12 ;  /* 0x000000160808723c */ /* 0x010fe6000000180c */
[----:B------:R-:W2:Y:S04]  /*228f0*/  LDL.LU.64 R14, [R1+0x2218] ;  /* 0x00221800010e7983 */ /* 0x000ea80000300a00 */
[----:B------:R-:W2:Y:S01]  /*22900*/  LDL.LU.64 R12, [R1+0x2210] ;  /* 0x00221000010c7983 */ /* 0x000ea20000300a00 */
[----:B------:R-:W-:-:S02]  /*22910*/  IMAD.MOV.U32 R6, RZ, RZ, R3 ;  /* 0x000000ffff067224 */ /* 0x000fc400078e0003 */
[----:B------:R-:W-:Y:S01]  /*22920*/  IMAD.MOV.U32 R7, RZ, RZ, R2 ;  /* 0x000000ffff077224 */ /* 0x000fe200078e0002 */
[----:B------:R0:W-:Y:S01]  /*22930*/  STL.64 [R1+0x21b8], R22 ;  /* 0x0021b81601007387 */ /* 0x0001e20000100a00 */
[----:B------:R-:W-:-:S03]  /*22940*/  IMAD.MOV.U32 R19, RZ, RZ, R29 ;  /* 0x000000ffff137224 */ /* 0x000fc600078e001d */
[----:B0-----:R-:W4:Y:S04]  /*22950*/  LDL.64 R22, [R1+0x98] ;  /* 0x0000980001167983 */ /* 0x001f280000100a00 */
[----:B------:R-:W-:Y:S04]  /*22960*/  STL.64 [R1+0x2d0], R8 ;  /* 0x0002d00801007387 */ /* 0x000fe80000100a00 */
[----:B------:R0:W-:Y:S04]  /*22970*/  STL.64 [R1+0x2d8], R10 ;  /* 0x0002d80a01007387 */ /* 0x0001e80000100a00 */
[----:B0-----:R-:W3:Y:S01]  /*22980*/  LDL.64 R10, [R1+0x28] ;  /* 0x00002800010a7983 */ /* 0x001ee20000100a00 */
[----:B--2---:R-:W-:Y:S03]  /*22990*/  HMMA.16816.F32 R4, R12, R6, R24 ;  /* 0x000000060c04723c */ /* 0x004fe60000001818 */
[----:B------:R-:W2:Y:S04]  /*229a0*/  LDL.LU.64 R26, [R1+0x2208] ;  /* 0x00220800011a7983 */ /* 0x000ea80000300a00 */
[----:B------:R-:W2:-:S12]  /*229b0*/  LDL.LU.64 R24, [R1+0x2200] ;  /* 0x0022000001187983 */ /* 0x000e980000300a00 */
[----:B------:R-:W-:Y:S04]  /*229c0*/  STL.64 [R1+0x2c0], R4 ;  /* 0x0002c00401007387 */ /* 0x000fe80000100a00 */
[----:B------:R0:W-:Y:S01]  /*229d0*/  STL [R1+0x2c8], R6 ;  /* 0x0002c80601007387 */ /* 0x0001e20000100800 */
[----:B------:R-:W-:-:S03]  /*229e0*/  IMAD.MOV.U32 R29, RZ, RZ, R7 ;  /* 0x000000ffff1d7224 */ /* 0x000fc600078e0007 */
[----:B0-----:R-:W2:Y:S04]  /*229f0*/  LDL.LU.64 R6, [R1+0x21f8] ;  /* 0x0021f80001067983 */ /* 0x001ea80000300a00 */
[----:B------:R-:W-:Y:S01]  /*22a00*/  STL [R1+0x1de8], R29 ;  /* 0x001de81d01007387 */ /* 0x000fe20000100800 */
[----:B--2---:R-:W-:Y:S01]  /*22a10*/  HMMA.16816.F32 R24, R12, R6, R24 ;  /* 0x000000060c18723c */ /* 0x004fe20000001818 */
[----:B------:R-:W-:Y:S02]  /*22a20*/  IMAD.MOV.U32 R3, RZ, RZ, R6 ;  /* 0x000000ffff037224 */ /* 0x000fe400078e0006 */
[----:B------:R-:W-:-:S15]  /*22a30*/  IMAD.MOV.U32 R2, RZ, RZ, R7 ;  /* 0x000000ffff027224 */ /* 0x000fde00078e0007 */
[----:B------:R-:W-:Y:S01]  /*22a40*/  NOP ;  /* 0x0000000000007918 */ /* 0x000fe20000000000 */
[----:B------:R-:W-:Y:S04]  /*22a50*/  STL.64 [R1+0x2b0], R24 ;  /* 0x0002b01801007387 */ /* 0x000fe80000100a00 */
[----:B------:R0:W-:Y:S04]  /*22a60*/  STL.64 [R1+0x2b8], R26 ;  /* 0x0002b81a01007387 */ /* 0x0001e80000100a00 */
[----:B0-----:R-:W2:Y:S04]  /*22a70*/  LDL.LU.64 R26, [R1+0x21f0] ;  /* 0x0021f000011a7983 */ /* 0x001ea80000300a00 */
[----:B------:R-:W2:Y:S04]  /*22a80*/  LDL.LU.64 R24, [R1+0x21e8] ;  /* 0x0021e80001187983 */ /* 0x000ea80000300a00 */
[----:B------:R-:W2:Y:S02]  /*22a90*/  LDL.LU.64 R6, [R1+0x21e0] ;  /* 0x0021e00001067983 */ /* 0x000ea40000300a00 */
[----:B--2---:R-:W-:Y:S02]  /*22aa0*/  HMMA.16816.F32 R4, R12, R6, R24 ;  /* 0x000000060c04723c */ /* 0x004fe40000001818 */
[----:B------:R-:W3:-:S15]  /*22ab0*/  LDL.LU.64 R26, [R1+0x21d8] ;  /* 0x0021d800011a7983 */ /* 0x000ede0000300a00 */
[----:B------:R-:W-:Y:S02]  /*22ac0*/  NOP ;  /* 0x0000000000007918 */ /* 0x000fe40000000000 */
[----:B------:R-:W-:Y:S04]  /*22ad0*/  STL.64 [R1+0x2a0], R4 ;  /* 0x0002a00401007387 */ /* 0x000fe80000100a00 */
[----:B------:R0:W-:Y:S04]  /*22ae0*/  STL.64 [R1+0x2a8], R6 ;  /* 0x0002a80601007387 */ /* 0x0001e80000100a00 */
[----:B0-----:R-:W4:Y:S04]  /*22af0*/  LDL.LU.64 R6, [R1+0x21d0] ;  /* 0x0021d00001067983 */ /* 0x001f280000300a00 */
[----:B------:R-:W4:Y:S02]  /*22b00*/  LDL.LU.64 R4, [R1+0x21c8] ;  /* 0x0021c80001047983 */ /* 0x000f240000300a00 */
[----:B----4-:R-:W-:-:S15]  /*22b10*/  HMMA.16816.F32 R4, R12, R22, R4 ;  /* 0x000000160c04723c */ /* 0x010fde0000001804 */
[----:B------:R-:W-:-:S04]  /*22b20*/  NOP ;  /* 0x0000000000007918 */ /* 0x000fc80000000000 */
[----:B------:R0:W-:Y:S02]  /*22b30*/  STL.64 [R1+0x290], R4 ;  /* 0x0002900401007387 */ /* 0x0001e40000100a00 */
[----:B0-----:R-:W-:Y:S02]  /*22b40*/  IMAD.MOV.U32 R5, RZ, RZ, R22 ;  /* 0x000000ffff057224 */ /* 0x001fe400078e0016 */
[----:B------:R-:W-:Y:S02]  /*22b50*/  IMAD.MOV.U32 R4, RZ, RZ, R23 ;  /* 0x000000ffff047224 */ /* 0x000fe400078e0017 */
[----:B---3--:R-:W-:Y:S01]  /*22b60*/  HMMA.16816.F32 R20, R12, R26, R16 ;  /* 0x0000001a0c14723c */ /* 0x008fe20000001810 */
[----:B------:R-:W-:Y:S04]  /*22b70*/  STL.64 [R1+0x298], R6 ;  /* 0x0002980601007387 */ /* 0x000fe80000100a00 */
[----:B------:R-:W2:-:S14]  /*22b80*/  LDL.LU R16, [R1+0x1f0] ;  /* 0x0001f00001107983 */ /* 0x000e9c0000300800 */
[----:B------:R-:W-:Y:S04]  /*22b90*/  STL.64 [R1+0x280], R20 ;  /* 0x0002801401007387 */ /* 0x000fe80000100a00 */
[----:B------:R-:W-:Y:S04]  /*22ba0*/  STL.64 [R1+0x288], R22 ;  /* 0x0002881601007387 */ /* 0x000fe80000100a00 */
[----:B------:R-:W2:Y:S04]  /*22bb0*/  LDL.LU R17, [R1+0x1f4] ;  /* 0x0001f40001117983 */ /* 0x000ea80000300800 */
[----:B------:R-:W2:Y:S04]  /*22bc0*/  LDL.LU R18, [R1+0x1f8] ;  /* 0x0001f80001127983 */ /* 0x000ea80000300800 */
[----:B------:R-:W2:Y:S04]  /*22bd0*/  LDL.LU R19, [R1+0x1fc] ;  /* 0x0001fc0001137983 */ /* 0x000ea80000300800 */
[----:B------:R-:W3:Y:S04]  /*22be0*/  LDL.LU R24, [R1] ;  /* 0x0000000001187983 */ /* 0x000ee80000300800 */
[----:B------:R-:W3:Y:S04]  /*22bf0*/  LDL.LU R25, [R1+0x4] ;  /* 0x0000040001197983 */ /* 0x000ee80000300800 */
[----:B------:R-:W4:Y:S04]  /*22c00*/  LDL.LU R26, [R1+0x8] ;  /* 0x00000800011a7983 */ /* 0x000f280000300800 */
[----:B------:R-:W4:Y:S04]  /*22c10*/  LDL.LU R27, [R1+0xc] ;  /* 0x00000c00011b7983 */ /* 0x000f280000300800 */
[----:B----4-:R0:W-:Y:S04]  /*22c20*/  STL.64 [R1+0x2150], R26 ;  /* 0x0021501a01007387 */ /* 0x0101e80000100a00 */
[----:B---3--:R1:W-:Y:S01]  /*22c30*/  STL.64 [R1+0x2148], R24 ;  /* 0x0021481801007387 */ /* 0x0083e20000100a00 */
[----:B0-----:R-:W-:-:S02]  /*22c40*/  IMAD.MOV.U32 R26, RZ, RZ, R5 ;  /* 0x000000ffff1a7224 */ /* 0x001fc400078e0005 */
[----:B------:R-:W-:-:S05]  /*22c50*/  IMAD.MOV.U32 R27, RZ, RZ, R4 ;  /* 0x000000ffff1b7224 */ /* 0x000fca00078e0004 */
[----:B------:R0:W-:Y:S04]  /*22c60*/  STL.64 [R1+0x2160], R26 ;  /* 0x0021601a01007387 */ /* 0x0001e80000100a00 */
[----:B-1----:R-:W3:Y:S04]  /*22c70*/  LDL.LU R24, [R1+0x30] ;  /* 0x0000300001187983 */ /* 0x002ee80000300800 */
[----:B------:R-:W3:Y:S04]  /*22c80*/  LDL.LU R25, [R1+0x34] ;  /* 0x0000340001197983 */ /* 0x000ee80000300800 */
[----:B0-----:R-:W4:Y:S04]  /*22c90*/  LDL.LU R26, [R1+0x38] ;  /* 0x00003800011a7983 */ /* 0x001f280000300800 */
[----:B------:R-:W4:Y:S04]  /*22ca0*/  LDL.LU R27, [R1+0x3c] ;  /* 0x00003c00011b7983 */ /* 0x000f280000300800 */
[----:B------:R-:W3:Y:S01]  /*22cb0*/  LDL.LU R4, [R1+0x160] ;  /* 0x0001600001047983 */ /* 0x000ee20000300800 */
[----:B--2---:R-:W-:Y:S03]  /*22cc0*/  HMMA.16816.F32 R16, R12, R10, R16 ;  /* 0x0000000a0c10723c */ /* 0x004fe60000001810 */
[----:B------:R-:W2:Y:S04]  /*22cd0*/  LDL.LU R5, [R1+0x164] ;  /* 0x0001640001057983 */ /* 0x000ea80000300800 */
[----:B------:R-:W2:Y:S04]  /*22ce0*/  LDL.LU R6, [R1+0x168] ;  /* 0x0001680001067983 */ /* 0x000ea80000300800 */
[----:B------:R-:W2:Y:S04]  /*22cf0*/  LDL.LU R7, [R1+0x16c] ;  /* 0x00016c0001077983 */ /* 0x000ea80000300800 */
[----:B------:R-:W2:Y:S04]  /*22d00*/  LDL.LU R20, [R1+0x1e0] ;  /* 0x0001e00001147983 */ /* 0x000ea80000300800 */
[----:B------:R-:W2:Y:S04]  /*22d10*/  LDL.LU R21, [R1+0x1e4] ;  /* 0x0001e40001157983 */ /* 0x000ea80000300800 */
[----:B------:R-:W2:Y:S04]  /*22d20*/  LDL.LU R22, [R1+0x1e8] ;  /* 0x0001e80001167983 */ /* 0x000ea80000300800 */
[----:B------:R-:W2:Y:S01]  /*22d30*/  LDL.LU R23, [R1+0x1ec] ;  /* 0x0001ec0001177983 */ /* 0x000ea20000300800 */
[----:B------:R-:W-:-:S03]  /*22d40*/  IMAD.MOV.U32 R29, RZ, RZ, R19 ;  /* 0x000000ffff1d7224 */ /* 0x000fc600078e0013 */
[----:B----4-:R0:W-:Y:S04]  /*22d50*/  STL.64 [R1+0x2180], R26 ;  /* 0x0021801a01007387 */ /* 0x0101e80000100a00 */
[----:B---3--:R1:W-:Y:S01]  /*22d60*/  STL.64 [R1+0x2178], R24 ;  /* 0x0021781801007387 */ /* 0x0083e20000100a00 */
[----:B0-----:R-:W-:Y:S02]  /*22d70*/  IMAD.MOV.U32 R26, RZ, RZ, R3 ;  /* 0x000000ffff1a7224 */ /* 0x001fe400078e0003 */
[----:B------:R-:W-:-:S05]  /*22d80*/  IMAD.MOV.U32 R27, RZ, RZ, R2 ;  /* 0x000000ffff1b7224 */ /* 0x000fca00078e0002 */
[----:B------:R0:W-:Y:S04]  /*22d90*/  STL.64 [R1+0x2190], R26 ;  /* 0x0021901a01007387 */ /* 0x0001e80000100a00 */
[----:B-1----:R-:W3:Y:S04]  /*22da0*/  LDL.LU R24, [R1+0x50] ;  /* 0x0000500001187983 */ /* 0x002ee80000300800 */
[----:B------:R-:W3:Y:S04]  /*22db0*/  LDL.LU R25, [R1+0x54] ;  /* 0x0000540001197983 */ /* 0x000ee80000300800 */
[----:B0-----:R-:W3:Y:S04]  /*22dc0*/  LDL.LU R26, [R1+0x58] ;  /* 0x00005800011a7983 */ /* 0x001ee80000300800 */
[----:B------:R-:W3:Y:S04]  /*22dd0*/  LDL.LU R27, [R1+0x5c] ;  /* 0x00005c00011b7983 */ /* 0x000ee80000300800 */
[----:B------:R-:W-:Y:S04]  /*22de0*/  STL.64 [R1+0x270], R16 ;  /* 0x0002701001007387 */ /* 0x000fe80000100a00 */
[----:B------:R0:W-:Y:S04]  /*22df0*/  STL [R1+0x278], R18 ;  /* 0x0002781201007387 */ /* 0x0001e80000100800 */
[----:B0-----:R-:W2:Y:S04]  /*22e00*/  LDL.LU.64 R18, [R1+0x21c0] ;  /* 0x0021c00001127983 */ /* 0x001ea80000300a00 */
[----:B------:R0:W-:Y:S04]  /*22e10*/  STL.64 [R1+0x2140], R10 ;  /* 0x0021400a01007387 */ /* 0x0001e80000100a00 */
[----:B0-----:R-:W4:Y:S04]  /*22e20*/  LDL.64 R10, [R1+0x88] ;  /* 0x00008800010a7983 */ /* 0x001f280000100a00 */
[----:B----4-:R0:W-:Y:S04]  /*22e30*/  STL.64 [R1+0x2158], R10 ;  /* 0x0021580a01007387 */ /* 0x0101e80000100a00 */
[----:B------:R-:W4:Y:S04]  /*22e40*/  LDL.LU R8, [R1+0x10] ;  /* 0x0000100001087983 */ /* 0x000f280000300800 */
[----:B------:R-:W4:Y:S04]  /*22e50*/  LDL.LU R9, [R1+0x14] ;  /* 0x0000140001097983 */ /* 0x000f280000300800 */
[----:B0-----:R-:W2:Y:S04]  /*22e60*/  LDL.LU R10, [R1+0x18] ;  /* 0x00001800010a7983 */ /* 0x001ea80000300800 */
[----:B------:R-:W2:Y:S04]  /*22e70*/  LDL.LU R11, [R1+0x1c] ;  /* 0x00001c00010b7983 */ /* 0x000ea80000300800 */
[----:B--2---:R0:W-:Y:S04]  /*22e80*/  STL.64 [R1+0x2170], R10 ;  /* 0x0021700a01007387 */ /* 0x0041e80000100a00 */
[----:B----4-:R1:W-:Y:S04]  /*22e90*/  STL.64 [R1+0x2168], R8 ;  /* 0x0021680801007387 */ /* 0x0103e80000100a00 */
[----:B0-----:R-:W2:Y:S01]  /*22ea0*/  LDL.64 R10, [R1+0xa8] ;  /* 0x0000a800010a7983 */ /* 0x001ea20000100a00 */
[C---:B------:R-:W-:Y:S03]  /*22eb0*/  HMMA.16816.F32 R20, R12.reuse, R18, R20 ;  /* 0x000000120c14723c */ /* 0x040fe60000001814 */
[----:B--2---:R0:W-:Y:S04]  /*22ec0*/  STL.64 [R1+0x2188], R10 ;  /* 0x0021880a01007387 */ /* 0x0041e80000100a00 */
[----:B-1----:R-:W2:Y:S04]  /*22ed0*/  LDL.LU R8, [R1+0x40] ;  /* 0x0000400001087983 */ /* 0x002ea80000300800 */
[----:B------:R-:W2:Y:S04]  /*22ee0*/  LDL.LU R9, [R1+0x44] ;  /* 0x0000440001097983 */ /* 0x000ea80000300800 */
[----:B0-----:R-:W4:Y:S04]  /*22ef0*/  LDL.LU R10, [R1+0x48] ;  /* 0x00004800010a7983 */ /* 0x001f280000300800 */
[----:B------:R-:W4:Y:S04]  /*22f00*/  LDL.LU R11, [R1+0x4c] ;  /* 0x00004c00010b7983 */ /* 0x000f280000300800 */
[----:B----4-:R0:W-:Y:S04]  /*22f10*/  STL.64 [R1+0x21a0], R10 ;  /* 0x0021a00a01007387 */ /* 0x0101e80000100a00 */
[----:B--2---:R-:W-:Y:S04]  /*22f20*/  STL.64 [R1+0x2198], R8 ;  /* 0x0021980801007387 */ /* 0x004fe80000100a00 */
[----:B0-----:R-:W2:Y:S04]  /*22f30*/  LDL.64 R10, [R1+0xc8] ;  /* 0x0000c800010a7983 */ /* 0x001ea80000100a00 */
[----:B------:R-:W-:Y:S04]  /*22f40*/  STL [R1+0x1e20], R29 ;  /* 0x001e201d01007387 */ /* 0x000fe80000100800 */
[----:B------:R-:W-:Y:S04]  /*22f50*/  STL.64 [R1+0x260], R20 ;  /* 0x0002601401007387 */ /* 0x000fe80000100a00 */
[----:B------:R0:W-:Y:S04]  /*22f60*/  STL.64 [R1+0x268], R22 ;  /* 0x0002681601007387 */ /* 0x0001e80000100a00 */
[----:B0-----:R-:W4:Y:S02]  /*22f70*/  LDL.LU.64 R22, [R1+0x21b8] ;  /* 0x0021b80001167983 */ /* 0x001f240000300a00 */
[----:B----4-:R-:W-:Y:S02]  /*22f80*/  HMMA.16816.F32 R12, R12, R22, R4 ;  /* 0x000000160c0c723c */ /* 0x010fe40000001804 */
[----:B------:R-:W3:Y:S04]  /*22f90*/  LDL.LU.64 R6, [R1+0x21b0] ;  /* 0x0021b00001067983 */ /* 0x000ee80000300a00 */
[----:B------:R-:W3:Y:S01]  /*22fa0*/  LDL.LU.64 R4, [R1+0x21a8] ;  /* 0x0021a80001047983 */ /* 0x000ee20000300a00 */
[----:B--2---:R-:W-:-:S02]  /*22fb0*/  IMAD.MOV.U32 R21, RZ, RZ, R10 ;  /* 0x000000ffff157224 */ /* 0x004fc400078e000a */
[----:B------:R-:W-:-:S10]  /*22fc0*/  IMAD.MOV.U32 R20, RZ, RZ, R11 ;  /* 0x000000ffff147224 */ /* 0x000fd400078e000b */
[----:B------:R0:W-:Y:S04]  /*22fd0*/  STL.64 [R1+0x230], R12 ;  /* 0x0002300c01007387 */ /* 0x0001e80000100a00 */
[----:B------:R1:W-:Y:S01]  /*22fe0*/  STL [R1+0x238], R14 ;  /* 0x0002380e01007387 */ /* 0x0003e20000100800 */
[----:B------:R-:W-:-:S03]  /*22ff0*/  IMAD.MOV.U32 R29, RZ, RZ, R15 ;  /* 0x000000ffff1d7224 */ /* 0x000fc600078e000f */
[----:B0-----:R-:W2:Y:S04]  /*23000*/  LDL.LU R12, [R1+0xd0] ;  /* 0x0000d000010c7983 */ /* 0x001ea80000300800 */
[----:B------:R-:W2:Y:S04]  /*23010*/  LDL.LU R13, [R1+0xd4] ;  /* 0x0000d400010d7983 */ /* 0x000ea80000300800 */
[----:B-1----:R-:W2:Y:S04]  /*23020*/  LDL.LU R14, [R1+0xd8] ;  /* 0x0000d800010e7983 */ /* 0x002ea80000300800 */
[----:B------:R-:W2:Y:S04]  /*23030*/  LDL.LU R15, [R1+0xdc] ;  /* 0x0000dc00010f7983 */ /* 0x000ea80000300800 */
[----:B------:R-:W-:Y:S01]  /*23040*/  STL [R1+0x1e70], R29 ;  /* 0x001e701d01007387 */ /* 0x000fe20000100800 */
[----:B---3--:R-:W-:Y:S03]  /*23050*/  HMMA.16816.F32 R24, R4, R10, R24 ;  /* 0x0000000a0418723c */ /* 0x008fe60000001818 */
[----:B------:R-:W3:Y:S04]  /*23060*/  LDL.LU.64 R10, [R1+0x21a0] ;  /* 0x0021a000010a7983 */ /* 0x000ee80000300a00 */
[----:B------:R-:W3:-:S12]  /*23070*/  LDL.LU.64 R8, [R1+0x2198] ;  /* 0x0021980001087983 */ /* 0x000ed80000300a00 */
[----:B------:R-:W-:Y:S01]  /*23080*/  IMAD.MOV.U32 R17, RZ, RZ, R26 ;  /* 0x000000ffff117224 */ /* 0x000fe200078e001a */
[----:B------:R3:W-:Y:S01]  /*23090*/  STL.64 [R1+0x250], R24 ;  /* 0x0002501801007387 */ /* 0x0007e20000100a00 */
[----:B------:R-:W-:-:S03]  /*230a0*/  IMAD.MOV.U32 R16, RZ, RZ, R27 ;  /* 0x000000ffff107224 */ /* 0x000fc600078e001b */
[----:B------:R-:W3:Y:S04]  /*230b0*/  LDL.LU.64 R26, [R1+0x2190] ;  /* 0x00219000011a7983 */ /* 0x000ee80000300a00 */
[----:B------:R-:W-:Y:S04]  /*230c0*/  STL [R1+0x212c], R20 ;  /* 0x00212c1401007387 */ /* 0x000fe80000100800 */
[----:B------:R-:W-:Y:S04]  /*230d0*/  STL [R1+0x2128], R21 ;  /* 0x0021281501007387 */ /* 0x000fe80000100800 */
[----:B------:R-:W-:Y:S04]  /*230e0*/  STL [R1+0x1d34], R16 ;  /* 0x001d341001007387 */ /* 0x000fe80000100800 */
[----:B------:R-:W-:Y:S01]  /*230f0*/  STL [R1+0x1d30], R17 ;  /* 0x001d301101007387 */ /* 0x000fe20000100800 */
[----:B---3--:R-:W-:Y:S03]  /*23100*/  HMMA.16816.F32 R24, R4, R26, R8 ;  /* 0x0000001a0418723c */ /* 0x008fe60000001808 */
[----:B------:R-:W3:-:S15]  /*23110*/  LDL.LU.64 R10, [R1+0x2188] ;  /* 0x00218800010a7983 */ /* 0x000ede0000300a00 */
[----:B------:R-:W-:Y:S01]  /*23120*/  NOP ;  /* 0x0000000000007918 */ /* 0x000fe20000000000 */
[----:B------:R-:W-:Y:S04]  /*23130*/  STL.64 [R1+0x240], R24 ;  /* 0x0002401801007387 */ /* 0x000fe80000100a00 */
[----:B------:R0:W-:Y:S04]  /*23140*/  STL.64 [R1+0x248], R26 ;  /* 0x0002481a01007387 */ /* 0x0001e80000100a00 */
[----:B0-----:R-:W4:Y:S04]  /*23150*/  LDL.LU.64 R26, [R1+0x2180] ;  /* 0x00218000011a7983 */ /* 0x001f280000300a00 */
[----:B------:R-:W4:Y:S01]  /*23160*/  LDL.LU.64 R24, [R1+0x2178] ;  /* 0x0021780001187983 */ /* 0x000f220000300a00 */
[----:B---3--:R-:W-:-:S02]  /*23170*/  IMAD.MOV.U32 R20, RZ, RZ, R10 ;  /* 0x000000ffff147224 */ /* 0x008fc400078e000a */
[----:B------:R-:W-:Y:S01]  /*23180*/  IMAD.MOV.U32 R21, RZ, RZ, R11 ;  /* 0x000000ffff157224 */ /* 0x000fe200078e000b */
[----:B----4-:R-:W-:Y:S01]  /*23190*/  HMMA.16816.F32 R24, R4, R10, R24 ;  /* 0x0000000a0418723c */ /* 0x010fe20000001818 */
[----:B------:R-:W3:Y:S04]  /*231a0*/  LDL.LU.64 R10, [R1+0x2170] ;  /* 0x00217000010a7983 */ /* 0x000ee80000300a00 */
[----:B------:R-:W3:-:S14]  /*231b0*/  LDL.LU.64 R8, [R1+0x2168] ;  /* 0x0021680001087983 */ /* 0x000edc0000300a00 */
[----:B------:R0:W-:Y:S04]  /*231c0*/  STL.64 [R1+0x228], R26 ;  /* 0x0002281a01007387 */ /* 0x0001e80000100a00 */
[----:B0-----:R-:W3:Y:S01]  /*231d0*/  LDL.LU.64 R26, [R1+0x2160] ;  /* 0x00216000011a7983 */ /* 0x001ee20000300a00 */
[----:B------:R-:W-:Y:S02]  /*231e0*/  IMAD.MOV.U32 R16, RZ, RZ, R24 ;  /* 0x000000ffff107224 */ /* 0x000fe400078e0018 */
[----:B------:R-:W-:-:S05]  /*231f0*/  IMAD.MOV.U32 R17, RZ, RZ, R25 ;  /* 0x000000ffff117224 */ /* 0x000fca00078e0019 */
        /* <DEDUP_REMOVED lines=12> */
[----:B------:R-:W3:-:S15]  /*232c0*/  LDL.LU.64 R10, [R1+0x2140] ;  /* 0x00214000010a7983 */ /* 0x000ede0000300a00 */
[----:B------:R-:W-:-:S03]  /*232d0*/  NOP ;  /* 0x0000000000007918 */ /* 0x000fc60000000000 */
[----:B------:R-:W-:Y:S01]  /*232e0*/  IMAD.MOV.U32 R17, RZ, RZ, R26 ;  /* 0x000000ffff117224 */ /* 0x000fe200078e001a */
[----:B------:R0:W-:Y:S01]  /*232f0*/  STL.64 [R1+0x200], R24 ;  /* 0x0002001801007387 */ /* 0x0001e20000100a00 */
[----:B------:R-:W-:-:S03]  /*23300*/  IMAD.MOV.U32 R16, RZ, RZ, R27 ;  /* 0x000000ffff107224 */ /* 0x000fc600078e001b */
[----:B------:R-:W3:Y:S04]  /*23310*/  LDL.LU.64 R26, [R1+0x2138] ;  /* 0x00213800011a7983 */ /* 0x000ee80000300a00 */
[----:B0-----:R-:W3:Y:S04]  /*23320*/  LDL.LU.64 R24, [R1+0x2130] ;  /* 0x0021300001187983 */ /* 0x001ee80000300a00 */
[----:B------:R-:W-:Y:S04]  /*23330*/  STL [R1+0x1d44], R16 ;  /* 0x001d441001007387 */ /* 0x000fe80000100800 */
[----:B------:R-:W-:Y:S01]  /*23340*/  STL [R1+0x1d40], R17 ;  /* 0x001d401101007387 */ /* 0x000fe20000100800 */
[C---:B--2---:R-:W-:Y:S08]  /*23350*/  HMMA.16816.F32 R12, R4.reuse, R18, R12 ;  /* 0x00000012040c723c */ /* 0x044ff0000000180c */
[----:B---3--:R-:W-:-:S15]  /*23360*/  HMMA.16816.F32 R24, R4, R10, R24 ;  /* 0x0000000a0418723c */ /* 0x008fde0000001818 */
[----:B------:R-:W-:-:S04]  /*23370*/  NOP ;  /* 0x0000000000007918 */ /* 0x000fc80000000000 */
[----:B------:R0:W-:Y:S04]  /*23380*/  STL.64 [R1+0x1f0], R24 ;  /* 0x0001f01801007387 */ /* 0x0001e80000100a00 */
[----:B------:R1:W-:Y:S04]  /*23390*/  STL.64 [R1+0x1f8], R26 ;  /* 0x0001f81a01007387 */ /* 0x0003e80000100a00 */
[----:B0-----:R-:W2:Y:S04]  /*233a0*/  LDL.LU R24, [R1+0x70] ;  /* 0x0000700001187983 */ /* 0x001ea80000300800 */
[----:B------:R-:W2:Y:S04]  /*233b0*/  LDL.LU R25, [R1+0x74] ;  /* 0x0000740001197983 */ /* 0x000ea80000300800 */
[----:B-1----:R-:W2:Y:S04]  /*233c0*/  LDL.LU R26, [R1+0x78] ;  /* 0x00007800011a7983 */ /* 0x002ea80000300800 */
[----:B------:R-:W2:Y:S04]  /*233d0*/  LDL.LU R27, [R1+0x7c] ;  /* 0x00007c00011b7983 */ /* 0x000ea80000300800 */
[----:B------:R-:W-:Y:S04]  /*233e0*/  STL.64 [R1+0x20b0], R18 ;  /* 0x0020b01201007387 */ /* 0x000fe80000100a00 */
[----:B------:R-:W-:Y:S04]  /*233f0*/  STL.64 [R1+0x1e0], R12 ;  /* 0x0001e00c01007387 */ /* 0x000fe80000100a00 */
[----:B------:R-:W-:Y:S04]  /*23400*/  STL.64 [R1+0x1e8], R14 ;  /* 0x0001e80e01007387 */ /* 0x000fe80000100a00 */
[----:B------:R-:W0:Y:S04]  /*23410*/  LDSM.16.MT88.4 R12, [R28+UR5+0x26000] ;  /* 0x026000051c0c783b */ /* 0x000e280008004200 */
[----:B0-----:R-:W-:Y:S04]  /*23420*/  STL.64 [R1+0x2098], R14 ;  /* 0x0020980e01007387 */ /* 0x001fe80000100a00 */
[----:B------:R0:W-:Y:S04]  /*23430*/  STL.64 [R1+0x2090], R12 ;  /* 0x0020900c01007387 */ /* 0x0001e80000100a00 */
[----:B0-----:R-:W3:Y:S01]  /*23440*/  LDL.LU R12, [R1+0xf0] ;  /* 0x0000f000010c7983 */ /* 0x001ee20000300800 */
[----:B--2---:R-:W-:Y:S03]  /*23450*/  HMMA.16816.F32 R4, R4, R22, R24 ;  /* 0x000000160404723c */ /* 0x004fe60000001818 */
[----:B------:R-:W0:-:S15]  /*23460*/  LDSM.16.MT88.4 R24, [R28+UR5+0x26080] ;  /* 0x026080051c18783b */ /* 0x000e1e0008004200 */
[----:B------:R-:W-:Y:S01]  /*23470*/  NOP ;  /* 0x0000000000007918 */ /* 0x000fe20000000000 */
[----:B------:R-:W-:Y:S04]  /*23480*/  STL.64 [R1+0x1d0], R4 ;  /* 0x0001d00401007387 */ /* 0x000fe80000100a00 */
[----:B------:R-:W-:Y:S04]  /*23490*/  STL.64 [R1+0x1d8], R6 ;  /* 0x0001d80601007387 */ /* 0x000fe80000100a00 */
[----:B------:R-:W3:Y:S04]  /*234a0*/  LDL.LU R13, [R1+0xf4] ;  /* 0x0000f400010d7983 */ /* 0x000ee80000300800 */
[----:B------:R-:W2:Y:S04]  /*234b0*/  LDL.LU R14, [R1+0xf8] ;  /* 0x0000f800010e7983 */ /* 0x000ea80000300800 */
[----:B------:R-:W2:Y:S01]  /*234c0*/  LDL.LU R15, [R1+0xfc] ;  /* 0x0000fc00010f7983 */ /* 0x000ea20000300800 */
[----:B------:R-:W-:-:S03]  /*234d0*/  IMAD.MOV.U32 R2, RZ, RZ, R11 ;  /* 0x000000ffff027224 */ /* 0x000fc600078e000b */
[----:B------:R-:W1:Y:S04]  /*234e0*/  LDSM.16.MT88.4 R8, [R0+UR5+0x26180] ;  /* 0x026180050008783b */ /* 0x000e680008004200 */
[----:B------:R-:W4:Y:S04]  /*234f0*/  LDSM.16.MT88.4 R4, [R28+UR5+0x26100] ;  /* 0x026100051c04783b */ /* 0x000f280008004200 */
[----:B--2---:R2:W-:Y:S04]  /*23500*/  STL.64 [R1+0x20c0], R14 ;  /* 0x0020c00e01007387 */ /* 0x0045e80000100a00 */
[----:B---3--:R-:W-:Y:S04]  /*23510*/  STL.64 [R1+0x20b8], R12 ;  /* 0x0020b80c01007387 */ /* 0x008fe80000100a00 */
[----:B------:R-:W3:Y:S04]  /*23520*/  LDL.LU R16, [R1+0x100] ;  /* 0x0001000001107983 */ /* 0x000ee80000300800 */
[----:B------:R-:W3:Y:S04]  /*23530*/  LDL.LU R17, [R1+0x104] ;  /* 0x0001040001117983 */ /* 0x000ee80000300800 */
[----:B------:R-:W2:Y:S04]  /*23540*/  LDL.LU R18, [R1+0x108] ;  /* 0x0001080001127983 */ /* 0x000ea80000300800 */
[----:B------:R-:W2:Y:S04]  /*23550*/  LDL.LU R19, [R1+0x10c] ;  /* 0x00010c0001137983 */ /* 0x000ea80000300800 */
[----:B--2---:R-:W-:Y:S04]  /*23560*/  STL.64 [R1+0x20d0], R18 ;  /* 0x0020d01201007387 */ /* 0x004fe80000100a00 */
[----:B---3--:R-:W-:Y:S04]  /*23570*/  STL.64 [R1+0x20c8], R16 ;  /* 0x0020c81001007387 */ /* 0x008fe80000100a00 */
[----:B------:R-:W2:Y:S04]  /*23580*/  LDL R14, [R1+0x98] ;  /* 0x00009800010e7983 */ /* 0x000ea80000100800 */
[----:B------:R-:W2:Y:S04]  /*23590*/  LDL R15, [R1+0x9c] ;  /* 0x00009c00010f7983 */ /* 0x000ea80000100800 */
[----:B--2---:R2:W-:Y:S02]  /*235a0*/  STL.64 [R1+0x20d8], R14 ;  /* 0x0020d80e01007387 */ /* 0x0045e40000100a00 */
[----:B--2---:R-:W-:-:S02]  /*235b0*/  IMAD.MOV.U32 R14, RZ, RZ, R20 ;  /* 0x000000ffff0e7224 */ /* 0x004fc400078e0014 */
[----:B------:R-:W-:Y:S01]  /*235c0*/  IMAD.MOV.U32 R15, RZ, RZ, R21 ;  /* 0x000000ffff0f7224 */ /* 0x000fe200078e0015 */
[----:B------:R-:W2:Y:S04]  /*235d0*/  LDL.LU R20, [R1+0x212c] ;  /* 0x00212c0001147983 */ /* 0x000ea80000300800 */
[----:B------:R-:W3:Y:S04]  /*235e0*/  LDL.LU R21, [R1+0x2128] ;  /* 0x0021280001157983 */ /* 0x000ee80000300800 */
[----:B------:R0:W-:Y:S04]  /*235f0*/  STL.64 [R1+0x20f0], R14 ;  /* 0x0020f00e01007387 */ /* 0x0001e80000100a00 */
[----:B------:R-:W2:Y:S04]  /*23600*/  LDL.LU R16, [R1+0x110] ;  /* 0x0001100001107983 */ /* 0x000ea80000300800 */
[----:B------:R-:W2:Y:S04]  /*23610*/  LDL.LU R17, [R1+0x114] ;  /* 0x0001140001117983 */ /* 0x000ea80000300800 */
[----:B------:R-:W2:Y:S04]  /*23620*/  LDL.LU R18, [R1+0x118] ;  /* 0x0001180001127983 */ /* 0x000ea80000300800 */
[----:B------:R-:W2:Y:S04]  /*23630*/  LDL.LU R19, [R1+0x11c] ;  /* 0x00011c0001137983 */ /* 0x000ea80000300800 */
[----:B0-----:R-:W2:Y:S04]  /*23640*/  LDL R14, [R1+0xb8] ;  /* 0x0000b800010e7983 */ /* 0x001ea80000100800 */
[----:B------:R-:W2:Y:S04]  /*23650*/  LDL R15, [R1+0xbc] ;  /* 0x0000bc00010f7983 */ /* 0x000ea80000100800 */
[----:B--2---:R-:W-:Y:S04]  /*23660*/  STL.64 [R1+0x2108], R14 ;  /* 0x0021080e01007387 */ /* 0x004fe80000100a00 */
        /* <DEDUP_REMOVED lines=14> */
[----:B0-----:R-:W1:Y:S04]  /*23750*/  LDL.LU R16, [R1+0x140] ;  /* 0x0001400001107983 */ /* 0x001e680000300800 */
[----:B------:R-:W1:Y:S04]  /*23760*/  LDL.LU R17, [R1+0x144] ;  /* 0x0001440001117983 */ /* 0x000e680000300800 */
[----:B------:R-:W1:Y:S04]  /*23770*/  LDL.LU R18, [R1+0x148] ;  /* 0x0001480001127983 */ /* 0x000e680000300800 */
[----:B------:R-:W1:Y:S04]  /*23780*/  LDL.LU R19, [R1+0x14c] ;  /* 0x00014c0001137983 */ /* 0x000e680000300800 */
[----:B------:R-:W-:Y:S04]  /*23790*/  STL.64 [R1+0x20a0], R22 ;  /* 0x0020a01601007387 */ /* 0x000fe80000100a00 */
[----:B------:R-:W-:Y:S04]  /*237a0*/  STL.64 [R1+0x2000], R26 ;  /* 0x0020001a01007387 */ /* 0x000fe80000100a00 */
[----:B------:R0:W-:Y:S04]  /*237b0*/  STL.64 [R1+0x1ff8], R24 ;  /* 0x001ff81801007387 */ /* 0x0001e80000100a00 */
[----:B0-----:R-:W2:Y:S04]  /*237c0*/  LDL.LU R24, [R1+0x4f0] ;  /* 0x0004f00001187983 */ /* 0x001ea80000300800 */
[----:B------:R-:W2:Y:S04]  /*237d0*/  LDL.LU R25, [R1+0x4f4] ;  /* 0x0004f40001197983 */ /* 0x000ea80000300800 */
[----:B------:R-:W2:Y:S04]  /*237e0*/  LDL.LU R26, [R1+0x4f8] ;  /* 0x0004f800011a7983 */ /* 0x000ea80000300800 */
[----:B------:R-:W2:Y:S01]  /*237f0*/  LDL.LU R27, [R1+0x4fc] ;  /* 0x0004fc00011b7983 */ /* 0x000ea20000300800 */
[----:B---3--:R-:W-:-:S02]  /*23800*/  IMAD.MOV.U32 R14, RZ, RZ, R21 ;  /* 0x000000ffff0e7224 */ /* 0x008fc400078e0015 */
[----:B------:R-:W-:Y:S01]  /*23810*/  IMAD.MOV.U32 R15, RZ, RZ, R20 ;  /* 0x000000ffff0f7224 */ /* 0x000fe200078e0014 */
[----:B--2---:R-:W-:Y:S04]  /*23820*/  STL.64 [R1+0x2010], R26 ;  /* 0x0020101a01007387 */ /* 0x004fe80000100a00 */
[----:B------:R0:W-:Y:S04]  /*23830*/  STL.64 [R1+0x2008], R24 ;  /* 0x0020081801007387 */ /* 0x0001e80000100a00 */
[----:B0-----:R-:W2:Y:S04]  /*23840*/  LDL.LU R24, [R1+0x5f0] ;  /* 0x0005f00001187983 */ /* 0x001ea80000300800 */
[----:B------:R-:W2:Y:S04]  /*23850*/  LDL.LU R25, [R1+0x5f4] ;  /* 0x0005f40001197983 */ /* 0x000ea80000300800 */
[----:B------:R-:W3:Y:S04]  /*23860*/  LDL.LU R26, [R1+0x5f8] ;  /* 0x0005f800011a7983 */ /* 0x000ee80000300800 */
[----:B------:R-:W3:Y:S01]  /*23870*/  LDL.LU R27, [R1+0x5fc] ;  /* 0x0005fc00011b7983 */ /* 0x000ee20000300800 */
[----:B-1----:R-:W-:Y:S03]  /*23880*/  HMMA.16816.F32 R12, R8, R14, R16 ;  /* 0x0000000e080c723c */ /* 0x002fe60000001810 */
[----:B------:R-:W2:Y:S04]  /*23890*/  LDL.LU R20, [R1+0xe0] ;  /* 0x0000e00001147983 */ /* 0x000ea80000300800 */
[----:B------:R-:W4:Y:S04]  /*238a0*/  LDL.LU R21, [R1+0xe4] ;  /* 0x0000e40001157983 */ /* 0x000f280000300800 */
[----:B------:R-:W4:Y:S04]  /*238b0*/  LDL.LU R22, [R1+0xe8] ;  /* 0x0000e80001167983 */ /* 0x000f280000300800 */
[----:B------:R-:W4:Y:S04]  /*238c0*/  LDL.LU R23, [R1+0xec] ;  /* 0x0000ec0001177983 */ /* 0x000f280000300800 */
[----:B---3--:R0:W-:Y:S04]  /*238d0*/  STL.64 [R1+0x2020], R26 ;  /* 0x0020201a01007387 */ /* 0x0081e80000100a00 */
[----:B--2---:R-:W-:Y:S04]  /*238e0*/  STL.64 [R1+0x2018], R24 ;  /* 0x0020181801007387 */ /* 0x004fe80000100a00 */
[----:B0-----:R-:W2:Y:S01]  /*238f0*/  LDL R26, [R1+0x28] ;  /* 0x00002800011a7983 */ /* 0x001ea20000100800 */
[----:B------:R-:W-:-:S03]  /*23900*/  IMAD.MOV.U32 R27, RZ, RZ, R2 ;  /* 0x000000ffff1b7224 */ /* 0x000fc600078e0002 */
[----:B------:R-:W3:Y:S04]  /*23910*/  LDL.LU R2, [R1+0x2124] ;  /* 0x0021240001027983 */ /* 0x000ee80000300800 */
[----:B----4-:R0:W-:Y:S04]  /*23920*/  STL.64 [R1+0x1f70], R6 ;  /* 0x001f700601007387 */ /* 0x0101e80000100a00 */
[----:B------:R-:W-:Y:S01]  /*23930*/  STL.64 [R1+0x1f68], R4 ;  /* 0x001f680401007387 */ /* 0x000fe20000100a00 */
[----:B0-----:R-:W-:-:S03]  /*23940*/  IMAD.MOV.U32 R6, RZ, RZ, R3 ;  /* 0x000000ffff067224 */ /* 0x001fc600078e0003 */
[----:B------:R-:W4:Y:S04]  /*23950*/  LDL.LU R3, [R1+0x2120] ;  /* 0x0021200001037983 */ /* 0x000f280000300800 */
[----:B------:R-:W2:Y:S04]  /*23960*/  LDL.LU.64 R18, [R1+0x2118] ;  /* 0x0021180001127983 */ /* 0x000ea80000300a00 */
[----:B------:R-:W2:Y:S04]  /*23970*/  LDL.LU.64 R16, [R1+0x2110] ;  /* 0x0021100001107983 */ /* 0x000ea80000300a00 */
        /* <DEDUP_REMOVED lines=20> */
[----:B0-----:R-:W3:Y:S04]  /*23ac0*/  LDL.LU.64 R14, [R1+0x20c0] ;  /* 0x0020c000010e7983 */ /* 0x001ee80000300a00 */
[----:B------:R-:W3:Y:S01]  /*23ad0*/  LDL.LU.64 R12, [R1+0x20b8] ;  /* 0x0020b800010c7983 */ /* 0x000ee20000300a00 */
[----:B------:R-:W-:-:S07]  /*23ae0*/  IMAD.MOV.U32 R7, RZ, RZ, R29 ;  /* 0x000000ffff077224 */ /* 0x000fce00078e001d */
[C---:B--2---:R-:W-:Y:S01]  /*23af0*/  HMMA.16816.F32 R4, R8.reuse, R6, R16 ;  /* 0x000000060804723c */ /* 0x044fe20000001810 */
[----:B------:R-:W2:Y:S07]  /*23b00*/  LDL.LU.64 R18, [R1+0x20b0] ;  /* 0x0020b00001127983 */ /* 0x000eae0000300a00 */
[----:B---3--:R-:W-:Y:S11]  /*23b10*/  HMMA.16816.F32 R12, R8, R26, R12 ;  /* 0x0000001a080c723c */ /* 0x008ff6000000180c */
[----:B------:R0:W-:Y:S04]  /*23b20*/  STL.64 [R1+0x180], R4 ;  /* 0x0001800401007387 */ /* 0x0001e80000100a00 */
[----:B------:R1:W-:Y:S04]  /*23b30*/  STL.64 [R1+0x188], R6 ;  /* 0x0001880601007387 */ /* 0x0003e80000100a00 */
[----:B0-----:R-:W3:Y:S04]  /*23b40*/  LDL.LU R4, [R1+0x640] ;  /* 0x0006400001047983 */ /* 0x001ee80000300800 */
[----:B------:R0:W-:Y:S04]  /*23b50*/  STL.64 [R1+0x170], R12 ;  /* 0x0001700c01007387 */ /* 0x0001e80000100a00 */
[----:B------:R4:W-:Y:S04]  /*23b60*/  STL.64 [R1+0x178], R14 ;  /* 0x0001780e01007387 */ /* 0x0009e80000100a00 */
[----:B------:R-:W3:Y:S04]  /*23b70*/  LDL.LU R5, [R1+0x644] ;  /* 0x0006440001057983 */ /* 0x000ee80000300800 */
[----:B-1----:R-:W2:Y:S04]  /*23b80*/  LDL.LU R6, [R1+0x648] ;  /* 0x0006480001067983 */ /* 0x002ea80000300800 */
[----:B------:R-:W2:Y:S04]  /*23b90*/  LDL.LU R7, [R1+0x64c] ;  /* 0x00064c0001077983 */ /* 0x000ea80000300800 */
[----:B0-----:R-:W3:Y:S04]  /*23ba0*/  LDL.LU R12, [R1+0x60] ;  /* 0x00006000010c7983 */ /* 0x001ee80000300800 */
[----:B------:R-:W3:Y:S01]  /*23bb0*/  LDL.LU R13, [R1+0x64] ;  /* 0x00006400010d7983 */ /* 0x000ee20000300800 */
[----:B----4-:R-:W-:-:S03]  /*23bc0*/  IMAD.MOV.U32 R14, RZ, RZ, R3 ;  /* 0x000000ffff0e7224 */ /* 0x010fc600078e0003 */
[----:B------:R-:W4:Y:S04]  /*23bd0*/  LDL.LU R3, [R1+0x20a8] ;  /* 0x0020a80001037983 */ /* 0x000f280000300800 */
[----:B--2---:R0:W-:Y:S04]  /*23be0*/  STL.64 [R1+0x2088], R6 ;  /* 0x0020880601007387 */ /* 0x0041e80000100a00 */
[----:B---3--:R-:W-:Y:S04]  /*23bf0*/  STL.64 [R1+0x2080], R4 ;  /* 0x0020800401007387 */ /* 0x008fe80000100a00 */
[----:B0-----:R-:W2:Y:S04]  /*23c00*/  LDL.64 R6, [R1+0xc8] ;  /* 0x0000c80001067983 */ /* 0x001ea80000100a00 */
[----:B------:R0:W-:Y:S04]  /*23c10*/  STL.64 [R1+0x2030], R26 ;  /* 0x0020301a01007387 */ /* 0x0001e80000100a00 */
[----:B0-----:R-:W3:Y:S04]  /*23c20*/  LDL.64 R26, [R1+0x88] ;  /* 0x00008800011a7983 */ /* 0x001ee80000100a00 */
[----:B---3--:R0:W-:Y:S04]  /*23c30*/  STL.64 [R1+0x2048], R26 ;  /* 0x0020481a01007387 */ /* 0x0081e80000100a00 */
[----:B0-----:R-:W3:Y:S01]  /*23c40*/  LDL.64 R26, [R1+0x98] ;  /* 0x00009800011a7983 */ /* 0x001ee20000100a00 */
[----:B------:R-:W-:Y:S03]  /*23c50*/  HMMA.16816.F32 R20, R8, R18, R20 ;  /* 0x000000120814723c */ /* 0x000fe60000001814 */
[----:B---3--:R0:W-:Y:S04]  /*23c60*/  STL.64 [R1+0x2060], R26 ;  /* 0x0020601a01007387 */ /* 0x0081e80000100a00 */
[----:B0-----:R-:W3:Y:S04]  /*23c70*/  LDL.64 R26, [R1+0xa8] ;  /* 0x0000a800011a7983 */ /* 0x001ee80000100a00 */
[----:B---3--:R0:W-:Y:S04]  /*23c80*/  STL.64 [R1+0x2078], R26 ;  /* 0x0020781a01007387 */ /* 0x0081e80000100a00 */
[----:B0-----:R-:W3:Y:S04]  /*23c90*/  LDL.64 R26, [R1+0xb8] ;  /* 0x0000b800011a7983 */ /* 0x001ee80000100a00 */
[----:B------:R-:W-:Y:S04]  /*23ca0*/  STL.64 [R1+0x160], R20 ;  /* 0x0001601401007387 */ /* 0x000fe80000100a00 */
[----:B------:R0:W-:Y:S04]  /*23cb0*/  STL.64 [R1+0x168], R22 ;  /* 0x0001681601007387 */ /* 0x0001e80000100a00 */
[----:B0-----:R-:W2:Y:S04]  /*23cc0*/  LDL.LU.64 R22, [R1+0x20a0] ;  /* 0x0020a00001167983 */ /* 0x001ea80000300a00 */
[----:B------:R0:W-:Y:S04]  /*23cd0*/  STL.64 [R1+0x2028], R18 ;  /* 0x0020281201007387 */ /* 0x0001e80000100a00 */
[----:B------:R-:W2:Y:S04]  /*23ce0*/  LDL.LU R16, [R1+0x600] ;  /* 0x0006000001107983 */ /* 0x000ea80000300800 */
[----:B------:R-:W2:Y:S04]  /*23cf0*/  LDL.LU R17, [R1+0x604] ;  /* 0x0006040001117983 */ /* 0x000ea80000300800 */
[----:B0-----:R-:W2:Y:S04]  /*23d00*/  LDL.LU R18, [R1+0x608] ;  /* 0x0006080001127983 */ /* 0x001ea80000300800 */
[----:B------:R-:W2:Y:S04]  /*23d10*/  LDL.LU R19, [R1+0x60c] ;  /* 0x00060c0001137983 */ /* 0x000ea80000300800 */
[----:B--2---:R-:W-:Y:S04]  /*23d20*/  STL.64 [R1+0x2040], R18 ;  /* 0x0020401201007387 */ /* 0x004fe80000100a00 */
        /* <DEDUP_REMOVED lines=19> */
[----:B------:R-:W2:Y:S04]  /*23e60*/  LDL.LU.64 R14, [R1+0x2098] ;  /* 0x00209800010e7983 */ /* 0x000ea80000300a00 */
[----:B------:R-:W2:Y:S04]  /*23e70*/  LDL.LU.64 R12, [R1+0x2090] ;  /* 0x00209000010c7983 */ /* 0x000ea80000300a00 */
[----:B------:R0:W-:Y:S04]  /*23e80*/  STL.64 [R1+0x30], R8 ;  /* 0x0000300801007387 */ /* 0x0001e80000100a00 */
[----:B------:R1:W-:Y:S04]  /*23e90*/  STL.64 [R1+0x38], R10 ;  /* 0x0000380a01007387 */ /* 0x0003e80000100a00 */
[----:B0-----:R-:W2:Y:S04]  /*23ea0*/  LDL.LU R8, [R1+0x650] ;  /* 0x0006500001087983 */ /* 0x001ea80000300800 */
[----:B------:R-:W2:Y:S04]  /*23eb0*/  LDL.LU R9, [R1+0x654] ;  /* 0x0006540001097983 */ /* 0x000ea80000300800 */
[----:B-1----:R-:W2:Y:S04]  /*23ec0*/  LDL.LU R10, [R1+0x658] ;  /* 0x00065800010a7983 */ /* 0x002ea80000300800 */
[----:B------:R-:W2:Y:S02]  /*23ed0*/  LDL.LU R11, [R1+0x65c] ;  /* 0x00065c00010b7983 */ /* 0x000ea40000300800 */
[----:B--2---:R-:W-:-:S15]  /*23ee0*/  HMMA.16816.F32 R8, R12, R6, R8 ;  /* 0x000000060c08723c */ /* 0x004fde0000001808 */
[----:B------:R-:W-:-:S04]  /*23ef0*/  NOP ;  /* 0x0000000000007918 */ /* 0x000fc80000000000 */
[----:B------:R-:W-:Y:S04]  /*23f00*/  STL.64 [R1+0x150], R8 ;  /* 0x0001500801007387 */ /* 0x000fe80000100a00 */
[----:B------:R0:W-:Y:S02]  /*23f10*/  STL.64 [R1+0x158], R10 ;  /* 0x0001580a01007387 */ /* 0x0001e40000100a00 */
[----:B0-----:R-:W-:Y:S02]  /*23f20*/  IMAD.MOV.U32 R11, RZ, RZ, R6 ;  /* 0x000000ffff0b7224 */ /* 0x001fe400078e0006 */
[----:B------:R-:W-:Y:S02]  /*23f30*/  IMAD.MOV.U32 R10, RZ, RZ, R7 ;  /* 0x000000ffff0a7224 */ /* 0x000fe400078e0007 */
[----:B------:R-:W3:Y:S04]  /*23f40*/  LDL.LU.64 R6, [R1+0x2088] ;  /* 0x0020880001067983 */ /* 0x000ee80000300a00 */
[----:B------:R-:W3:Y:S02]  /*23f50*/  LDL.LU.64 R4, [R1+0x2080] ;  /* 0x0020800001047983 */ /* 0x000ee40000300a00 */
[----:B---3--:R-:W-:-:S15]  /*23f60*/  HMMA.16816.F32 R4, R12, R26, R4 ;  /* 0x0000001a0c04723c */ /* 0x008fde0000001804 */
        /* <DEDUP_REMOVED lines=34> */
[----:B------:R-:W2:-:S15]  /*24190*/  LDL.LU.64 R18, [R1+0x2028] ;  /* 0x0020280001127983 */ /* 0x000e9e0000300a00 */
[----:B------:R-:W-:Y:S02]  /*241a0*/  NOP ;  /* 0x0000000000007918 */ /* 0x000fe40000000000 */
        /* <DEDUP_REMOVED lines=14> */
[----:B------:R0:W-:Y:S04]  /*24290*/  STL.64 [R1+0x1f78], R22 ;  /* 0x001f781601007387 */ /* 0x0001e80000100a00 */
[----:B------:R-:W2:Y:S04]  /*242a0*/  LDL.LU R20, [R1+0x4e0] ;  /* 0x0004e00001147983 */ /* 0x000ea80000300800 */
[----:B------:R-:W2:Y:S04]  /*242b0*/  LDL.LU R21, [R1+0x4e4] ;  /* 0x0004e40001157983 */ /* 0x000ea80000300800 */
[----:B0-----:R-:W2:Y:S04]  /*242c0*/  LDL.LU R22, [R1+0x4e8] ;  /* 0x0004e80001167983 */ /* 0x001ea80000300800 */
[----:B------:R-:W2:Y:S01]  /*242d0*/  LDL.LU R23, [R1+0x4ec] ;  /* 0x0004ec0001177983 */ /* 0x000ea20000300800 */
[----:B------:R-:W-:-:S02]  /*242e0*/  IMAD.MOV.U32 R16, RZ, RZ, R14 ;  /* 0x000000ffff107224 */ /* 0x000fc400078e000e */
[----:B------:R-:W-:Y:S02]  /*242f0*/  IMAD.MOV.U32 R17, RZ, RZ, R15 ;  /* 0x000000ffff117224 */ /* 0x000fe400078e000f */
[----:B------:R-:W-:Y:S02]  /*24300*/  IMAD.MOV.U32 R14, RZ, RZ, R11 ;  /* 0x000000ffff0e7224 */ /* 0x000fe400078e000b */
[----:B------:R-:W-:Y:S01]  /*24310*/  IMAD.MOV.U32 R15, RZ, RZ, R10 ;  /* 0x000000ffff0f7224 */ /* 0x000fe200078e000a */
[----:B------:R-:W-:Y:S04]  /*24320*/  STL [R1+0x1e74], R16 ;  /* 0x001e741001007387 */ /* 0x000fe80000100800 */
[----:B------:R-:W-:Y:S04]  /*24330*/  STL.64 [R1+0x1f88], R18 ;  /* 0x001f881201007387 */ /* 0x000fe80000100a00 */
[----:B------:R2:W-:Y:S04]  /*24340*/  STL [R1+0x1f80], R17 ;  /* 0x001f801101007387 */ /* 0x0005e80000100800 */
[----:B------:R-:W3:Y:S01]  /*24350*/  LDL.LU R12, [R1+0x3e0] ;  /* 0x0003e000010c7983 */ /* 0x000ee20000300800 */
[----:B--2---:R-:W-:-:S15]  /*24360*/  HMMA.16816.F32 R16, R24, R14, R20 ;  /* 0x0000000e1810723c */ /* 0x004fde0000001814 */
[----:B------:R-:W-:-:S04]  /*24370*/  NOP ;  /* 0x0000000000007918 */ /* 0x000fc80000000000 */
[----:B------:R-:W-:Y:S04]  /*24380*/  STL.64 [R1+0x560], R16 ;  /* 0x0005601001007387 */ /* 0x000fe80000100a00 */
[----:B------:R-:W-:Y:S04]  /*24390*/  STL.64 [R1+0x568], R18 ;  /* 0x0005681201007387 */ /* 0x000fe80000100a00 */
[----:B------:R-:W3:Y:S04]  /*243a0*/  LDL.LU R13, [R1+0x3e4] ;  /* 0x0003e400010d7983 */ /* 0x000ee80000300800 */
[----:B------:R-:W2:Y:S04]  /*243b0*/  LDL.LU R14, [R1+0x3e8] ;  /* 0x0003e800010e7983 */ /* 0x000ea80000300800 */
[----:B------:R-:W2:Y:S04]  /*243c0*/  LDL.LU R15, [R1+0x3ec] ;  /* 0x0003ec00010f7983 */ /* 0x000ea80000300800 */
[----:B--2---:R0:W-:Y:S04]  /*243d0*/  STL.64 [R1+0x1f00], R14 ;  /* 0x001f000e01007387 */ /* 0x0041e80000100a00 */
[----:B---3--:R1:W-:Y:S04]  /*243e0*/  STL.64 [R1+0x1ef8], R12 ;  /* 0x001ef80c01007387 */ /* 0x0083e80000100a00 */
[----:B0-----:R-:W2:Y:S04]  /*243f0*/  LDL.LU.64 R14, [R1+0x28] ;  /* 0x00002800010e7983 */ /* 0x001ea80000300a00 */
[----:B--2---:R0:W-:Y:S04]  /*24400*/  STL.64 [R1+0x1f90], R14 ;  /* 0x001f900e01007387 */ /* 0x0041e80000100a00 */
[----:B-1----:R-:W2:Y:S04]  /*24410*/  LDL.LU R12, [R1+0x4a0] ;  /* 0x0004a000010c7983 */ /* 0x002ea80000300800 */
[----:B------:R-:W2:Y:S04]  /*24420*/  LDL.LU R13, [R1+0x4a4] ;  /* 0x0004a400010d7983 */ /* 0x000ea80000300800 */
[----:B0-----:R-:W3:Y:S04]  /*24430*/  LDL.LU R14, [R1+0x4a8] ;  /* 0x0004a800010e7983 */ /* 0x001ee80000300800 */
[----:B------:R-:W3:Y:S01]  /*24440*/  LDL.LU R15, [R1+0x4ac] ;  /* 0x0004ac00010f7983 */ /* 0x000ee20000300800 */
[----:B----4-:R-:W-:-:S03]  /*24450*/  IMAD.MOV.U32 R11, RZ, RZ, R3 ;  /* 0x000000ffff0b7224 */ /* 0x010fc600078e0003 */
[----:B---3--:R0:W-:Y:S04]  /*24460*/  STL.64 [R1+0x1fa0], R14 ;  /* 0x001fa00e01007387 */ /* 0x0081e80000100a00 */
[----:B--2---:R-:W-:Y:S01]  /*24470*/  STL.64 [R1+0x1f98], R12 ;  /* 0x001f980c01007387 */ /* 0x004fe20000100a00 */
[----:B0-----:R-:W-:Y:S02]  /*24480*/  IMAD.MOV.U32 R14, RZ, RZ, R9 ;  /* 0x000000ffff0e7224 */ /* 0x001fe400078e0009 */
[----:B------:R-:W-:-:S05]  /*24490*/  IMAD.MOV.U32 R15, RZ, RZ, R8 ;  /* 0x000000ffff0f7224 */ /* 0x000fca00078e0008 */
[----:B------:R0:W-:Y:S02]  /*244a0*/  STL.64 [R1+0x1fb8], R14 ;  /* 0x001fb80e01007387 */ /* 0x0001e40000100a00 */
[----:B0-----:R-:W-:Y:S02]  /*244b0*/  IMAD.MOV.U32 R14, RZ, RZ, R7 ;  /* 0x000000ffff0e7224 */ /* 0x001fe400078e0007 */
[----:B------:R-:W-:-:S05]  /*244c0*/  IMAD.MOV.U32 R15, RZ, RZ, R6 ;  /* 0x000000ffff0f7224 */ /* 0x000fca00078e0006 */
[----:B------:R-:W-:Y:S04]  /*244d0*/  STL.64 [R1+0x1fd0], R14 ;  /* 0x001fd00e01007387 */ /* 0x000fe80000100a00 */
[----:B------:R-:W2:Y:S04]  /*244e0*/  LDL.LU R8, [R1+0x3d0] ;  /* 0x0003d00001087983 */ /* 0x000ea80000300800 */
[----:B------:R-:W2:Y:S04]  /*244f0*/  LDL.LU R9, [R1+0x3d4] ;  /* 0x0003d40001097983 */ /* 0x000ea80000300800 */
[----:B------:R-:W3:Y:S04]  /*24500*/  LDL.LU R10, [R1+0x3d8] ;  /* 0x0003d800010a7983 */ /* 0x000ee80000300800 */
[----:B------:R-:W4:Y:S04]  /*24510*/  LDL.LU R3, [R1+0x1ff0] ;  /* 0x001ff00001037983 */ /* 0x000f280000300800 */
[----:B------:R-:W2:Y:S04]  /*24520*/  LDL.LU R16, [R1+0x490] ;  /* 0x0004900001107983 */ /* 0x000ea80000300800 */
        /* <DEDUP_REMOVED lines=31> */
[----:B---3--:R-:W-:Y:S04]  /*24720*/  STL.64 [R1+0x1f10], R10 ;  /* 0x001f100a01007387 */ /* 0x008fe80000100a00 */
[----:B------:R0:W-:Y:S04]  /*24730*/  STL.64 [R1+0x1f08], R8 ;  /* 0x001f080801007387 */ /* 0x0001e80000100a00 */
[----:B0-----:R-:W3:Y:S04]  /*24740*/  LDL.LU R8, [R1+0x3f0] ;  /* 0x0003f00001087983 */ /* 0x001ee80000300800 */
[----:B------:R-:W3:Y:S04]  /*24750*/  LDL.LU R9, [R1+0x3f4] ;  /* 0x0003f40001097983 */ /* 0x000ee80000300800 */
[----:B------:R-:W3:Y:S01]  /*24760*/  LDL.LU R10, [R1+0x3f8] ;  /* 0x0003f800010a7983 */ /* 0x000ee20000300800 */
[----:B----4-:R-:W-:-:S03]  /*24770*/  IMAD.MOV.U32 R11, RZ, RZ, R3 ;  /* 0x000000ffff0b7224 */ /* 0x010fc600078e0003 */
[----:B------:R-:W4:Y:S01]  /*24780*/  LDL.LU R3, [R1+0x1fec] ;  /* 0x001fec0001037983 */ /* 0x000f220000300800 */
[----:B--2---:R-:W-:Y:S03]  /*24790*/  HMMA.16816.F32 R12, R24, R14, R16 ;  /* 0x0000000e180c723c */ /* 0x004fe60000001810 */
[----:B---3--:R0:W-:Y:S04]  /*247a0*/  STL.64 [R1+0x1f20], R10 ;  /* 0x001f200a01007387 */ /* 0x0081e80000100a00 */
[----:B------:R-:W-:Y:S01]  /*247b0*/  STL.64 [R1+0x1f18], R8 ;  /* 0x001f180801007387 */ /* 0x000fe20000100a00 */
[----:B0-----:R-:W-:-:S03]  /*247c0*/  IMAD.MOV.U32 R10, RZ, RZ, R2 ;  /* 0x000000ffff0a7224 */ /* 0x001fc600078e0002 */
[----:B------:R-:W2:Y:S04]  /*247d0*/  LDL.LU R2, [R1+0x1fe8] ;  /* 0x001fe80001027983 */ /* 0x000ea80000300800 */
[----:B------:R-:W3:Y:S04]  /*247e0*/  LDL.LU.64 R18, [R1+0x1fe0] ;  /* 0x001fe00001127983 */ /* 0x000ee80000300a00 */
[----:B------:R-:W3:Y:S04]  /*247f0*/  LDL.LU.64 R16, [R1+0x1fd8] ;  /* 0x001fd80001107983 */ /* 0x000ee80000300a00 */
        /* <DEDUP_REMOVED lines=14> */
[----:B0-----:R-:W2:Y:S04]  /*248e0*/  LDL.LU.64 R14, [R1+0x1fa0] ;  /* 0x001fa000010e7983 */ /* 0x001ea80000300a00 */
[----:B------:R-:W2:Y:S01]  /*248f0*/  LDL.LU.64 R12, [R1+0x1f98] ;  /* 0x001f9800010c7983 */ /* 0x000ea20000300a00 */
[----:B------:R-:W-:-:S07]  /*24900*/  IMAD.MOV.U32 R11, RZ, RZ, R29 ;  /* 0x000000ffff0b7224 */ /* 0x000fce00078e001d */
[----:B--2---:R-:W-:-:S15]  /*24910*/  HMMA.16816.F32 R12, R24, R10, R12 ;  /* 0x0000000a180c723c */ /* 0x004fde000000180c */
[----:B------:R-:W-:-:S04]  /*24920*/  NOP ;  /* 0x0000000000007918 */ /* 0x000fc80000000000 */
[----:B------:R-:W-:Y:S04]  /*24930*/  STL.64 [R1+0x520], R12 ;  /* 0x0005200c01007387 */ /* 0x000fe80000100a00 */
[----:B------:R0:W-:Y:S04]  /*24940*/  STL.64 [R1+0x528], R14 ;  /* 0x0005280e01007387 */ /* 0x0001e80000100a00 */
[----:B0-----:R-:W3:Y:S04]  /*24950*/  LDL.LU.64 R14, [R1+0x1f90] ;  /* 0x001f9000010e7983 */ /* 0x001ee80000300a00 */
[----:B------:R0:W-:Y:S04]  /*24960*/  STL.64 [R1+0x1f30], R10 ;  /* 0x001f300a01007387 */ /* 0x0001e80000100a00 */
[----:B0-----:R-:W2:Y:S04]  /*24970*/  LDL.LU.64 R10, [R1+0x98] ;  /* 0x00009800010a7983 */ /* 0x001ea80000300a00 */
[----:B--2---:R0:W-:Y:S04]  /*24980*/  STL.64 [R1+0x1f38], R10 ;  /* 0x001f380a01007387 */ /* 0x0041e80000100a00 */
[----:B0-----:R-:W2:Y:S01]  /*24990*/  LDL.LU.64 R10, [R1+0xa8] ;  /* 0x0000a800010a7983 */ /* 0x001ea20000300a00 */
[C---:B---3--:R-:W-:Y:S03]  /*249a0*/  HMMA.16816.F32 R16, R24.reuse, R14, R16 ;  /* 0x0000000e1810723c */ /* 0x048fe60000001810 */
[----:B--2---:R0:W-:Y:S04]  /*249b0*/  STL.64 [R1+0x1f58], R10 ;  /* 0x001f580a01007387 */ /* 0x0041e80000100a00 */
[----:B0-----:R-:W2:Y:S04]  /*249c0*/  LDL.LU.64 R10, [R1+0xb8] ;  /* 0x0000b800010a7983 */ /* 0x001ea80000300a00 */
[----:B--2---:R0:W-:Y:S04]  /*249d0*/  STL.64 [R1+0x1f60], R10 ;  /* 0x001f600a01007387 */ /* 0x0041e80000100a00 */
[----:B0-----:R-:W2:Y:S04]  /*249e0*/  LDL.LU.64 R10, [R1+0xc8] ;  /* 0x0000c800010a7983 */ /* 0x001ea80000300a00 */
[----:B------:R-:W-:Y:S04]  /*249f0*/  STL.64 [R1+0x510], R16 ;  /* 0x0005101001007387 */ /* 0x000fe80000100a00 */
[----:B------:R0:W-:Y:S04]  /*24a00*/  STL.64 [R1+0x518], R18 ;  /* 0x0005181201007387 */ /* 0x0001e80000100a00 */
[----:B0-----:R-:W3:Y:S04]  /*24a10*/  LDL.LU.64 R18, [R1+0x1f88] ;  /* 0x001f880001127983 */ /* 0x001ee80000300a00 */
[----:B------:R-:W2:Y:S04]  /*24a20*/  LDL.LU R17, [R1+0x1f80] ;  /* 0x001f800001117983 */ /* 0x000ea80000300800 */
[----:B------:R0:W-:Y:S04]  /*24a30*/  STL.64 [R1+0x1f28], R14 ;  /* 0x001f280e01007387 */ /* 0x0001e80000100a00 */
[----:B------:R-:W2:Y:S04]  /*24a40*/  LDL.LU R12, [R1+0x400] ;  /* 0x00040000010c7983 */ /* 0x000ea80000300800 */
[----:B------:R-:W2:Y:S04]  /*24a50*/  LDL.LU R13, [R1+0x404] ;  /* 0x00040400010d7983 */ /* 0x000ea80000300800 */
[----:B0-----:R-:W2:Y:S04]  /*24a60*/  LDL.LU R14, [R1+0x408] ;  /* 0x00040800010e7983 */ /* 0x001ea80000300800 */
[----:B------:R-:W2:Y:S01]  /*24a70*/  LDL.LU R15, [R1+0x40c] ;  /* 0x00040c00010f7983 */ /* 0x000ea20000300800 */
[C---:B---3--:R-:W-:Y:S03]  /*24a80*/  HMMA.16816.F32 R20, R24.reuse, R18, R20 ;  /* 0x000000121814723c */ /* 0x048fe60000001814 */
[----:B--2---:R-:W-:Y:S04]  /*24a90*/  STL.64 [R1+0x1f48], R14 ;  /* 0x001f480e01007387 */ /* 0x004fe80000100a00 */
[----:B------:R0:W-:Y:S04]  /*24aa0*/  STL.64 [R1+0x1f40], R12 ;  /* 0x001f400c01007387 */ /* 0x0001e80000100a00 */
[----:B0-----:R-:W2:Y:S04]  /*24ab0*/  LDL.LU R12, [R1+0x420] ;  /* 0x00042000010c7983 */ /* 0x001ea80000300800 */
[----:B------:R-:W2:Y:S04]  /*24ac0*/  LDL.LU R13, [R1+0x424] ;  /* 0x00042400010d7983 */ /* 0x000ea80000300800 */
[----:B------:R-:W2:Y:S04]  /*24ad0*/  LDL.LU R14, [R1+0x428] ;  /* 0x00042800010e7983 */ /* 0x000ea80000300800 */
[----:B------:R-:W2:Y:S04]  /*24ae0*/  LDL.LU R15, [R1+0x42c] ;  /* 0x00042c00010f7983 */ /* 0x000ea80000300800 */
[----:B------:R-:W-:Y:S04]  /*24af0*/  STL.64 [R1+0x500], R20 ;  /* 0x0005001401007387 */ /* 0x000fe80000100a00 */
[----:B------:R0:W-:Y:S04]  /*24b00*/  STL.64 [R1+0x508], R22 ;  /* 0x0005081601007387 */ /* 0x0001e80000100a00 */
[----:B0-----:R-:W3:Y:S02]  /*24b10*/  LDL.LU.64 R22, [R1+0x1f78] ;  /* 0x001f780001167983 */ /* 0x001ee40000300a00 */
[----:B---3--:R-:W-:Y:S02]  /*24b20*/  HMMA.16816.F32 R24, R24, R22, R4 ;  /* 0x000000161818723c */ /* 0x008fe40000001804 */
[----:B------:R-:W3:Y:S04]  /*24b30*/  LDL.LU.64 R6, [R1+0x1f70] ;  /* 0x001f700001067983 */ /* 0x000ee80000300a00 */
[----:B------:R-:W3:-:S13]  /*24b40*/  LDL.LU.64 R4, [R1+0x1f68] ;  /* 0x001f680001047983 */ /* 0x000eda0000300a00 */
[----:B------:R0:W-:Y:S04]  /*24b50*/  STL.64 [R1+0x4f0], R24 ;  /* 0x0004f01801007387 */ /* 0x0001e80000100a00 */
[----:B------:R1:W-:Y:S04]  /*24b60*/  STL.64 [R1+0x4f8], R26 ;  /* 0x0004f81a01007387 */ /* 0x0003e80000100a00 */
[----:B0-----:R-:W3:Y:S04]  /*24b70*/  LDL.LU R24, [R1+0x450] ;  /* 0x0004500001187983 */ /* 0x001ee80000300800 */
[----:B------:R-:W3:Y:S04]  /*24b80*/  LDL.LU R25, [R1+0x454] ;  /* 0x0004540001197983 */ /* 0x000ee80000300800 */
[----:B-1----:R-:W3:Y:S04]  /*24b90*/  LDL.LU R26, [R1+0x458] ;  /* 0x00045800011a7983 */ /* 0x002ee80000300800 */
[----:B------:R-:W3:Y:S02]  /*24ba0*/  LDL.LU R27, [R1+0x45c] ;  /* 0x00045c00011b7983 */ /* 0x000ee40000300800 */
[----:B---3--:R-:W-:-:S15]  /*24bb0*/  HMMA.16816.F32 R24, R4, R10, R24 ;  /* 0x0000000a0418723c */ /* 0x008fde0000001818 */
[----:B------:R-:W-:-:S04]  /*24bc0*/  NOP ;  /* 0x0000000000007918 */ /* 0x000fc80000000000 */
[----:B------:R0:W-:Y:S04]  /*24bd0*/  STL.64 [R1+0x4e0], R24 ;  /* 0x0004e01801007387 */ /* 0x0001e80000100a00 */
[----:B------:R-:W-:Y:S01]  /*24be0*/  STL.64 [R1+0x4e8], R26 ;  /* 0x0004e81a01007387 */ /* 0x000fe20000100a00 */
[----:B0-----:R-:W-:Y:S02]  /*24bf0*/  IMAD.MOV.U32 R24, RZ, RZ, R11 ;  /* 0x000000ffff187224 */ /* 0x001fe400078e000b */
[----:B------:R-:W-:Y:S02]  /*24c00*/  IMAD.MOV.U32 R25, RZ, RZ, R10 ;  /* 0x000000ffff197224 */ /* 0x000fe400078e000a */
[----:B------:R-:W3:Y:S04]  /*24c10*/  LDL.LU.64 R10, [R1+0x1f60] ;  /* 0x001f6000010a7983 */ /* 0x000ee80000300a00 */
[----:B------:R0:W-:Y:S04]  /*24c20*/  STL [R1+0x1eec], R24 ;  /* 0x001eec1801007387 */ /* 0x0001e80000100800 */
[----:B------:R1:W-:Y:S04]  /*24c30*/  STL [R1+0x1ee8], R25 ;  /* 0x001ee81901007387 */ /* 0x0003e80000100800 */
[----:B0-----:R-:W3:Y:S04]  /*24c40*/  LDL.LU R24, [R1+0x430] ;  /* 0x0004300001187983 */ /* 0x001ee80000300800 */
[----:B-1----:R-:W3:Y:S04]  /*24c50*/  LDL.LU R25, [R1+0x434] ;  /* 0x0004340001197983 */ /* 0x002ee80000300800 */
[----:B------:R-:W3:Y:S04]  /*24c60*/  LDL.LU R26, [R1+0x438] ;  /* 0x00043800011a7983 */ /* 0x000ee80000300800 */
[----:B------:R-:W3:Y:S02]  /*24c70*/  LDL.LU R27, [R1+0x43c] ;  /* 0x00043c00011b7983 */ /* 0x000ee40000300800 */
[----:B---3--:R-:W-:-:S15]  /*24c80*/  HMMA.16816.F32 R24, R4, R10, R24 ;  /* 0x0000000a0418723c */ /* 0x008fde0000001818 */
[----:B------:R-:W-:-:S04]  /*24c90*/  NOP ;  /* 0x0000000000007918 */ /* 0x000fc80000000000 */
[----:B------:R-:W-:Y:S04]  /*24ca0*/  STL.64 [R1+0x4d0], R24 ;  /* 0x0004d01801007387 */ /* 0x000fe80000100a00 */
[----:B------:R0:W-:Y:S02]  /*24cb0*/  STL.64 [R1+0x4d8], R26 ;  /* 0x0004d81a01007387 */ /* 0x0001e40000100a00 */
[----:B0-----:R-:W-:Y:S02]  /*24cc0*/  IMAD.MOV.U32 R27, RZ, RZ, R10 ;  /* 0x000000ffff1b7224 */ /* 0x001fe400078e000a */
[----:B------:R-:W-:Y:S02]  /*24cd0*/  IMAD.MOV.U32 R26, RZ, RZ, R11 ;  /* 0x000000ffff1a7224 */ /* 0x000fe400078e000b */
[----:B------:R-:W2:Y:S04]  /*24ce0*/  LDL.LU.64 R10, [R1+0x1f58] ;  /* 0x001f5800010a7983 */ /* 0x000ea80000300a00 */
[----:B------:R0:W-:Y:S04]  /*24cf0*/  STL [R1+0x1ef4], R26 ;  /* 0x001ef41a01007387 */ /* 0x0001e80000100800 */
[----:B------:R-:W-:Y:S04]  /*24d00*/  STL [R1+0x1ef0], R27 ;  /* 0x001ef01b01007387 */ /* 0x000fe80000100800 */
[----:B------:R-:W3:Y:S04]  /*24d10*/  LDL.LU R24, [R1+0x410] ;  /* 0x0004100001187983 */ /* 0x000ee80000300800 */
[----:B------:R-:W3:Y:S01]  /*24d20*/  LDL.LU R25, [R1+0x414] ;  /* 0x0004140001197983 */ /* 0x000ee20000300800 */
[----:B0-----:R-:W-:-:S03]  /*24d30*/  IMAD.MOV.U32 R26, RZ, RZ, R2 ;  /* 0x000000ffff1a7224 */ /* 0x001fc600078e0002 */
[----:B------:R-:W3:Y:S01]  /*24d40*/  LDL.LU R2, [R1+0x1f50] ;  /* 0x001f500001027983 */ /* 0x000ee20000300800 */
        /* <DEDUP_REMOVED lines=8> */
[----:B------:R-:W3:Y:S01]  /*24dd0*/  LDL.LU.64 R10, [R1+0x1f38] ;  /* 0x001f3800010a7983 */ /* 0x000ee20000300a00 */
[----:B----4-:R-:W-:-:S07]  /*24de0*/  IMAD.MOV.U32 R27, RZ, RZ, R3 ;  /* 0x000000ffff1b7224 */ /* 0x010fce00078e0003 */
[----:B---3--:R-:W-:-:S15]  /*24df0*/  HMMA.16816.F32 R24, R4, R10, R24 ;  /* 0x0000000a0418723c */ /* 0x008fde0000001818 */
[----:B------:R-:W-:-:S04]  /*24e00*/  NOP ;  /* 0x0000000000007918 */ /* 0x000fc80000000000 */
[----:B------:R-:W-:Y:S04]  /*24e10*/  STL.64 [R1+0x4b0], R24 ;  /* 0x0004b01801007387 */ /* 0x000fe80000100a00 */
[----:B------:R0:W-:Y:S02]  /*24e20*/  STL.64 [R1+0x4b8], R26 ;  /* 0x0004b81a01007387 */ /* 0x0001e40000100a00 */
[----:B0-----:R-:W-:Y:S02]  /*24e30*/  IMAD.MOV.U32 R26, RZ, RZ, R10 ;  /* 0x000000ffff1a7224 */ /* 0x001fe400078e000a */
[----:B------:R-:W-:Y:S02]  /*24e40*/  IMAD.MOV.U32 R27, RZ, RZ, R11 ;  /* 0x000000ffff1b7224 */ /* 0x000fe400078e000b */
[----:B------:R-:W2:Y:S02]  /*24e50*/  LDL.LU.64 R10, [R1+0x1f30] ;  /* 0x001f3000010a7983 */ /* 0x000ea40000300a00 */
[----:B--2---:R-:W-:Y:S02]  /*24e60*/  HMMA.16816.F32 R8, R4, R10, R12 ;  /* 0x0000000a0408723c */ /* 0x004fe4000000180c */
[----:B------:R-:W2:-:S15]  /*24e70*/  LDL.LU.64 R14, [R1+0x1f28] ;  /* 0x001f2800010e7983 */ /* 0x000e9e0000300a00 */
[----:B------:R-:W-:Y:S02]  /*24e80*/  NOP ;  /* 0x0000000000007918 */ /* 0x000fe40000000000 */
[----:B------:R-:W-:Y:S04]  /*24e90*/  STL.64 [R1+0x4a0], R8 ;  /* 0x0004a00801007387 */ /* 0x000fe80000100a00 */
[----:B------:R0:W-:Y:S04]  /*24ea0*/  STL.64 [R1+0x4a8], R10 ;  /* 0x0004a80a01007387 */ /* 0x0001e80000100a00 */
[----:B0-----:R-:W3:Y:S04]  /*24eb0*/  LDL.LU.64 R10, [R1+0x1f20] ;  /* 0x001f2000010a7983 */ /* 0x001ee80000300a00 */
[----:B------:R-:W3:Y:S01]  /*24ec0*/  LDL.LU.64 R8, [R1+0x1f18] ;  /* 0x001f180001087983 */ /* 0x000ee20000300a00 */
[----:B--2---:R-:W-:-:S02]  /*24ed0*/  IMAD.MOV.U32 R24, RZ, RZ, R14 ;  /* 0x000000ffff187224 */ /* 0x004fc400078e000e */
[----:B------:R-:W-:Y:S01]  /*24ee0*/  IMAD.MOV.U32 R25, RZ, RZ, R15 ;  /* 0x000000ffff197224 */ /* 0x000fe200078e000f */
[----:B---3--:R-:W-:-:S15]  /*24ef0*/  HMMA.16816.F32 R8, R4, R14, R8 ;  /* 0x0000000e0408723c */ /* 0x008fde0000001808 */
[----:B------:R-:W-:-:S04]  /*24f00*/  NOP ;  /* 0x0000000000007918 */ /* 0x000fc80000000000 */
[----:B------:R-:W-:Y:S04]  /*24f10*/  STL.64 [R1+0x490], R8 ;  /* 0x0004900801007387 */ /* 0x000fe80000100a00 */
[----:B------:R0:W-:Y:S04]  /*24f20*/  STL.64 [R1+0x498], R10 ;  /* 0x0004980a01007387 */ /* 0x0001e80000100a00 */
[----:B0-----:R-:W2:Y:S04]  /*24f30*/  LDL.LU.64 R10, [R1+0x1f10] ;  /* 0x001f1000010a7983 */ /* 0x001ea80000300a00 */
[----:B------:R-:W2:Y:S04]  /*24f40*/  LDL.LU.64 R8, [R1+0x1f08] ;  /* 0x001f080001087983 */ /* 0x000ea80000300a00 */
[----:B------:R-:W3:Y:S04]  /*24f50*/  LDL.LU.64 R14, [R1+0x1f00] ;  /* 0x001f0000010e7983 */ /* 0x000ee80000300a00 */
[----:B------:R-:W3:Y:S02]  /*24f60*/  LDL.LU.64 R12, [R1+0x1ef8] ;  /* 0x001ef800010c7983 */ /* 0x000ee40000300a00 */
[C---:B---3--:R-:W-:Y:S08]  /*24f70*/  HMMA.16816.F32 R12, R4.reuse, R18, R12 ;  /* 0x00000012040c723c */ /* 0x048ff0000000180c */
[----:B--2---:R-:W-:Y:S01]  /*24f80*/  HMMA.16816.F32 R4, R4, R22, R8 ;  /* 0x000000160404723c */ /* 0x004fe20000001808 */
[----:B------:R-:W0:Y:S10]  /*24f90*/  LDSM.16.MT88.4 R8, [R0+UR5+0x28000] ;  /* 0x028000050008783b */ /* 0x000e340008004200 */
[----:B------:R-:W-:Y:S04]  /*24fa0*/  STL.64 [R1+0x480], R12 ;  /* 0x0004800c01007387 */ /* 0x000fe80000100a00 */
[----:B------:R-:W-:Y:S04]  /*24fb0*/  STL [R1+0x488], R14 ;  /* 0x0004880e01007387 */ /* 0x000fe80000100800 */
[----:B0-----:R-:W-:Y:S04]  /*24fc0*/  STL.64 [R1+0x1e58], R10 ;  /* 0x001e580a01007387 */ /* 0x001fe80000100a00 */
[----:B------:R-:W-:Y:S04]  /*24fd0*/  STL.64 [R1+0x470], R4 ;  /* 0x0004700401007387 */ /* 0x000fe80000100a00 */
[----:B------:R-:W-:Y:S04]  /*24fe0*/  STL.64 [R1+0x478], R6 ;  /* 0x0004780601007387 */ /* 0x000fe80000100a00 */
[----:B------:R-:W0:Y:S04]  /*24ff0*/  LDSM.16.M88.4 R4, [R2+UR5+0x80] ;  /* 0x000080050204783b */ /* 0x000e280008000200 */
[----:B------:R-:W-:Y:S04]  /*25000*/  STL.64 [R1+0x1e50], R8 ;  /* 0x001e500801007387 */ /* 0x000fe80000100a00 */
[----:B0-----:R-:W-:Y:S01]  /*25010*/  STL.64 [R1+0x110], R4 ;  /* 0x0001100401007387 */ /* 0x001fe20000100a00 */
[----:B------:R-:W-:-:S03]  /*25020*/  IMAD.MOV.U32 R16, RZ, RZ, R4 ;  /* 0x000000ffff107224 */ /* 0x000fc600078e0004 */
[----:B------:R-:W-:Y:S01]  /*25030*/  STL.64 [R1+0x118], R6 ;  /* 0x0001180601007387 */ /* 0x000fe20000100a00 */
[----:B------:R-:W-:-:S03]  /*25040*/  IMAD.MOV.U32 R29, RZ, RZ, R5 ;  /* 0x000000ffff1d7224 */ /* 0x000fc600078e0005 */
[----:B------:R-:W0:Y:S04]  /*25050*/  LDSM.16.M88.4 R4, [R2+UR5+0x4080] ;  /* 0x004080050204783b */ /* 0x000e280008000200 */
[----:B------:R-:W-:Y:S04]  /*25060*/  STL.64 [R1+0x1e80], R18 ;  /* 0x001e801201007387 */ /* 0x000fe80000100a00 */
[----:B------:R1:W-:Y:S04]  /*25070*/  STL.64 [R1+0x1e78], R16 ;  /* 0x001e781001007387 */ /* 0x0003e80000100a00 */
[----:B-1----:R-:W2:Y:S04]  /*25080*/  LDL.LU R16, [R1+0x3a0] ;  /* 0x0003a00001107983 */ /* 0x002ea80000300800 */
[----:B0-----:R-:W-:Y:S04]  /*25090*/  STL.64 [R1+0x100], R4 ;  /* 0x0001000401007387 */ /* 0x001fe80000100a00 */
[----:B------:R-:W-:Y:S04]  /*250a0*/  STL.64 [R1+0x108], R6 ;  /* 0x0001080601007387 */ /* 0x000fe80000100a00 */
[----:B------:R-:W2:Y:S04]  /*250b0*/  LDL.LU R17, [R1+0x3a4] ;  /* 0x0003a40001117983 */ /* 0x000ea80000300800 */
[----:B------:R-:W3:Y:S04]  /*250c0*/  LDL.LU R18, [R1+0x3a8] ;  /* 0x0003a80001127983 */ /* 0x000ee80000300800 */
[----:B------:R-:W3:Y:S04]  /*250d0*/  LDL.LU R19, [R1+0x3ac] ;  /* 0x0003ac0001137983 */ /* 0x000ee80000300800 */
[----:B------:R-:W0:Y:S04]  /*250e0*/  LDSM.16.M88.4 R4, [R2+UR5+0x8080] ;  /* 0x008080050204783b */ /* 0x000e280008000200 */
[----:B---3--:R1:W-:Y:S04]  /*250f0*/  STL.64 [R1+0x1e90], R18 ;  /* 0x001e901201007387 */ /* 0x0083e80000100a00 */
[----:B--2---:R-:W-:Y:S01]  /*25100*/  STL.64 [R1+0x1e88], R16 ;  /* 0x001e881001007387 */ /* 0x004fe20000100a00 */
[----:B-1----:R-:W-:-:S02]  /*25110*/  IMAD.MOV.U32 R18, RZ, RZ, R26 ;  /* 0x000000ffff127224 */ /* 0x002fc400078e001a */
[----:B------:R-:W-:Y:S01]  /*25120*/  IMAD.MOV.U32 R19, RZ, RZ, R27 ;  /* 0x000000ffff137224 */ /* 0x000fe200078e001b */
[----:B------:R-:W2:Y:S04]  /*25130*/  LDL.LU R26, [R1+0x1ef4] ;  /* 0x001ef400011a7983 */ /* 0x000ea80000300800 */
[----:B------:R-:W3:Y:S04]  /*25140*/  LDL.LU R27, [R1+0x1ef0] ;  /* 0x001ef000011b7983 */ /* 0x000ee80000300800 */
[----:B------:R1:W-:Y:S04]  /*25150*/  STL.64 [R1+0x1ea0], R18 ;  /* 0x001ea01201007387 */ /* 0x0003e80000100a00 */
[----:B0-----:R-:W-:Y:S04]  /*25160*/  STL.64 [R1+0xf0], R4 ;  /* 0x0000f00401007387 */ /* 0x001fe80000100a00 */
[----:B------:R-:W-:Y:S04]  /*25170*/  STL.64 [R1+0xf8], R6 ;  /* 0x0000f80601007387 */ /* 0x000fe80000100a00 */
[----:B------:R-:W0:Y:S01]  /*25180*/  LDSM.16.M88.4 R4, [R2+UR5+0xc080] ;  /* 0x00c080050204783b */ /* 0x000e220008000200 */
[----:B-1----:R-:W-:-:S02]  /*25190*/  IMAD.MOV.U32 R18, RZ, RZ, R21 ;  /* 0x000000ffff127224 */ /* 0x002fc400078e0015 */
[----:B------:R-:W-:-:S05]  /*251a0*/  IMAD.MOV.U32 R19, RZ, RZ, R20 ;  /* 0x000000ffff137224 */ /* 0x000fca00078e0014 */
[----:B------:R-:W-:Y:S01]  /*251b0*/  STL.64 [R1+0x1eb8], R18 ;  /* 0x001eb81201007387 */ /* 0x000fe20000100a00 */
[----:B0-----:R-:W-:Y:S02]  /*251c0*/  IMAD.MOV.U32 R20, RZ, RZ, R4 ;  /* 0x000000ffff147224 */ /* 0x001fe400078e0004 */
[----:B------:R-:W-:Y:S01]  /*251d0*/  IMAD.MOV.U32 R21, RZ, RZ, R5 ;  /* 0x000000ffff157224 */ /* 0x000fe200078e0005 */
[----:B------:R-:W-:Y:S04]  /*251e0*/  STL.64 [R1+0xe8], R6 ;  /* 0x0000e80601007387 */ /* 0x000fe80000100a00 */
[----:B------:R0:W-:Y:S04]  /*251f0*/  STL.64 [R1+0x1e68], R22 ;  /* 0x001e681601007387 */ /* 0x0001e80000100a00 */
[----:B------:R-:W1:Y:S04]  /*25200*/  LDSM.16.M88.4 R4, [R2+UR5+0x10080] ;  /* 0x010080050204783b */ /* 0x000e680008000200 */
[----:B------:R4:W-:Y:S01]  /*25210*/  STL.64 [R1+0x1e60], R20 ;  /* 0x001e601401007387 */ /* 0x0009e20000100a00 */
[----:B0-----:R-:W-:-:S02]  /*25220*/  IMAD.MOV.U32 R22, RZ, RZ, R24 ;  /* 0x000000ffff167224 */ /* 0x001fc400078e0018 */
[----:B------:R-:W-:Y:S01]  /*25230*/  IMAD.MOV.U32 R23, RZ, RZ, R25 ;  /* 0x000000ffff177224 */ /* 0x000fe200078e0019 */
[----:B------:R-:W4:Y:S04]  /*25240*/  LDL.LU R24, [R1+0x1eec] ;  /* 0x001eec0001187983 */ /* 0x000f280000300800 */
[----:B------:R-:W4:Y:S01]  /*25250*/  LDL.LU R25, [R1+0x1ee8] ;  /* 0x001ee80001197983 */ /* 0x000f220000300800 */
[----:B--2---:R-:W-:Y:S02]  /*25260*/  IMAD.MOV.U32 R19, RZ, RZ, R26 ;  /* 0x000000ffff137224 */ /* 0x004fe400078e001a */
[----:B---3--:R-:W-:-:S05]  /*25270*/  IMAD.MOV.U32 R18, RZ, RZ, R27 ;  /* 0x000000ffff127224 */ /* 0x008fca00078e001b */
[----:B------:R-:W-:Y:S04]  /*25280*/  STL.64 [R1+0x1ed0], R18 ;  /* 0x001ed01201007387 */ /* 0x000fe80000100a00 */
[----:B------:R0:W-:Y:S04]  /*25290*/  STL.64 [R1+0x1e98], R22 ;  /* 0x001e981601007387 */ /* 0x0001e80000100a00 */
[----:B----4-:R-:W2:Y:S04]  /*252a0*/  LDL.LU R20, [R1+0x3b0] ;  /* 0x0003b00001147983 */ /* 0x010ea80000300800 */
[----:B------:R-:W2:Y:S04]  /*252b0*/  LDL.LU R21, [R1+0x3b4] ;  /* 0x0003b40001157983 */ /* 0x000ea80000300800 */
[----:B0-----:R-:W3:Y:S04]  /*252c0*/  LDL.LU R22, [R1+0x3b8] ;  /* 0x0003b80001167983 */ /* 0x001ee80000300800 */
[----:B------:R-:W3:Y:S04]  /*252d0*/  LDL.LU R23, [R1+0x3bc] ;  /* 0x0003bc0001177983 */ /* 0x000ee80000300800 */
[----:B---3--:R-:W-:Y:S04]  /*252e0*/  STL.64 [R1+0x1eb0], R22 ;  /* 0x001eb01601007387 */ /* 0x008fe80000100a00 */
[----:B--2---:R0:W-:Y:S04]  /*252f0*/  STL.64 [R1+0x1ea8], R20 ;  /* 0x001ea81401007387 */ /* 0x0041e80000100a00 */
[----:B0-----:R-:W2:Y:S04]  /*25300*/  LDL.LU R20, [R1+0x3c0] ;  /* 0x0003c00001147983 */ /* 0x001ea80000300800 */
[----:B------:R-:W2:Y:S04]  /*25310*/  LDL.LU R21, [R1+0x3c4] ;  /* 0x0003c40001157983 */ /* 0x000ea80000300800 */
[----:B------:R-:W3:Y:S04]  /*25320*/  LDL.LU R22, [R1+0x3c8] ;  /* 0x0003c80001167983 */ /* 0x000ee80000300800 */
[----:B------:R-:W3:Y:S04]  /*25330*/  LDL.LU R23, [R1+0x3cc] ;  /* 0x0003cc0001177983 */ /* 0x000ee80000300800 */
[----:B---3--:R-:W-:Y:S04]  /*25340*/  STL.64 [R1+0x1ec8], R22 ;  /* 0x001ec81601007387 */ /* 0x008fe80000100a00 */
[----:B--2---:R0:W-:Y:S04]  /*25350*/  STL.64 [R1+0x1ec0], R20 ;  /* 0x001ec01401007387 */ /* 0x0041e80000100a00 */
[----:B0-----:R-:W2:Y:S04]  /*25360*/  LDL.LU R20, [R1+0x440] ;  /* 0x0004400001147983 */ /* 0x001ea80000300800 */
[----:B------:R-:W2:Y:S04]  /*25370*/  LDL.LU R21, [R1+0x444] ;  /* 0x0004440001157983 */ /* 0x000ea80000300800 */
[----:B------:R-:W3:Y:S04]  /*25380*/  LDL.LU R22, [R1+0x448] ;  /* 0x0004480001167983 */ /* 0x000ee80000300800 */
[----:B------:R-:W3:Y:S01]  /*25390*/  LDL.LU R23, [R1+0x44c] ;  /* 0x00044c0001177983 */ /* 0x000ee20000300800 */
[----:B-1----:R-:W-:-:S02]  /*253a0*/  IMAD.MOV.U32 R9, RZ, RZ, R4 ;  /* 0x000000ffff097224 */ /* 0x002fc400078e0004 */
[----:B------:R-:W-:Y:S02]  /*253b0*/  IMAD.MOV.U32 R8, RZ, RZ, R5 ;  /* 0x000000ffff087224 */ /* 0x000fe400078e0005 */
[----:B------:R-:W-:Y:S02]  /*253c0*/  IMAD.MOV.U32 R18, RZ, RZ, R25 ;  /* 0x000000ffff127224 */ /* 0x000fe400078e0019 */
[----:B------:R-:W-:Y:S02]  /*253d0*/  IMAD.MOV.U32 R19, RZ, RZ, R24 ;  /* 0x000000ffff137224 */ /* 0x000fe400078e0018 */
[----:B------:R-:W-:Y:S01]  /*253e0*/  LDSM.16.M88.4 R24, [R2+UR5+0x18080] ;  /* 0x018080050218783b */ /* 0x000fe20008000200 */
[----:B------:R-:W-:-:S03]  /*253f0*/  IMAD.MOV.U32 R3, RZ, RZ, R15 ;  /* 0x000000ffff037224 */ /* 0x000fc600078e000f */
[----:B------:R-:W-:Y:S04]  /*25400*/  LDSM.16.MT88.4 R12, [R28+UR5+0x26180] ;  /* 0x026180051c0c783b */ /* 0x000fe80008004200 */
[----:B---3--:R-:W-:Y:S04]  /*25410*/  STL.64 [R1+0x1ee0], R22 ;  /* 0x001ee01601007387 */ /* 0x008fe80000100a00 */
[----:B--2---:R0:W-:Y:S04]  /*25420*/  STL.64 [R1+0x1ed8], R20 ;  /* 0x001ed81401007387 */ /* 0x0041e80000100a00 */
[----:B0-----:R-:W2:Y:S04]  /*25430*/  LDL.LU R20, [R1+0x460] ;  /* 0x0004600001147983 */ /* 0x001ea80000300800 */
[----:B------:R-:W2:Y:S04]  /*25440*/  LDL.LU R21, [R1+0x464] ;  /* 0x0004640001157983 */ /* 0x000ea80000300800 */
[----:B------:R-:W2:Y:S04]  /*25450*/  LDL.LU R22, [R1+0x468] ;  /* 0x0004680001167983 */ /* 0x000ea80000300800 */
[----:B------:R-:W2:Y:S04]  /*25460*/  LDL.LU R23, [R1+0x46c] ;  /* 0x00046c0001177983 */ /* 0x000ea80000300800 */
[----:B------:R-:W-:Y:S04]  /*25470*/  STL.64 [R1+0xd0], R4 ;  /* 0x0000d00401007387 */ /* 0x000fe80000100a00 */
[----:B------:R-:W-:Y:S04]  /*25480*/  STL.64 [R1+0xd8], R6 ;  /* 0x0000d80601007387 */ /* 0x000fe80000100a00 */
[----:B------:R-:W0:Y:S04]  /*25490*/  LDSM.16.M88.4 R4, [R2+UR5+0x14080] ;  /* 0x014080050204783b */ /* 0x000e280008000200 */
[----:B0-----:R-:W-:Y:S04]  /*254a0*/  STL.64 [R1+0x70], R4 ;  /* 0x0000700401007387 */ /* 0x001fe80000100a00 */
[----:B------:R-:W-:Y:S04]  /*254b0*/  STL.64 [R1+0x78], R6 ;  /* 0x0000780601007387 */ /* 0x000fe80000100a00 */
[----:B------:R-:W0:Y:S04]  /*254c0*/  LDSM.16.M88.4 R4, [R2+UR5+0x1c080] ;  /* 0x01c080050204783b */ /* 0x000e280008000200 */
[----:B0-----:R-:W-:Y:S04]  /*254d0*/  STL [R1+0x19c4], R6 ;  /* 0x0019c40601007387 */ /* 0x001fe80000100800 */
[----:B------:R-:W-:Y:S04]  /*254e0*/  STL.64 [R1], R24 ;  /* 0x0000001801007387 */ /* 0x000fe80000100a00 */
[----:B------:R-:W-:Y:S04]  /*254f0*/  STL.64 [R1+0x8], R26 ;  /* 0x0000081a01007387 */ /* 0x000fe80000100a00 */
[----:B------:R-:W0:Y:S04]  /*25500*/  LDSM.16.MT88.4 R24, [R0+UR5+0x28080] ;  /* 0x028080050018783b */ /* 0x000e280008004200 */
[----:B------:R-:W-:Y:S04]  /*25510*/  STL [R1+0x19c0], R7 ;  /* 0x0019c00701007387 */ /* 0x000fe80000100800 */
[----:B------:R1:W-:Y:S04]  /*25520*/  STL.64 [R1+0x1df0], R4 ;  /* 0x001df00401007387 */ /* 0x0003e80000100a00 */
[----:B-1----:R-:W3:Y:S04]  /*25530*/  LDL.LU R4, [R1+0x390] ;  /* 0x0003900001047983 */ /* 0x002ee80000300800 */
[----:B------:R-:W3:Y:S04]  /*25540*/  LDL.LU R5, [R1+0x394] ;  /* 0x0003940001057983 */ /* 0x000ee80000300800 */
[----:B------:R-:W3:Y:S04]  /*25550*/  LDL.LU R6, [R1+0x398] ;  /* 0x0003980001067983 */ /* 0x000ee80000300800 */
[----:B------:R-:W3:Y:S04]  /*25560*/  LDL.LU R7, [R1+0x39c] ;  /* 0x00039c0001077983 */ /* 0x000ee80000300800 */
[----:B0-----:R0:W-:Y:S04]  /*25570*/  STL.64 [R1+0x1de0], R26 ;  /* 0x001de01a01007387 */ /* 0x0011e80000100a00 */
[----:B------:R-:W-:Y:S04]  /*25580*/  STL.64 [R1+0x1dd8], R24 ;  /* 0x001dd81801007387 */ /* 0x000fe80000100a00 */
[----:B0-----:R-:W4:Y:S04]  /*25590*/  LDL.LU R26, [R1+0x88] ;  /* 0x00008800011a7983 */ /* 0x001f280000300800 */
[----:B------:R-:W4:Y:S01]  /*255a0*/  LDL.LU R27, [R1+0x8c] ;  /* 0x00008c00011b7983 */ /* 0x000f220000300800 */
        /* <DEDUP_REMOVED lines=19> */
[----:B------:R-:W3:-:S15]  /*256e0*/  LDL.LU.64 R22, [R1+0x1e98] ;  /* 0x001e980001167983 */ /* 0x000ede0000300a00 */
[----:B------:R-:W-:Y:S02]  /*256f0*/  NOP ;  /* 0x0000000000007918 */ /* 0x000fe40000000000 */
[----:B------:R-:W-:Y:S04]  /*25700*/  STL.64 [R1+0x420], R16 ;  /* 0x0004201001007387 */ /* 0x000fe80000100a00 */
[----:B------:R0:W-:Y:S04]  /*25710*/  STL.64 [R1+0x428], R18 ;  /* 0x0004281201007387 */ /* 0x0001e80000100a00 */
[----:B0-----:R-:W4:Y:S04]  /*25720*/  LDL.LU.64 R18, [R1+0x1e90] ;  /* 0x001e900001127983 */ /* 0x001f280000300a00 */
[----:B------:R-:W4:Y:S01]  /*25730*/  LDL.LU.64 R16, [R1+0x1e88] ;  /* 0x001e880001107983 */ /* 0x000f220000300a00 */
[C---:B---3--:R-:W-:Y:S08]  /*25740*/  HMMA.16816.F32 R4, R12.reuse, R22, R4 ;  /* 0x000000160c04723c */ /* 0x048ff00000001804 */
[----:B----4-:R-:W-:Y:S01]  /*25750*/  HMMA.16816.F32 R24, R12, R26, R16 ;  /* 0x0000001a0c18723c */ /* 0x010fe20000001810 */
[----:B------:R-:W2:Y:S04]  /*25760*/  LDL.LU.64 R18, [R1+0x1e80] ;  /* 0x001e800001127983 */ /* 0x000ea80000300a00 */
[----:B------:R-:W3:-:S14]  /*25770*/  LDL.LU.64 R16, [R1+0x1e78] ;  /* 0x001e780001107983 */ /* 0x000edc0000300a00 */
[----:B------:R0:W-:Y:S04]  /*25780*/  STL.64 [R1+0x430], R24 ;  /* 0x0004301801007387 */ /* 0x0001e80000100a00 */
[----:B------:R-:W-:Y:S04]  /*25790*/  STL.64 [R1+0x438], R26 ;  /* 0x0004381a01007387 */ /* 0x000fe80000100a00 */
[----:B------:R-:W-:Y:S04]  /*257a0*/  STL.64 [R1+0x410], R4 ;  /* 0x0004100401007387 */ /* 0x000fe80000100a00 */
[----:B------:R-:W-:Y:S01]  /*257b0*/  STL.64 [R1+0x418], R6 ;  /* 0x0004180601007387 */ /* 0x000fe20000100a00 */
[----:B0-----:R-:W-:-:S02]  /*257c0*/  IMAD.MOV.U32 R24, RZ, RZ, R9 ;  /* 0x000000ffff187224 */ /* 0x001fc400078e0009 */
[----:B------:R-:W-:-:S05]  /*257d0*/  IMAD.MOV.U32 R25, RZ, RZ, R8 ;  /* 0x000000ffff197224 */ /* 0x000fca00078e0008 */
[----:B------:R0:W-:Y:S04]  /*257e0*/  STL.64 [R1+0x1df8], R24 ;  /* 0x001df81801007387 */ /* 0x0001e80000100a00 */
[----:B0-----:R-:W4:Y:S04]  /*257f0*/  LDL.LU R24, [R1+0x330] ;  /* 0x0003300001187983 */ /* 0x001f280000300800 */
[----:B------:R-:W4:Y:S04]  /*25800*/  LDL.LU R25, [R1+0x334] ;  /* 0x0003340001197983 */ /* 0x000f280000300800 */
[----:B------:R-:W2:Y:S04]  /*25810*/  LDL.LU R26, [R1+0x338] ;  /* 0x00033800011a7983 */ /* 0x000ea80000300800 */
        /* <DEDUP_REMOVED lines=9> */
[----:B--2---:R-:W-:Y:S04]  /*258b0*/  STL.64 [R1+0x1e08], R26 ;  /* 0x001e081a01007387 */ /* 0x004fe80000100a00 */
[----:B----4-:R0:W-:Y:S04]  /*258c0*/  STL.64 [R1+0x1e00], R24 ;  /* 0x001e001801007387 */ /* 0x0101e80000100a00 */
[----:B0-----:R-:W2:Y:S04]  /*258d0*/  LDL.64 R24, [R1+0xf0] ;  /* 0x0000f00001187983 */ /* 0x001ea80000100a00 */
[----:B--2---:R0:W-:Y:S04]  /*258e0*/  STL.64 [R1+0x1e28], R24 ;  /* 0x001e281801007387 */ /* 0x0041e80000100a00 */
[----:B0-----:R-:W2:Y:S04]  /*258f0*/  LDL.LU R24, [R1+0x350] ;  /* 0x0003500001187983 */ /* 0x001ea80000300800 */
[----:B------:R-:W2:Y:S04]  /*25900*/  LDL.LU R25, [R1+0x354] ;  /* 0x0003540001197983 */ /* 0x000ea80000300800 */
[----:B------:R-:W4:Y:S04]  /*25910*/  LDL.LU R26, [R1+0x358] ;  /* 0x00035800011a7983 */ /* 0x000f280000300800 */
[----:B------:R-:W4:Y:S04]  /*25920*/  LDL.LU R27, [R1+0x35c] ;  /* 0x00035c00011b7983 */ /* 0x000f280000300800 */
[----:B----4-:R-:W-:Y:S04]  /*25930*/  STL.64 [R1+0x1e38], R26 ;  /* 0x001e381a01007387 */ /* 0x010fe80000100a00 */
[----:B--2---:R3:W-:Y:S02]  /*25940*/  STL.64 [R1+0x1e30], R24 ;  /* 0x001e301801007387 */ /* 0x0047e40000100a00 */
[----:B---3--:R-:W-:-:S02]  /*25950*/  IMAD.MOV.U32 R24, RZ, RZ, R16 ;  /* 0x000000ffff187224 */ /* 0x008fc400078e0010 */
[----:B------:R-:W-:Y:S01]  /*25960*/  IMAD.MOV.U32 R25, RZ, RZ, R29 ;  /* 0x000000ffff197224 */ /* 0x000fe200078e001d */
[----:B------:R-:W2:Y:S04]  /*25970*/  LDL.LU R16, [R1+0x1e74] ;  /* 0x001e740001107983 */ /* 0x000ea80000300800 */
[----:B------:R-:W3:Y:S04]  /*25980*/  LDL.LU R29, [R1+0x1e70] ;  /* 0x001e7000011d7983 */ /* 0x000ee80000300800 */
[----:B------:R-:W4:Y:S04]  /*25990*/  LDL.LU R4, [R1+0x2f0] ;  /* 0x0002f00001047983 */ /* 0x000f280000300800 */
[----:B------:R-:W4:Y:S04]  /*259a0*/  LDL.LU R5, [R1+0x2f4] ;  /* 0x0002f40001057983 */ /* 0x000f280000300800 */
[----:B------:R-:W2:Y:S04]  /*259b0*/  LDL.LU R6, [R1+0x2f8] ;  /* 0x0002f80001067983 */ /* 0x000ea80000300800 */
[----:B------:R-:W2:Y:S01]  /*259c0*/  LDL.LU R7, [R1+0x2fc] ;  /* 0x0002fc0001077983 */ /* 0x000ea20000300800 */
[C---:B------:R-:W-:Y:S03]  /*259d0*/  HMMA.16816.F32 R20, R12.reuse, R18, R20 ;  /* 0x000000120c14723c */ /* 0x040fe60000001814 */
        /* <DEDUP_REMOVED lines=16> */
[----:B------:R0:W-:Y:S04]  /*25ae0*/  STL.64 [R1+0x1d48], R16 ;  /* 0x001d481001007387 */ /* 0x0001e80000100a00 */
[----:B0-----:R-:W2:Y:S01]  /*25af0*/  LDL.64 R16, [R1] ;  /* 0x0000000001107983 */ /* 0x001ea20000100a00 */
[----:B----4-:R-:W-:Y:S03]  /*25b00*/  HMMA.16816.F32 R12, R12, R22, R8 ;  /* 0x000000160c0c723c */ /* 0x010fe60000001808 */
[----:B------:R-:W2:Y:S04]  /*25b10*/  LDL.LU.64 R10, [R1+0x1e58] ;  /* 0x001e5800010a7983 */ /* 0x000ea80000300a00 */
[----:B------:R-:W2:-:S12]  /*25b20*/  LDL.LU.64 R8, [R1+0x1e50] ;  /* 0x001e500001087983 */ /* 0x000e980000300a00 */
[----:B------:R0:W-:Y:S04]  /*25b30*/  STL.64 [R1+0x3f0], R12 ;  /* 0x0003f00c01007387 */ /* 0x0001e80000100a00 */
[----:B------:R-:W-:Y:S04]  /*25b40*/  STL.64 [R1+0x3f8], R14 ;  /* 0x0003f80e01007387 */ /* 0x000fe80000100a00 */
[----:B0-----:R-:W4:Y:S01]  /*25b50*/  LDL.64 R12, [R1+0x100] ;  /* 0x00010000010c7983 */ /* 0x001f220000100a00 */
[----:B--2---:R-:W-:Y:S03]  /*25b60*/  HMMA.16816.F32 R24, R8, R24, R4 ;  /* 0x000000180818723c */ /* 0x004fe60000001804 */
[----:B------:R-:W2:Y:S04]  /*25b70*/  LDL.LU.64 R6, [R1+0x1e48] ;  /* 0x001e480001067983 */ /* 0x000ea80000300a00 */
[----:B------:R-:W2:-:S12]  /*25b80*/  LDL.LU.64 R4, [R1+0x1e40] ;  /* 0x001e400001047983 */ /* 0x000e980000300a00 */
[----:B------:R-:W-:Y:S04]  /*25b90*/  STL.64 [R1+0x3e0], R24 ;  /* 0x0003e01801007387 */ /* 0x000fe80000100a00 */
[----:B------:R0:W-:Y:S04]  /*25ba0*/  STL.64 [R1+0x3e8], R26 ;  /* 0x0003e81a01007387 */ /* 0x0001e80000100a00 */
[----:B0-----:R-:W2:Y:S04]  /*25bb0*/  LDL.LU.64 R26, [R1+0x1e38] ;  /* 0x001e3800011a7983 */ /* 0x001ea80000300a00 */
[----:B------:R-:W2:Y:S01]  /*25bc0*/  LDL.LU.64 R24, [R1+0x1e30] ;  /* 0x001e300001187983 */ /* 0x000ea20000300a00 */
[----:B----4-:R-:W-:-:S02]  /*25bd0*/  IMAD.MOV.U32 R18, RZ, RZ, R12 ;  /* 0x000000ffff127224 */ /* 0x010fc400078e000c */
[----:B------:R-:W-:Y:S01]  /*25be0*/  IMAD.MOV.U32 R2, RZ, RZ, R13 ;  /* 0x000000ffff027224 */ /* 0x000fe200078e000d */
[----:B--2---:R-:W-:-:S15]  /*25bf0*/  HMMA.16816.F32 R24, R8, R12, R24 ;  /* 0x0000000c0818723c */ /* 0x004fde0000001818 */
[----:B------:R-:W-:-:S04]  /*25c00*/  NOP ;  /* 0x0000000000007918 */ /* 0x000fc80000000000 */
[----:B------:R0:W-:Y:S04]  /*25c10*/  STL.64 [R1+0x3d0], R24 ;  /* 0x0003d01801007387 */ /* 0x0001e80000100a00 */
[----:B------:R-:W-:Y:S04]  /*25c20*/  STL.64 [R1+0x3d8], R26 ;  /* 0x0003d81a01007387 */ /* 0x000fe80000100a00 */
[----:B0-----:R-:W2:Y:S04]  /*25c30*/  LDL.LU.64 R24, [R1+0x1e28] ;  /* 0x001e280001187983 */ /* 0x001ea80000300a00 */
[----:B------:R-:W4:Y:S04]  /*25c40*/  LDL.LU R12, [R1+0x230] ;  /* 0x00023000010c7983 */ /* 0x000f280000300800 */
[----:B------:R-:W4:Y:S04]  /*25c50*/  LDL.LU R13, [R1+0x234] ;  /* 0x00023400010d7983 */ /* 0x000f280000300800 */
[----:B------:R-:W2:Y:S01]  /*25c60*/  LDL.LU R14, [R1+0x238] ;  /* 0x00023800010e7983 */ /* 0x000ea20000300800 */
[----:B---3--:R-:W-:-:S03]  /*25c70*/  IMAD.MOV.U32 R15, RZ, RZ, R29 ;  /* 0x000000ffff0f7224 */ /* 0x008fc600078e001d */
[----:B------:R-:W3:Y:S04]  /*25c80*/  LDL.LU R29, [R1+0x1e20] ;  /* 0x001e2000011d7983 */ /* 0x000ee80000300800 */
[----:B--2---:R-:W-:Y:S04]  /*25c90*/  STL.64 [R1+0x1d58], R14 ;  /* 0x001d580e01007387 */ /* 0x004fe80000100a00 */
[----:B----4-:R0:W-:Y:S04]  /*25ca0*/  STL.64 [R1+0x1d50], R12 ;  /* 0x001d500c01007387 */ /* 0x0101e80000100a00 */
[----:B0-----:R-:W2:Y:S04]  /*25cb0*/  LDL.LU R12, [R1+0x260] ;  /* 0x00026000010c7983 */ /* 0x001ea80000300800 */
[----:B------:R-:W2:Y:S04]  /*25cc0*/  LDL.LU R13, [R1+0x264] ;  /* 0x00026400010d7983 */ /* 0x000ea80000300800 */
[----:B------:R-:W4:Y:S04]  /*25cd0*/  LDL.LU R14, [R1+0x268] ;  /* 0x00026800010e7983 */ /* 0x000f280000300800 */
[----:B------:R-:W4:Y:S01]  /*25ce0*/  LDL.LU R15, [R1+0x26c] ;  /* 0x00026c00010f7983 */ /* 0x000f220000300800 */
[----:B------:R-:W-:Y:S03]  /*25cf0*/  HMMA.16816.F32 R4, R8, R24, R4 ;  /* 0x000000180804723c */ /* 0x000fe60000001804 */
[----:B----4-:R-:W-:Y:S04]  /*25d00*/  STL.64 [R1+0x1d68], R14 ;  /* 0x001d680e01007387 */ /* 0x010fe80000100a00 */
[----:B--2---:R0:W-:Y:S04]  /*25d10*/  STL.64 [R1+0x1d60], R12 ;  /* 0x001d600c01007387 */ /* 0x0041e80000100a00 */
[----:B0-----:R-:W2:Y:S08]  /*25d20*/  LDL.64 R12, [R1+0x70] ;  /* 0x00007000010c7983 */ /* 0x001eb00000100a00 */
[----:B------:R-:W-:Y:S04]  /*25d30*/  STL.64 [R1+0x3c0], R4 ;  /* 0x0003c00401007387 */ /* 0x000fe80000100a00 */
[----:B------:R0:W-:Y:S01]  /*25d40*/  STL.64 [R1+0x3c8], R6 ;  /* 0x0003c80601007387 */ /* 0x0001e20000100a00 */
[----:B------:R-:W-:-:S02]  /*25d50*/  IMAD.MOV.U32 R15, RZ, RZ, R24 ;  /* 0x000000ffff0f7224 */ /* 0x000fc400078e0018 */
[----:B------:R-:W-:Y:S01]  /*25d60*/  IMAD.MOV.U32 R14, RZ, RZ, R25 ;  /* 0x000000ffff0e7224 */ /* 0x000fe200078e0019 */
[----:B0-----:R-:W2:Y:S04]  /*25d70*/  LDL.LU.64 R6, [R1+0x1e18] ;  /* 0x001e180001067983 */ /* 0x001ea80000300a00 */
[----:B------:R-:W2:Y:S04]  /*25d80*/  LDL.LU.64 R4, [R1+0x1e10] ;  /* 0x001e100001047983 */ /* 0x000ea80000300a00 */
[----:B------:R-:W4:Y:S04]  /*25d90*/  LDL.LU.64 R26, [R1+0x1e08] ;  /* 0x001e0800011a7983 */ /* 0x000f280000300a00 */
[----:B------:R-:W4:Y:S02]  /*25da0*/  LDL.LU.64 R24, [R1+0x1e00] ;  /* 0x001e000001187983 */ /* 0x000f240000300a00 */
[----:B----4-:R-:W-:-:S15]  /*25db0*/  HMMA.16816.F32 R24, R8, R20, R24 ;  /* 0x000000140818723c */ /* 0x010fde0000001818 */
[----:B------:R-:W-:-:S04]  /*25dc0*/  NOP ;  /* 0x0000000000007918 */ /* 0x000fc80000000000 */
[----:B------:R0:W-:Y:S04]  /*25dd0*/  STL.64 [R1+0x3b0], R24 ;  /* 0x0003b01801007387 */ /* 0x0001e80000100a00 */
[----:B------:R-:W-:Y:S04]  /*25de0*/  STL.64 [R1+0x3b8], R26 ;  /* 0x0003b81a01007387 */ /* 0x000fe80000100a00 */
[----:B0-----:R-:W4:Y:S04]  /*25df0*/  LDL.LU.64 R24, [R1+0x1df8] ;  /* 0x001df80001187983 */ /* 0x001f280000300a00 */
[----:B------:R0:W-:Y:S02]  /*25e00*/  STL.64 [R1+0x1da0], R20 ;  /* 0x001da01401007387 */ /* 0x0001e40000100a00 */
[----:B0-----:R-:W-:-:S02]  /*25e10*/  IMAD.MOV.U32 R20, RZ, RZ, R15 ;  /* 0x000000ffff147224 */ /* 0x001fc400078e000f */
[----:B------:R-:W-:-:S05]  /*25e20*/  IMAD.MOV.U32 R21, RZ, RZ, R14 ;  /* 0x000000ffff157224 */ /* 0x000fca00078e000e */
[----:B------:R0:W-:Y:S04]  /*25e30*/  STL.64 [R1+0x1db8], R20 ;  /* 0x001db81401007387 */ /* 0x0001e80000100a00 */
[----:B0-----:R-:W4:Y:S04]  /*25e40*/  LDL.LU R20, [R1+0x320] ;  /* 0x0003200001147983 */ /* 0x001f280000300800 */
[----:B------:R-:W4:Y:S04]  /*25e50*/  LDL.LU R21, [R1+0x324] ;  /* 0x0003240001157983 */ /* 0x000f280000300800 */
[----:B------:R-:W4:Y:S04]  /*25e60*/  LDL.LU R22, [R1+0x328] ;  /* 0x0003280001167983 */ /* 0x000f280000300800 */
[----:B------:R-:W4:Y:S02]  /*25e70*/  LDL.LU R23, [R1+0x32c] ;  /* 0x00032c0001177983 */ /* 0x000f240000300800 */
[C---:B----4-:R-:W-:Y:S08]  /*25e80*/  HMMA.16816.F32 R24, R8.reuse, R24, R20 ;  /* 0x000000180818723c */ /* 0x050ff00000001814 */
[----:B--2---:R-:W-:Y:S01]  /*25e90*/  HMMA.16816.F32 R20, R8, R12, R4 ;  /* 0x0000000c0814723c */ /* 0x004fe20000001804 */
[----:B------:R-:W2:Y:S10]  /*25ea0*/  LDL.LU R4, [R1+0x2e0] ;  /* 0x0002e00001047983 */ /* 0x000eb40000300800 */
[----:B------:R0:W-:Y:S04]  /*25eb0*/  STL.64 [R1+0x3a0], R24 ;  /* 0x0003a01801007387 */ /* 0x0001e80000100a00 */
[----:B------:R-:W-:Y:S04]  /*25ec0*/  STL.64 [R1+0x3a8], R26 ;  /* 0x0003a81a01007387 */ /* 0x000fe80000100a00 */
[----:B------:R1:W-:Y:S04]  /*25ed0*/  STL.64 [R1+0x390], R20 ;  /* 0x0003901401007387 */ /* 0x0003e80000100a00 */
[----:B------:R-:W-:Y:S04]  /*25ee0*/  STL.64 [R1+0x398], R22 ;  /* 0x0003981601007387 */ /* 0x000fe80000100a00 */
[----:B------:R-:W2:Y:S04]  /*25ef0*/  LDL.LU R5, [R1+0x2e4] ;  /* 0x0002e40001057983 */ /* 0x000ea80000300800 */
[----:B------:R-:W2:Y:S04]  /*25f00*/  LDL.LU R6, [R1+0x2e8] ;  /* 0x0002e80001067983 */ /* 0x000ea80000300800 */
[----:B------:R-:W2:Y:S04]  /*25f10*/  LDL.LU R7, [R1+0x2ec] ;  /* 0x0002ec0001077983 */ /* 0x000ea80000300800 */
[----:B0-----:R-:W4:Y:S04]  /*25f20*/  LDL.LU R24, [R1+0x2d0] ;  /* 0x0002d00001187983 */ /* 0x001f280000300800 */
[----:B------:R-:W4:Y:S01]  /*25f30*/  LDL.LU R25, [R1+0x2d4] ;  /* 0x0002d40001197983 */ /* 0x000f220000300800 */
[----:B-1----:R-:W-:-:S02]  /*25f40*/  IMAD.MOV.U32 R20, RZ, RZ, R18 ;  /* 0x000000ffff147224 */ /* 0x002fc400078e0012 */
[----:B------:R-:W-:Y:S01]  /*25f50*/  IMAD.MOV.U32 R21, RZ, RZ, R2 ;  /* 0x000000ffff157224 */ /* 0x000fe200078e0002 */
[----:B------:R-:W4:Y:S04]  /*25f60*/  LDL.LU R26, [R1+0x2d8] ;  /* 0x0002d800011a7983 */ /* 0x000f280000300800 */
[----:B------:R-:W4:Y:S04]  /*25f70*/  LDL.LU R27, [R1+0x2dc] ;  /* 0x0002dc00011b7983 */ /* 0x000f280000300800 */
[----:B------:R0:W-:Y:S04]  /*25f80*/  STL.64 [R1+0x1dd0], R20 ;  /* 0x001dd01401007387 */ /* 0x0001e80000100a00 */
[----:B0-----:R-:W2:Y:S04]  /*25f90*/  LDL.64 R20, [R1+0x110] ;  /* 0x0001100001147983 */ /* 0x001ea80000100a00 */
        /* <DEDUP_REMOVED lines=24> */
[----:B------:R0:W-:Y:S04]  /*26120*/  STL.64 [R1+0x380], R4 ;  /* 0x0003800401007387 */ /* 0x0001e80000100a00 */
[----:B------:R-:W-:Y:S04]  /*26130*/  STL.64 [R1+0x388], R6 ;  /* 0x0003880601007387 */ /* 0x000fe80000100a00 */
[----:B0-----:R-:W4:Y:S04]  /*26140*/  LDL.LU.64 R4, [R1+0x1df0] ;  /* 0x001df00001047983 */ /* 0x001f280000300a00 */
[----:B------:R0:W-:Y:S04]  /*26150*/  STL.64 [R1+0x1d70], R16 ;  /* 0x001d701001007387 */ /* 0x0001e80000100a00 */
[----:B0-----:R-:W2:Y:S04]  /*26160*/  LDL.LU R16, [R1+0x270] ;  /* 0x0002700001107983 */ /* 0x001ea80000300800 */
[----:B------:R-:W2:Y:S04]  /*26170*/  LDL.LU R17, [R1+0x274] ;  /* 0x0002740001117983 */ /* 0x000ea80000300800 */
[----:B------:R-:W2:Y:S01]  /*26180*/  LDL.LU R18, [R1+0x278] ;  /* 0x0002780001127983 */ /* 0x000ea20000300800 */
[----:B---3--:R-:W-:-:S03]  /*26190*/  IMAD.MOV.U32 R19, RZ, RZ, R29 ;  /* 0x000000ffff137224 */ /* 0x008fc600078e001d */
[----:B------:R-:W3:Y:S01]  /*261a0*/  LDL.LU R29, [R1+0x1de8] ;  /* 0x001de800011d7983 */ /* 0x000ee20000300800 */
[----:B----4-:R-:W-:Y:S03]  /*261b0*/  HMMA.16816.F32 R8, R8, R4, R24 ;  /* 0x000000040808723c */ /* 0x010fe60000001818 */
[----:B--2---:R-:W-:Y:S04]  /*261c0*/  STL.64 [R1+0x1d88], R18 ;  /* 0x001d881201007387 */ /* 0x004fe80000100a00 */
[----:B------:R0:W-:Y:S04]  /*261d0*/  STL.64 [R1+0x1d80], R16 ;  /* 0x001d801001007387 */ /* 0x0001e80000100a00 */
[----:B0-----:R-:W2:Y:S04]  /*261e0*/  LDL.64 R16, [R1+0xd0] ;  /* 0x0000d00001107983 */ /* 0x001ea80000100a00 */
[----:B------:R-:W4:Y:S04]  /*261f0*/  LDL.LU.64 R26, [R1+0x1de0] ;  /* 0x001de000011a7983 */ /* 0x000f280000300a00 */
[----:B------:R-:W4:Y:S04]  /*26200*/  LDL.LU.64 R24, [R1+0x1dd8] ;  /* 0x001dd80001187983 */ /* 0x000f280000300a00 */
[----:B------:R0:W-:Y:S04]  /*26210*/  STL.64 [R1+0x370], R8 ;  /* 0x0003700801007387 */ /* 0x0001e80000100a00 */
[----:B------:R1:W-:Y:S04]  /*26220*/  STL.64 [R1+0x378], R10 ;  /* 0x0003780a01007387 */ /* 0x0003e80000100a00 */
[----:B0-----:R-:W4:Y:S04]  /*26230*/  LDL.LU R8, [R1+0x2c0] ;  /* 0x0002c00001087983 */ /* 0x001f280000300800 */
[----:B------:R-:W4:Y:S04]  /*26240*/  LDL.LU R9, [R1+0x2c4] ;  /* 0x0002c40001097983 */ /* 0x000f280000300800 */
[----:B-1----:R-:W4:Y:S01]  /*26250*/  LDL.LU R10, [R1+0x2c8] ;  /* 0x0002c800010a7983 */ /* 0x002f220000300800 */
[----:B---3--:R-:W-:-:S07]  /*26260*/  IMAD.MOV.U32 R11, RZ, RZ, R29 ;  /* 0x000000ffff0b7224 */ /* 0x008fce00078e001d */
[----:B----4-:R-:W-:-:S15]  /*26270*/  HMMA.16816.F32 R8, R24, R20, R8 ;  /* 0x000000141808723c */ /* 0x010fde0000001808 */
[----:B------:R-:W-:-:S04]  /*26280*/  NOP ;  /* 0x0000000000007918 */ /* 0x000fc80000000000 */
[----:B------:R0:W-:Y:S04]  /*26290*/  STL.64 [R1+0x360], R8 ;  /* 0x0003600801007387 */ /* 0x0001e80000100a00 */
[----:B------:R-:W-:Y:S01]  /*262a0*/  STL.64 [R1+0x368], R10 ;  /* 0x0003680a01007387 */ /* 0x000fe20000100a00 */
[----:B0-----:R-:W-:Y:S02]  /*262b0*/  IMAD.MOV.U32 R9, RZ, RZ, R20 ;  /* 0x000000ffff097224 */ /* 0x001fe400078e0014 */
[----:B------:R-:W-:Y:S02]  /*262c0*/  IMAD.MOV.U32 R8, RZ, RZ, R21 ;  /* 0x000000ffff087224 */ /* 0x000fe400078e0015 */
[----:B------:R-:W3:Y:S02]  /*262d0*/  LDL.LU.64 R20, [R1+0x1dd0] ;  /* 0x001dd00001147983 */ /* 0x000ee40000300a00 */
        /* <DEDUP_REMOVED lines=10> */
[----:B0-----:R-:W3:Y:S01]  /*26380*/  LDL.LU.64 R20, [R1+0x1da0] ;  /* 0x001da00001147983 */ /* 0x001ee20000300a00 */
[----:B------:R-:W-:Y:S02]  /*26390*/  IMAD.MOV.U32 R7, RZ, RZ, R23 ;  /* 0x000000ffff077224 */ /* 0x000fe400078e0017 */
[----:B------:R-:W-:-:S03]  /*263a0*/  IMAD.MOV.U32 R6, RZ, RZ, R22 ;  /* 0x000000ffff067224 */ /* 0x000fc600078e0016 */
[----:B------:R-:W-:Y:S04]  /*263b0*/  STL [R1+0x19cc], R7 ;  /* 0x0019cc0701007387 */ /* 0x000fe80000100800 */
[----:B------:R-:W-:Y:S01]  /*263c0*/  STL [R1+0x19c8], R6 ;  /* 0x0019c80601007387 */ /* 0x000fe20000100800 */
[----:B---3--:R-:W-:-:S15]  /*263d0*/  HMMA.16816.F32 R12, R24, R20, R12 ;  /* 0x00000014180c723c */ /* 0x008fde000000180c */
[----:B------:R-:W-:-:S04]  /*263e0*/  NOP ;  /* 0x0000000000007918 */ /* 0x000fc80000000000 */
[----:B------:R-:W-:Y:S04]  /*263f0*/  STL.64 [R1+0x330], R12 ;  /* 0x0003300c01007387 */ /* 0x000fe80000100a00 */
[----:B------:R0:W-:Y:S04]  /*26400*/  STL.64 [R1+0x338], R14 ;  /* 0x0003380e01007387 */ /* 0x0001e80000100a00 */
[----:B0-----:R-:W3:Y:S04]  /*26410*/  LDL.LU.64 R14, [R1+0x1d98] ;  /* 0x001d9800010e7983 */ /* 0x001ee80000300a00 */
[----:B------:R-:W3:Y:S04]  /*26420*/  LDL.LU.64 R12, [R1+0x1d90] ;  /* 0x001d9000010c7983 */ /* 0x000ee80000300a00 */
[----:B------:R-:W-:Y:S01]  /*26430*/  STL.64 [R1+0x1cf0], R20 ;  /* 0x001cf01401007387 */ /* 0x000fe20000100a00 */
[----:B--2---:R-:W-:-:S02]  /*26440*/  IMAD.MOV.U32 R23, RZ, RZ, R16 ;  /* 0x000000ffff177224 */ /* 0x004fc400078e0010 */
[----:B------:R-:W-:Y:S01]  /*26450*/  IMAD.MOV.U32 R22, RZ, RZ, R17 ;  /* 0x000000ffff167224 */ /* 0x000fe200078e0011 */
[----:B------:R-:W2:Y:S01]  /*26460*/  LDL.LU.64 R18, [R1+0x1d88] ;  /* 0x001d880001127983 */ /* 0x000ea20000300a00 */
[----:B---3--:R-:W-:Y:S03]  /*26470*/  HMMA.16816.F32 R12, R24, R16, R12 ;  /* 0x00000010180c723c */ /* 0x008fe6000000180c */
[----:B------:R-:W2:-:S15]  /*26480*/  LDL.LU.64 R16, [R1+0x1d80] ;  /* 0x001d800001107983 */ /* 0x000e9e0000300a00 */
[----:B------:R-:W-:Y:S01]  /*26490*/  NOP ;  /* 0x0000000000007918 */ /* 0x000fe20000000000 */
[----:B------:R0:W-:Y:S04]  /*264a0*/  STL.64 [R1+0x320], R12 ;  /* 0x0003200c01007387 */ /* 0x0001e80000100a00 */
[----:B0-----:R-:W2:Y:S01]  /*264b0*/  LDL.LU.64 R12, [R1+0x1d78] ;  /* 0x001d7800010c7983 */ /* 0x001ea20000300a00 */
[----:B------:R-:W-:Y:S02]  /*264c0*/  IMAD.MOV.U32 R6, RZ, RZ, R15 ;  /* 0x000000ffff067224 */ /* 0x000fe400078e000f */
[----:B------:R-:W-:-:S03]  /*264d0*/  IMAD.MOV.U32 R7, RZ, RZ, R14 ;  /* 0x000000ffff077224 */ /* 0x000fc600078e000e */
[----:B------:R-:W-:Y:S04]  /*264e0*/  STL [R1+0x1ac0], R6 ;  /* 0x001ac00601007387 */ /* 0x000fe80000100800 */
[----:B------:R-:W-:Y:S01]  /*264f0*/  STL [R1+0x1abc], R7 ;  /* 0x001abc0701007387 */ /* 0x000fe20000100800 */
        /* <DEDUP_REMOVED lines=16> */
[----:B------:R-:W-:Y:S02]  /*26600*/  IMAD.MOV.U32 R6, RZ, RZ, R17 ;  /* 0x000000ffff067224 */ /* 0x000fe400078e0011 */
[----:B------:R-:W3:Y:S01]  /*26610*/  LDL.LU.64 R16, [R1+0x1d48] ;  /* 0x001d480001107983 */ /* 0x000ee20000300a00 */
[----:B--2---:R-:W-:-:S15]  /*26620*/  HMMA.16816.F32 R12, R24, R4, R12 ;  /* 0x00000004180c723c */ /* 0x004fde000000180c */
[----:B------:R-:W-:-:S04]  /*26630*/  NOP ;  /* 0x0000000000007918 */ /* 0x000fc80000000000 */
[----:B------:R-:W-:Y:S04]  /*26640*/  STL.64 [R1+0x2f0], R12 ;  /* 0x0002f00c01007387 */ /* 0x000fe80000100a00 */
[----:B------:R0:W-:Y:S04]  /*26650*/  STL.64 [R1+0x1cb8], R4 ;  /* 0x001cb80401007387 */ /* 0x0001e80000100a00 */
[----:B------:R1:W-:Y:S04]  /*26660*/  STL.64 [R1+0x1d08], R6 ;  /* 0x001d080601007387 */ /* 0x0003e80000100a00 */
[----:B------:R-:W2:Y:S04]  /*26670*/  LDL.LU R24, [R1+0x10] ;  /* 0x0000100001187983 */ /* 0x000ea80000300800 */
[----:B------:R-:W2:Y:S01]  /*26680*/  LDL.LU R25, [R1+0x14] ;  /* 0x0000140001197983 */ /* 0x000ea20000300800 */
[----:B---3--:R-:W-:-:S02]  /*26690*/  IMAD.MOV.U32 R26, RZ, RZ, R16 ;  /* 0x000000ffff1a7224 */ /* 0x008fc400078e0010 */
[----:B------:R-:W-:Y:S01]  /*266a0*/  IMAD.MOV.U32 R27, RZ, RZ, R17 ;  /* 0x000000ffff1b7224 */ /* 0x000fe200078e0011 */
[----:B------:R-:W3:Y:S04]  /*266b0*/  LDL.LU R16, [R1+0x1d44] ;  /* 0x001d440001107983 */ /* 0x000ee80000300800 */
[----:B------:R-:W4:Y:S04]  /*266c0*/  LDL.LU R17, [R1+0x1d40] ;  /* 0x001d400001117983 */ /* 0x000f280000300800 */
[----:B------:R-:W-:Y:S04]  /*266d0*/  STL.64 [R1+0x1bd0], R26 ;  /* 0x001bd01a01007387 */ /* 0x000fe80000100a00 */
[----:B--2---:R2:W-:Y:S04]  /*266e0*/  STL.64 [R1+0x1bc8], R24 ;  /* 0x001bc81801007387 */ /* 0x0045e80000100a00 */
[----:B0-----:R-:W3:Y:S04]  /*266f0*/  LDL.LU R4, [R1+0x240] ;  /* 0x0002400001047983 */ /* 0x001ee80000300800 */
[----:B------:R-:W3:Y:S04]  /*26700*/  LDL.LU R5, [R1+0x244] ;  /* 0x0002440001057983 */ /* 0x000ee80000300800 */
[----:B-1----:R-:W3:Y:S04]  /*26710*/  LDL.LU R6, [R1+0x248] ;  /* 0x0002480001067983 */ /* 0x002ee80000300800 */
[----:B------:R-:W3:Y:S01]  /*26720*/  LDL.LU R7, [R1+0x24c] ;  /* 0x00024c0001077983 */ /* 0x000ee20000300800 */
[----:B--2---:R-:W-:-:S02]  /*26730*/  IMAD.MOV.U32 R24, RZ, RZ, R11 ;  /* 0x000000ffff187224 */ /* 0x004fc400078e000b */
[----:B------:R-:W-:Y:S01]  /*26740*/  IMAD.MOV.U32 R25, RZ, RZ, R10 ;  /* 0x000000ffff197224 */ /* 0x000fe200078e000a */
[----:B---3--:R-:W-:Y:S04]  /*26750*/  STL.64 [R1+0x1d18], R6 ;  /* 0x001d180601007387 */ /* 0x008fe80000100a00 */
[----:B------:R-:W-:Y:S04]  /*26760*/  STL.64 [R1+0x1d10], R4 ;  /* 0x001d100401007387 */ /* 0x000fe80000100a00 */
[----:B------:R0:W-:Y:S04]  /*26770*/  STL.64 [R1+0x1cd8], R24 ;  /* 0x001cd81801007387 */ /* 0x0001e80000100a00 */
[----:B0-----:R-:W2:Y:S04]  /*26780*/  LDL.LU R24, [R1+0x200] ;  /* 0x0002000001187983 */ /* 0x001ea80000300800 */
[----:B------:R-:W2:Y:S01]  /*26790*/  LDL.LU R25, [R1+0x204] ;  /* 0x0002040001197983 */ /* 0x000ea20000300800 */
[----:B----4-:R-:W-:-:S02]  /*267a0*/  IMAD.MOV.U32 R26, RZ, RZ, R17 ;  /* 0x000000ffff1a7224 */ /* 0x010fc400078e0011 */
[----:B------:R-:W-:Y:S01]  /*267b0*/  IMAD.MOV.U32 R27, RZ, RZ, R16 ;  /* 0x000000ffff1b7224 */ /* 0x000fe200078e0010 */
[----:B------:R-:W3:Y:S04]  /*267c0*/  LDL.LU R17, [R1+0x1d3c] ;  /* 0x001d3c0001117983 */ /* 0x000ee80000300800 */
[----:B------:R-:W4:Y:S04]  /*267d0*/  LDL.LU R16, [R1+0x1d38] ;  /* 0x001d380001107983 */ /* 0x000f280000300800 */
[----:B------:R-:W-:Y:S04]  /*267e0*/  STL.64 [R1+0x1ce8], R26 ;  /* 0x001ce81a01007387 */ /* 0x000fe80000100a00 */
[----:B--2---:R0:W-:Y:S04]  /*267f0*/  STL.64 [R1+0x1ce0], R24 ;  /* 0x001ce01801007387 */ /* 0x0041e80000100a00 */
[----:B0-----:R-:W2:Y:S04]  /*26800*/  LDL.LU R24, [R1+0x210] ;  /* 0x0002100001187983 */ /* 0x001ea80000300800 */
[----:B------:R-:W2:Y:S04]  /*26810*/  LDL.LU R25, [R1+0x214] ;  /* 0x0002140001197983 */ /* 0x000ea80000300800 */
[----:B------:R-:W2:Y:S04]  /*26820*/  LDL.LU R26, [R1+0x218] ;  /* 0x00021800011a7983 */ /* 0x000ea80000300800 */
[----:B------:R-:W2:Y:S04]  /*26830*/  LDL.LU R27, [R1+0x21c] ;  /* 0x00021c00011b7983 */ /* 0x000ea80000300800 */
[----:B--2---:R-:W-:Y:S04]  /*26840*/  STL.64 [R1+0x1d00], R26 ;  /* 0x001d001a01007387 */ /* 0x004fe80000100a00 */
[----:B------:R4:W-:Y:S02]  /*26850*/  STL.64 [R1+0x1cf8], R24 ;  /* 0x001cf81801007387 */ /* 0x0009e40000100a00 */
[----:B----4-:R-:W-:-:S02]  /*26860*/  IMAD.MOV.U32 R24, RZ, RZ, R16 ;  /* 0x000000ffff187224 */ /* 0x010fc400078e0010 */
[----:B---3--:R-:W-:Y:S01]  /*26870*/  IMAD.MOV.U32 R25, RZ, RZ, R17 ;  /* 0x000000ffff197224 */ /* 0x008fe200078e0011 */
[----:B------:R-:W2:Y:S04]  /*26880*/  LDL.LU R16, [R1+0x1d34] ;  /* 0x001d340001107983 */ /* 0x000ea80000300800 */
[----:B------:R-:W3:Y:S04]  /*26890*/  LDL.LU R17, [R1+0x1d30] ;  /* 0x001d300001117983 */ /* 0x000ee80000300800 */
[----:B------:R-:W4:Y:S04]  /*268a0*/  LDL.LU R26, [R1+0x228] ;  /* 0x00022800011a7983 */ /* 0x000f280000300800 */
[----:B------:R-:W4:Y:S01]  /*268b0*/  LDL.LU R27, [R1+0x22c] ;  /* 0x00022c00011b7983 */ /* 0x000f220000300800 */
[----:B------:R-:W-:-:S02]  /*268c0*/  IMAD.MOV.U32 R4, RZ, RZ, R9 ;  /* 0x000000ffff047224 */ /* 0x000fc400078e0009 */
[----:B------:R-:W-:Y:S02]  /*268d0*/  IMAD.MOV.U32 R5, RZ, RZ, R8 ;  /* 0x000000ffff057224 */ /* 0x000fe400078e0008 */
[----:B------:R-:W-:Y:S01]  /*268e0*/  LDSM.16.MT88.4 R8, [R0+UR5+0x28100] ;  /* 0x028100050008783b */ /* 0x000fe20008004200 */
[----:B------:R-:W-:Y:S02]  /*268f0*/  IMAD.MOV.U32 R29, RZ, RZ, R14 ;  /* 0x000000ffff1d7224 */ /* 0x000fe400078e000e */
[----:B------:R-:W-:Y:S02]  /*26900*/  IMAD.MOV.U32 R2, RZ, RZ, R15 ;  /* 0x000000ffff027224 */ /* 0x000fe400078e000f */
[----:B------:R-:W0:Y:S04]  /*26910*/  LDSM.16.MT88.4 R12, [R0+UR5+0x28180] ;  /* 0x02818005000c783b */ /* 0x000e280008004200 */
[----:B----4-:R-:W-:Y:S04]  /*26920*/  STL.64 [R1+0x1d28], R26 ;  /* 0x001d281a01007387 */ /* 0x010fe80000100a00 */
[----:B------:R1:W-:Y:S04]  /*26930*/  STL.64 [R1+0x1d20], R24 ;  /* 0x001d201801007387 */ /* 0x0003e80000100a00 */
[----:B-1----:R-:W4:Y:S04]  /*26940*/  LDL.LU R24, [R1+0x250] ;  /* 0x0002500001187983 */ /* 0x002f280000300800 */
[----:B------:R-:W4:Y:S01]  /*26950*/  LDL.LU R25, [R1+0x254] ;  /* 0x0002540001197983 */ /* 0x000f220000300800 */
[----:B---3--:R-:W-:-:S02]  /*26960*/  IMAD.MOV.U32 R26, RZ, RZ, R17 ;  /* 0x000000ffff1a7224 */ /* 0x008fc400078e0011 */
[----:B--2---:R-:W-:Y:S01]  /*26970*/  IMAD.MOV.U32 R27, RZ, RZ, R16 ;  /* 0x000000ffff1b7224 */ /* 0x004fe200078e0010 */
[----:B------:R-:W2:Y:S04]  /*26980*/  LDL.64 R20, [R1+0xf0] ;  /* 0x0000f00001147983 */ /* 0x000ea80000100a00 */
[----:B------:R-:W1:Y:S04]  /*26990*/  LDSM.16.MT88.4 R16, [R28+UR5+0x28000] ;  /* 0x028000051c10783b */ /* 0x000e680008004200 */
[----:B------:R-:W-:Y:S04]  /*269a0*/  STL [R1+0x1a84], R2 ;  /* 0x001a840201007387 */ /* 0x000fe80000100800 */
[----:B------:R-:W-:Y:S04]  /*269b0*/  STL [R1+0x1a80], R29 ;  /* 0x001a801d01007387 */ /* 0x000fe80000100800 */
[----:B0-----:R-:W-:Y:S04]  /*269c0*/  STL.64 [R1+0x1cb0], R14 ;  /* 0x001cb00e01007387 */ /* 0x001fe80000100a00 */
[----:B------:R0:W-:Y:S04]  /*269d0*/  STL.64 [R1+0x1ca8], R12 ;  /* 0x001ca80c01007387 */ /* 0x0001e80000100a00 */
[----:B0-----:R-:W3:Y:S04]  /*269e0*/  LDL.64 R12, [R1+0x100] ;  /* 0x00010000010c7983 */ /* 0x001ee80000100a00 */
[----:B------:R-:W-:Y:S04]  /*269f0*/  STL [R1+0x1ab0], R0 ;  /* 0x001ab00001007387 */ /* 0x000fe80000100800 */
[----:B-1----:R-:W-:Y:S04]  /*26a00*/  STL.64 [R1+0x1c40], R18 ;  /* 0x001c401201007387 */ /* 0x002fe80000100a00 */
[----:B------:R-:W-:Y:S01]  /*26a10*/  STL.64 [R1+0x1c38], R16 ;  /* 0x001c381001007387 */ /* 0x000fe20000100a00 */
[----:B----4-:R-:W-:Y:S03]  /*26a20*/  HMMA.16816.F32 R4, R8, R4, R24 ;  /* 0x000000040804723c */ /* 0x010fe60000001818 */
[----:B------:R-:W2:Y:S04]  /*26a30*/  LDL.LU.64 R26, [R1+0x1d28] ;  /* 0x001d2800011a7983 */ /* 0x000ea80000300a00 */
[----:B------:R-:W2:-:S12]  /*26a40*/  LDL.LU.64 R24, [R1+0x1d20] ;  /* 0x001d200001187983 */ /* 0x000e980000300a00 */
[----:B------:R-:W-:Y:S04]  /*26a50*/  STL.64 [R1+0x2e0], R4 ;  /* 0x0002e00401007387 */ /* 0x000fe80000100a00 */
[----:B------:R0:W-:Y:S04]  /*26a60*/  STL.64 [R1+0x2e8], R6 ;  /* 0x0002e80601007387 */ /* 0x0001e80000100a00 */
[----:B0-----:R-:W3:Y:S04]  /*26a70*/  LDL.LU.64 R6, [R1+0x1d18] ;  /* 0x001d180001067983 */ /* 0x001ee80000300a00 */
[----:B------:R-:W3:Y:S02]  /*26a80*/  LDL.LU.64 R4, [R1+0x1d10] ;  /* 0x001d100001047983 */ /* 0x000ee40000300a00 */
[----:B---3--:R-:W-:-:S15]  /*26a90*/  HMMA.16816.F32 R4, R8, R12, R4 ;  /* 0x0000000c0804723c */ /* 0x008fde0000001804 */
[----:B------:R-:W-:-:S04]  /*26aa0*/  NOP ;  /* 0x0000000000007918 */ /* 0x000fc80000000000 */
[----:B------:R-:W-:Y:S04]  /*26ab0*/  STL.64 [R1+0x2d0], R4 ;  /* 0x0002d00401007387 */ /* 0x000fe80000100a00 */
[----:B------:R0:W-:Y:S04]  /*26ac0*/  STL.64 [R1+0x2d8], R6 ;  /* 0x0002d80601007387 */ /* 0x0001e80000100a00 */
[----:B0-----:R-:W3:Y:S01]  /*26ad0*/  LDL.LU.64 R6, [R1+0x1d08] ;  /* 0x001d080001067983 */ /* 0x001ee20000300a00 */
[----:B------:R-:W-:Y:S02]  /*26ae0*/  IMAD.MOV.U32 R2, RZ, RZ, R12 ;  /* 0x000000ffff027224 */ /* 0x000fe400078e000c */
[----:B------:R-:W-:Y:S01]  /*26af0*/  IMAD.MOV.U32 R0, RZ, RZ, R13 ;  /* 0x000000ffff007224 */ /* 0x000fe200078e000d */
[----:B--2---:R-:W-:Y:S01]  /*26b00*/  HMMA.16816.F32 R24, R8, R20, R24 ;  /* 0x000000140818723c */ /* 0x004fe20000001818 */
[----:B---3--:R-:W-:-:S02]  /*26b10*/  IMAD.MOV.U32 R4, RZ, RZ, R7 ;  /* 0x000000ffff047224 */ /* 0x008fc400078e0007 */
[----:B------:R-:W-:-:S05]  /*26b20*/  IMAD.MOV.U32 R5, RZ, RZ, R6 ;  /* 0x000000ffff057224 */ /* 0x000fca00078e0006 */
[----:B------:R0:W-:Y:S04]  /*26b30*/  STL.64 [R1+0x1cd0], R4 ;  /* 0x001cd00401007387 */ /* 0x0001e80000100a00 */
[----:B------:R-:W2:Y:S04]  /*26b40*/  LDL.LU R12, [R1+0x1d0] ;  /* 0x0001d000010c7983 */ /* 0x000ea80000300800 */
[----:B------:R-:W2:Y:S04]  /*26b50*/  LDL.LU R13, [R1+0x1d4] ;  /* 0x0001d400010d7983 */ /* 0x000ea80000300800 */
[----:B------:R-:W3:Y:S04]  /*26b60*/  LDL.LU R14, [R1+0x1d8] ;  /* 0x0001d800010e7983 */ /* 0x000ee80000300800 */
[----:B------:R-:W3:Y:S04]  /*26b70*/  LDL.LU R15, [R1+0x1dc] ;  /* 0x0001dc00010f7983 */ /* 0x000ee80000300800 */
[----:B0-----:R-:W4:Y:S04]  /*26b80*/  LDL.LU R4, [R1+0x1f0] ;  /* 0x0001f00001047983 */ /* 0x001f280000300800 */
[----:B------:R-:W4:Y:S04]  /*26b90*/  LDL.LU R5, [R1+0x1f4] ;  /* 0x0001f40001057983 */ /* 0x000f280000300800 */
[----:B------:R-:W4:Y:S04]  /*26ba0*/  LDL.LU R6, [R1+0x1f8] ;  /* 0x0001f80001067983 */ /* 0x000f280000300800 */
[----:B------:R-:W4:Y:S01]  /*26bb0*/  LDL.LU R7, [R1+0x1fc] ;  /* 0x0001fc0001077983 */ /* 0x000f220000300800 */
[----:B------:R-:W-:-:S02]  /*26bc0*/  IMAD.MOV.U32 R19, RZ, RZ, R20 ;  /* 0x000000ffff137224 */ /* 0x000fc400078e0014 */
[----:B------:R-:W-:Y:S01]  /*26bd0*/  IMAD.MOV.U32 R18, RZ, RZ, R21 ;  /* 0x000000ffff127224 */ /* 0x000fe200078e0015 */
[----:B---3--:R-:W-:Y:S04]  /*26be0*/  STL.64 [R1+0x1cc8], R14 ;  /* 0x001cc80e01007387 */ /* 0x008fe80000100a00 */
[----:B--2---:R0:W-:Y:S04]  /*26bf0*/  STL.64 [R1+0x1cc0], R12 ;  /* 0x001cc00c01007387 */ /* 0x0041e80000100a00 */
[----:B0-----:R-:W2:Y:S04]  /*26c00*/  LDL.LU R12, [R1+0x1e0] ;  /* 0x0001e000010c7983 */ /* 0x001ea80000300800 */
[----:B------:R-:W2:Y:S04]  /*26c10*/  LDL.LU R13, [R1+0x1e4] ;  /* 0x0001e400010d7983 */ /* 0x000ea80000300800 */
[----:B------:R-:W2:Y:S04]  /*26c20*/  LDL.LU R14, [R1+0x1e8] ;  /* 0x0001e800010e7983 */ /* 0x000ea80000300800 */
[----:B------:R-:W2:Y:S04]  /*26c30*/  LDL.LU R15, [R1+0x1ec] ;  /* 0x0001ec00010f7983 */ /* 0x000ea80000300800 */
[----:B------:R-:W-:Y:S04]  /*26c40*/  STL.64 [R1+0x2c0], R24 ;  /* 0x0002c01801007387 */ /* 0x000fe80000100a00 */
[----:B------:R0:W-:Y:S04]  /*26c50*/  STL.64 [R1+0x2c8], R26 ;  /* 0x0002c81a01007387 */ /* 0x0001e80000100a00 */
[----:B0-----:R-:W3:Y:S04]  /*26c60*/  LDL.LU.64 R26, [R1+0x1d00] ;  /* 0x001d0000011a7983 */ /* 0x001ee80000300a00 */
[----:B------:R-:W3:Y:S04]  /*26c70*/  LDL.LU.64 R24, [R1+0x1cf8] ;  /* 0x001cf80001187983 */ /* 0x000ee80000300a00 */
[----:B------:R-:W3:Y:S02]  /*26c80*/  LDL.LU.64 R20, [R1+0x1cf0] ;  /* 0x001cf00001147983 */ /* 0x000ee40000300a00 */
[----:B---3--:R-:W-:-:S15]  /*26c90*/  HMMA.16816.F32 R24, R8, R20, R24 ;  /* 0x000000140818723c */ /* 0x008fde0000001818 */
[----:B------:R-:W-:-:S04]  /*26ca0*/  NOP ;  /* 0x0000000000007918 */ /* 0x000fc80000000000 */
[----:B------:R-:W-:Y:S04]  /*26cb0*/  STL.64 [R1+0x2b0], R24 ;  /* 0x0002b01801007387 */ /* 0x000fe80000100a00 */
[----:B------:R0:W-:Y:S04]  /*26cc0*/  STL.64 [R1+0x2b8], R26 ;  /* 0x0002b81a01007387 */ /* 0x0001e80000100a00 */
[----:B0-----:R-:W3:Y:S04]  /*26cd0*/  LDL.LU.64 R26, [R1+0x1ce8] ;  /* 0x001ce800011a7983 */ /* 0x001ee80000300a00 */
[----:B------:R-:W3:Y:S01]  /*26ce0*/  LDL.LU.64 R24, [R1+0x1ce0] ;  /* 0x001ce00001187983 */ /* 0x000ee20000300a00 */
[----:B------:R-:W-:-:S02]  /*26cf0*/  IMAD.MOV.U32 R16, RZ, RZ, R23 ;  /* 0x000000ffff107224 */ /* 0x000fc400078e0017 */
[----:B------:R-:W-:Y:S01]  /*26d00*/  IMAD.MOV.U32 R17, RZ, RZ, R22 ;  /* 0x000000ffff117224 */ /* 0x000fe200078e0016 */
[----:B------:R0:W-:Y:S02]  /*26d10*/  STL.64 [R1+0x1c68], R20 ;  /* 0x001c681401007387 */ /* 0x0001e40000100a00 */
[----:B0-----:R-:W-:Y:S02]  /*26d20*/  IMAD.MOV.U32 R20, RZ, RZ, R19 ;  /* 0x000000ffff147224 */ /* 0x001fe400078e0013 */
[----:B------:R-:W-:-:S05]  /*26d30*/  IMAD.MOV.U32 R21, RZ, RZ, R18 ;  /* 0x000000ffff157224 */ /* 0x000fca00078e0012 */
[----:B------:R0:W-:Y:S02]  /*26d40*/  STL.64 [R1+0x1c78], R20 ;  /* 0x001c781401007387 */ /* 0x0001e40000100a00 */
[----:B0-----:R-:W-:Y:S02]  /*26d50*/  IMAD.MOV.U32 R20, RZ, RZ, R2 ;  /* 0x000000ffff147224 */ /* 0x001fe400078e0002 */
[----:B------:R-:W-:-:S05]  /*26d60*/  IMAD.MOV.U32 R21, RZ, RZ, R0 ;  /* 0x000000ffff157224 */ /* 0x000fca00078e0000 */
[----:B------:R0:W-:Y:S04]  /*26d70*/  STL.64 [R1+0x1c90], R20 ;  /* 0x001c901401007387 */ /* 0x0001e80000100a00 */
[----:B0-----:R-:W2:Y:S01]  /*26d80*/  LDL.64 R20, [R1+0x110] ;  /* 0x0001100001147983 */ /* 0x001ea20000100a00 */
[----:B---3--:R-:W-:-:S15]  /*26d90*/  HMMA.16816.F32 R24, R8, R16, R24 ;  /* 0x000000100818723c */ /* 0x008fde0000001818 */
[----:B------:R-:W-:-:S04]  /*26da0*/  NOP ;  /* 0x0000000000007918 */ /* 0x000fc80000000000 */
[----:B------:R0:W-:Y:S04]  /*26db0*/  STL.64 [R1+0x2a0], R24 ;  /* 0x0002a01801007387 */ /* 0x0001e80000100a00 */
[----:B------:R-:W-:Y:S04]  /*26dc0*/  STL.64 [R1+0x2a8], R26 ;  /* 0x0002a81a01007387 */ /* 0x000fe80000100a00 */
[----:B0-----:R-:W4:Y:S04]  /*26dd0*/  LDL.LU.64 R24, [R1+0x1cd8] ;  /* 0x001cd80001187983 */ /* 0x001f280000300a00 */
[----:B------:R0:W-:Y:S04]  /*26de0*/  STL.64 [R1+0x1c70], R16 ;  /* 0x001c701001007387 */ /* 0x0001e80000100a00 */
[----:B0-----:R-:W3:Y:S04]  /*26df0*/  LDL.LU R16, [R1+0x1a0] ;  /* 0x0001a00001107983 */ /* 0x001ee80000300800 */
[----:B------:R-:W3:Y:S04]  /*26e00*/  LDL.LU R17, [R1+0x1a4] ;  /* 0x0001a40001117983 */ /* 0x000ee80000300800 */
[----:B------:R-:W2:Y:S04]  /*26e10*/  LDL.LU R18, [R1+0x1a8] ;  /* 0x0001a80001127983 */ /* 0x000ea80000300800 */
[----:B------:R-:W2:Y:S04]  /*26e20*/  LDL.LU R19, [R1+0x1ac] ;  /* 0x0001ac0001137983 */ /* 0x000ea80000300800 */
[----:B--2---:R-:W-:Y:S04]  /*26e30*/  STL.64 [R1+0x1c88], R18 ;  /* 0x001c881201007387 */ /* 0x004fe80000100a00 */
[----:B---3--:R0:W-:Y:S04]  /*26e40*/  STL.64 [R1+0x1c80], R16 ;  /* 0x001c801001007387 */ /* 0x0081e80000100a00 */
[----:B0-----:R-:W2:Y:S04]  /*26e50*/  LDL.LU R16, [R1+0x1b0] ;  /* 0x0001b00001107983 */ /* 0x001ea80000300800 */
[----:B------:R-:W2:Y:S04]  /*26e60*/  LDL.LU R17, [R1+0x1b4] ;  /* 0x0001b40001117983 */ /* 0x000ea80000300800 */
[----:B------:R-:W3:Y:S04]  /*26e70*/  LDL.LU R18, [R1+0x1b8] ;  /* 0x0001b80001127983 */ /* 0x000ee80000300800 */
[----:B------:R-:W3:Y:S01]  /*26e80*/  LDL.LU R19, [R1+0x1bc] ;  /* 0x0001bc0001137983 */ /* 0x000ee20000300800 */
[C---:B----4-:R-:W-:Y:S03]  /*26e90*/  HMMA.16816.F32 R4, R8.reuse, R24, R4 ;  /* 0x000000180804723c */ /* 0x050fe60000001804 */
[----:B---3--:R-:W-:Y:S04]  /*26ea0*/  STL.64 [R1+0x1ca0], R18 ;  /* 0x001ca01201007387 */ /* 0x008fe80000100a00 */
[----:B--2---:R0:W-:Y:S04]  /*26eb0*/  STL.64 [R1+0x1c98], R16 ;  /* 0x001c981001007387 */ /* 0x0041e80000100a00 */
[----:B0-----:R-:W2:Y:S04]  /*26ec0*/  LDL.LU R16, [R1+0x1c0] ;  /* 0x0001c00001107983 */ /* 0x001ea80000300800 */
[----:B------:R-:W2:Y:S04]  /*26ed0*/  LDL.LU R17, [R1+0x1c4] ;  /* 0x0001c40001117983 */ /* 0x000ea80000300800 */
[----:B------:R-:W2:Y:S04]  /*26ee0*/  LDL.LU R18, [R1+0x1c8] ;  /* 0x0001c80001127983 */ /* 0x000ea80000300800 */
[----:B------:R-:W2:Y:S04]  /*26ef0*/  LDL.LU R19, [R1+0x1cc] ;  /* 0x0001cc0001137983 */ /* 0x000ea80000300800 */
[----:B------:R0:W-:Y:S04]  /*26f00*/  STL.64 [R1+0x290], R4 ;  /* 0x0002900401007387 */ /* 0x0001e80000100a00 */
[----:B------:R1:W-:Y:S04]  /*26f10*/  STL.64 [R1+0x298], R6 ;  /* 0x0002980601007387 */ /* 0x0003e80000100a00 */
[----:B0-----:R-:W1:Y:S02]  /*26f20*/  LDL.LU.64 R4, [R1+0x1cd0] ;  /* 0x001cd00001047983 */ /* 0x001e640000300a00 */
[----:B-1----:R-:W-:Y:S02]  /*26f30*/  HMMA.16816.F32 R4, R8, R4, R12 ;  /* 0x000000040804723c */ /* 0x002fe4000000180c */
[----:B------:R-:W3:Y:S04]  /*26f40*/  LDL.LU.64 R14, [R1+0x1cc8] ;  /* 0x001cc800010e7983 */ /* 0x000ee80000300a00 */
[----:B------:R-:W3:-:S13]  /*26f50*/  LDL.LU.64 R12, [R1+0x1cc0] ;  /* 0x001cc000010c7983 */ /* 0x000eda0000300a00 */
[----:B------:R0:W-:Y:S04]  /*26f60*/  STL.64 [R1+0x280], R4 ;  /* 0x0002800401007387 */ /* 0x0001e80000100a00 */
[----:B------:R-:W-:Y:S04]  /*26f70*/  STL.64 [R1+0x288], R6 ;  /* 0x0002880601007387 */ /* 0x000fe80000100a00 */
[----:B0-----:R-:W3:Y:S02]  /*26f80*/  LDL.LU.64 R4, [R1+0x1cb8] ;  /* 0x001cb80001047983 */ /* 0x001ee40000300a00 */
[----:B---3--:R-:W-:Y:S02]  /*26f90*/  HMMA.16816.F32 R8, R8, R4, R12 ;  /* 0x000000040808723c */ /* 0x008fe4000000180c */
[----:B------:R-:W2:Y:S04]  /*26fa0*/  LDL.LU.64 R14, [R1+0x1cb0] ;  /* 0x001cb000010e7983 */ /* 0x000ea80000300a00 */
[----:B------:R-:W2:Y:S01]  /*26fb0*/  LDL.LU.64 R12, [R1+0x1ca8] ;  /* 0x001ca800010c7983 */ /* 0x000ea20000300a00 */
[----:B------:R-:W-:-:S02]  /*26fc0*/  IMAD.MOV.U32 R2, RZ, RZ, R20 ;  /* 0x000000ffff027224 */ /* 0x000fc400078e0014 */
[----:B------:R-:W-:-:S10]  /*26fd0*/  IMAD.MOV.U32 R0, RZ, RZ, R21 ;  /* 0x000000ffff007224 */ /* 0x000fd400078e0015 */
[----:B------:R0:W-:Y:S04]  /*26fe0*/  STL.64 [R1+0x260], R8 ;  /* 0x0002600801007387 */ /* 0x0001e80000100a00 */
[----:B------:R1:W-:Y:S04]  /*26ff0*/  STL.64 [R1+0x268], R10 ;  /* 0x0002680a01007387 */ /* 0x0003e80000100a00 */
[----:B0-----:R-:W3:Y:S04]  /*27000*/  LDL.LU R8, [R1+0x180] ;  /* 0x0001800001087983 */ /* 0x001ee80000300800 */
[----:B------:R-:W3:Y:S04]  /*27010*/  LDL.LU R9, [R1+0x184] ;  /* 0x0001840001097983 */ /* 0x000ee80000300800 */
[----:B-1----:R-:W3:Y:S04]  /*27020*/  LDL.LU R10, [R1+0x188] ;  /* 0x00018800010a7983 */ /* 0x002ee80000300800 */
[----:B------:R-:W3:Y:S04]  /*27030*/  LDL.LU R11, [R1+0x18c] ;  /* 0x00018c00010b7983 */ /* 0x000ee80000300800 */
[----:B------:R0:W-:Y:S04]  /*27040*/  STL.64 [R1+0x1c48], R4 ;  /* 0x001c480401007387 */ /* 0x0001e80000100a00 */
[----:B0-----:R-:W4:Y:S04]  /*27050*/  LDL.LU R4, [R1+0x190] ;  /* 0x0001900001047983 */ /* 0x001f280000300800 */
[----:B------:R-:W4:Y:S04]  /*27060*/  LDL.LU R5, [R1+0x194] ;  /* 0x0001940001057983 */ /* 0x000f280000300800 */
[----:B------:R-:W4:Y:S04]  /*27070*/  LDL.LU R6, [R1+0x198] ;  /* 0x0001980001067983 */ /* 0x000f280000300800 */
[----:B------:R-:W4:Y:S01]  /*27080*/  LDL.LU R7, [R1+0x19c] ;  /* 0x00019c0001077983 */ /* 0x000f220000300800 */
[----:B--2---:R-:W-:-:S15]  /*27090*/  HMMA.16816.F32 R16, R12, R20, R16 ;  /* 0x000000140c10723c */ /* 0x004fde0000001810 */
[----:B------:R-:W-:-:S04]  /*270a0*/  NOP ;  /* 0x0000000000007918 */ /* 0x000fc80000000000 */
[----:B------:R-:W-:Y:S04]  /*270b0*/  STL.64 [R1+0x270], R16 ;  /* 0x0002701001007387 */ /* 0x000fe80000100a00 */
[----:B------:R0:W-:Y:S04]  /*270c0*/  STL.64 [R1+0x278], R18 ;  /* 0x0002781201007387 */ /* 0x0001e80000100a00 */
[----:B0-----:R-:W2:Y:S04]  /*270d0*/  LDL.LU.64 R18, [R1+0x1ca0] ;  /* 0x001ca00001127983 */ /* 0x001ea80000300a00 */
[----:B------:R-:W2:Y:S04]  /*270e0*/  LDL.LU.64 R16, [R1+0x1c98] ;  /* 0x001c980001107983 */ /* 0x000ea80000300a00 */
        /* <DEDUP_REMOVED lines=8> */
[----:B------:R-:W3:-:S15]  /*27170*/  LDL.LU.64 R16, [R1+0x1c70] ;  /* 0x001c700001107983 */ /* 0x000ede0000300a00 */
[----:B------:R-:W-:Y:S02]  /*27180*/  NOP ;  /* 0x0000000000007918 */ /* 0x000fe40000000000 */
[----:B------:R0:W-:Y:S04]  /*27190*/  STL.64 [R1+0x240], R20 ;  /* 0x0002401401007387 */ /* 0x0001e80000100a00 */
[----:B------:R-:W-:Y:S04]  /*271a0*/  STL.64 [R1+0x248], R22 ;  /* 0x0002481601007387 */ /* 0x000fe80000100a00 */
[----:B0-----:R-:W4:Y:S02]  /*271b0*/  LDL.LU.64 R20, [R1+0x1c68] ;  /* 0x001c680001147983 */ /* 0x001f240000300a00 */
[----:B----4-:R-:W-:Y:S02]  /*271c0*/  HMMA.16816.F32 R4, R12, R20, R4 ;  /* 0x000000140c04723c */ /* 0x010fe40000001804 */
[----:B------:R0:W-:Y:S04]  /*271d0*/  STL.64 [R1+0x1c00], R20 ;  /* 0x001c001401007387 */ /* 0x0001e80000100a00 */
[----:B0-----:R-:W2:-:S13]  /*271e0*/  LDL.64 R20, [R1+0xf0] ;  /* 0x0000f00001147983 */ /* 0x001e9a0000100a00 */
[----:B------:R0:W-:Y:S04]  /*271f0*/  STL.64 [R1+0x230], R4 ;  /* 0x0002300401007387 */ /* 0x0001e80000100a00 */
[----:B------:R-:W-:Y:S01]  /*27200*/  STL.64 [R1+0x238], R6 ;  /* 0x0002380601007387 */ /* 0x000fe20000100a00 */
[C---:B---3--:R-:W-:Y:S03]  /*27210*/  HMMA.16816.F32 R8, R12.reuse, R16, R8 ;  /* 0x000000100c08723c */ /* 0x048fe60000001808 */
[----:B--2---:R-:W-:Y:S04]  /*27220*/  STL.64 [R1+0x1c18], R20 ;  /* 0x001c181401007387 */ /* 0x004fe80000100a00 */
[----:B0-----:R-:W2:Y:S04]  /*27230*/  LDL.64 R4, [R1] ;  /* 0x0000000001047983 */ /* 0x001ea80000100a00 */
[----:B--2---:R0:W-:Y:S08]  /*27240*/  STL.64 [R1+0x1c60], R4 ;  /* 0x001c600401007387 */ /* 0x0041f00000100a00 */
[----:B------:R-:W-:Y:S04]  /*27250*/  STL.64 [R1+0x220], R8 ;  /* 0x0002200801007387 */ /* 0x000fe80000100a00 */
[----:B------:R-:W-:Y:S04]  /*27260*/  STL.64 [R1+0x228], R10 ;  /* 0x0002280a01007387 */ /* 0x000fe80000100a00 */
        /* <DEDUP_REMOVED lines=16> */
[----:B------:R-:W3:Y:S04]  /*27370*/  LDL.LU R10, [R1+0x148] ;  /* 0x00014800010a7983 */ /* 0x000ee80000300800 */
[----:B------:R-:W3:Y:S01]  /*27380*/  LDL.LU R11, [R1+0x14c] ;  /* 0x00014c00010b7983 */ /* 0x000ee20000300800 */
[C---:B--2---:R-:W-:Y:S03]  /*27390*/  HMMA.16816.F32 R4, R12.reuse, R24, R4 ;  /* 0x000000180c04723c */ /* 0x044fe60000001804 */
[----:B---3--:R-:W-:Y:S04]  /*273a0*/  STL.64 [R1+0x1c28], R10 ;  /* 0x001c280a01007387 */ /* 0x008fe80000100a00 */
[----:B----4-:R-:W-:Y:S04]  /*273b0*/  STL.64 [R1+0x1c20], R8 ;  /* 0x001c200801007387 */ /* 0x010fe80000100a00 */
[----:B------:R-:W2:Y:S04]  /*273c0*/  LDL.64 R20, [R1+0x100] ;  /* 0x0001000001147983 */ /* 0x000ea80000100a00 */
[----:B--2---:R0:W-:Y:S04]  /*273d0*/  STL.64 [R1+0x1c30], R20 ;  /* 0x001c301401007387 */ /* 0x0041e80000100a00 */
[----:B0-----:R-:W2:Y:S04]  /*273e0*/  LDL.LU R20, [R1+0x150] ;  /* 0x0001500001147983 */ /* 0x001ea80000300800 */
[----:B------:R-:W2:Y:S04]  /*273f0*/  LDL.LU R21, [R1+0x154] ;  /* 0x0001540001157983 */ /* 0x000ea80000300800 */
[----:B------:R-:W2:Y:S04]  /*27400*/  LDL.LU R22, [R1+0x158] ;  /* 0x0001580001167983 */ /* 0x000ea80000300800 */
[----:B------:R-:W2:Y:S04]  /*27410*/  LDL.LU R23, [R1+0x15c] ;  /* 0x00015c0001177983 */ /* 0x000ea80000300800 */
[----:B------:R0:W-:Y:S04]  /*27420*/  STL.64 [R1+0x200], R4 ;  /* 0x0002000401007387 */ /* 0x0001e80000100a00 */
[----:B------:R-:W-:Y:S04]  /*27430*/  STL.64 [R1+0x208], R6 ;  /* 0x0002080601007387 */ /* 0x000fe80000100a00 */
[----:B0-----:R-:W3:Y:S04]  /*27440*/  LDL.LU.64 R4, [R1+0x1c60] ;  /* 0x001c600001047983 */ /* 0x001ee80000300a00 */
[----:B------:R0:W-:Y:S04]  /*27450*/  STL.64 [R1+0x1be0], R24 ;  /* 0x001be01801007387 */ /* 0x0001e80000100a00 */
[----:B0-----:R-:W4:Y:S04]  /*27460*/  LDL.64 R24, [R1+0xd0] ;  /* 0x0000d00001187983 */ /* 0x001f280000100a00 */
[----:B----4-:R0:W-:Y:S04]  /*27470*/  STL.64 [R1+0x1bf8], R24 ;  /* 0x001bf81801007387 */ /* 0x0101e80000100a00 */
[----:B0-----:R-:W4:Y:S04]  /*27480*/  LDL.LU R24, [R1+0x120] ;  /* 0x0001200001187983 */ /* 0x001f280000300800 */
[----:B------:R-:W4:Y:S04]  /*27490*/  LDL.LU R25, [R1+0x124] ;  /* 0x0001240001197983 */ /* 0x000f280000300800 */
[----:B------:R-:W2:Y:S04]  /*274a0*/  LDL.LU R26, [R1+0x128] ;  /* 0x00012800011a7983 */ /* 0x000ea80000300800 */
[----:B------:R-:W2:Y:S01]  /*274b0*/  LDL.LU R27, [R1+0x12c] ;  /* 0x00012c00011b7983 */ /* 0x000ea20000300800 */
[----:B---3--:R-:W-:Y:S01]  /*274c0*/  HMMA.16816.F32 R16, R12, R4, R16 ;  /* 0x000000040c10723c */ /* 0x008fe20000001810 */
[----:B------:R-:W-:-:S02]  /*274d0*/  IMAD.MOV.U32 R8, RZ, RZ, R2 ;  /* 0x000000ffff087224 */ /* 0x000fc400078e0002 */
[----:B------:R-:W-:Y:S02]  /*274e0*/  IMAD.MOV.U32 R9, RZ, RZ, R0 ;  /* 0x000000ffff097224 */ /* 0x000fe400078e0000 */
        /* <DEDUP_REMOVED lines=13> */
[----:B---3--:R-:W-:Y:S02]  /*275c0*/  HMMA.16816.F32 R12, R12, R4, R16 ;  /* 0x000000040c0c723c */ /* 0x008fe40000001810 */
[----:B------:R-:W3:Y:S04]  /*275d0*/  LDL.LU.64 R18, [R1+0x1c40] ;  /* 0x001c400001127983 */ /* 0x000ee80000300a00 */
[----:B------:R-:W3:-:S13]  /*275e0*/  LDL.LU.64 R16, [R1+0x1c38] ;  /* 0x001c380001107983 */ /* 0x000eda0000300a00 */
[----:B------:R0:W-:Y:S04]  /*275f0*/  STL.64 [R1+0x1e0], R12 ;  /* 0x0001e00c01007387 */ /* 0x0001e80000100a00 */
[----:B------:R-:W-:Y:S01]  /*27600*/  STL.64 [R1+0x1e8], R14 ;  /* 0x0001e80e01007387 */ /* 0x000fe20000100a00 */
[----:B0-----:R-:W-:Y:S02]  /*27610*/  IMAD.MOV.U32 R12, RZ, RZ, R2 ;  /* 0x000000ffff0c7224 */ /* 0x001fe400078e0002 */
[----:B------:R-:W-:-:S05]  /*27620*/  IMAD.MOV.U32 R13, RZ, RZ, R0 ;  /* 0x000000ffff0d7224 */ /* 0x000fca00078e0000 */
[----:B------:R0:W-:Y:S04]  /*27630*/  STL.64 [R1+0x1bd8], R12 ;  /* 0x001bd80c01007387 */ /* 0x0001e80000100a00 */
[----:B0-----:R-:W4:Y:S04]  /*27640*/  LDL.LU R12, [R1+0x50] ;  /* 0x00005000010c7983 */ /* 0x001f280000300800 */
[----:B------:R-:W4:Y:S04]  /*27650*/  LDL.LU R13, [R1+0x54] ;  /* 0x00005400010d7983 */ /* 0x000f280000300800 */
[----:B------:R-:W2:Y:S04]  /*27660*/  LDL.LU R14, [R1+0x58] ;  /* 0x00005800010e7983 */ /* 0x000ea80000300800 */
[----:B------:R-:W2:Y:S01]  /*27670*/  LDL.LU R15, [R1+0x5c] ;  /* 0x00005c00010f7983 */ /* 0x000ea20000300800 */
[C---:B---3--:R-:W-:Y:S03]  /*27680*/  HMMA.16816.F32 R8, R16.reuse, R8, R20 ;  /* 0x000000081008723c */ /* 0x048fe60000001814 */
[----:B--2---:R-:W-:Y:S04]  /*27690*/  STL.64 [R1+0x1bf0], R14 ;  /* 0x001bf00e01007387 */ /* 0x004fe80000100a00 */
[----:B----4-:R0:W-:Y:S04]  /*276a0*/  STL.64 [R1+0x1be8], R12 ;  /* 0x001be80c01007387 */ /* 0x0101e80000100a00 */
[----:B0-----:R-:W2:Y:S04]  /*276b0*/  LDL.LU R12, [R1+0x60] ;  /* 0x00006000010c7983 */ /* 0x001ea80000300800 */
[----:B------:R-:W2:Y:S04]  /*276c0*/  LDL.LU R13, [R1+0x64] ;  /* 0x00006400010d7983 */ /* 0x000ea80000300800 */
[----:B------:R-:W2:Y:S04]  /*276d0*/  LDL.LU R14, [R1+0x68] ;  /* 0x00006800010e7983 */ /* 0x000ea80000300800 */
[----:B------:R-:W2:Y:S04]  /*276e0*/  LDL.LU R15, [R1+0x6c] ;  /* 0x00006c00010f7983 */ /* 0x000ea80000300800 */
[----:B------:R-:W3:Y:S04]  /*276f0*/  LDL.LU.64 R20, [R1+0x1c30] ;  /* 0x001c300001147983 */ /* 0x000ee80000300a00 */
[----:B------:R-:W-:Y:S04]  /*27700*/  STL.64 [R1+0x1d0], R8 ;  /* 0x0001d00801007387 */ /* 0x000fe80000100a00 */
[----:B------:R0:W-:Y:S04]  /*27710*/  STL.64 [R1+0x1d8], R10 ;  /* 0x0001d80a01007387 */ /* 0x0001e80000100a00 */
[----:B0-----:R-:W3:Y:S04]  /*27720*/  LDL.LU.64 R10, [R1+0x1c28] ;  /* 0x001c2800010a7983 */ /* 0x001ee80000300a00 */
[----:B------:R-:W3:Y:S02]  /*27730*/  LDL.LU.64 R8, [R1+0x1c20] ;  /* 0x001c200001087983 */ /* 0x000ee40000300a00 */
[----:B---3--:R-:W-:-:S15]  /*27740*/  HMMA.16816.F32 R8, R16, R20, R8 ;  /* 0x000000141008723c */ /* 0x008fde0000001808 */
[----:B------:R-:W-:-:S04]  /*27750*/  NOP ;  /* 0x0000000000007918 */ /* 0x000fc80000000000 */
[----:B------:R0:W-:Y:S04]  /*27760*/  STL.64 [R1+0x1c0], R8 ;  /* 0x0001c00801007387 */ /* 0x0001e80000100a00 */
[----:B------:R-:W-:Y:S01]  /*27770*/  STL.64 [R1+0x1c8], R10 ;  /* 0x0001c80a01007387 */ /* 0x000fe20000100a00 */
[----:B0-----:R-:W-:Y:S02]  /*27780*/  IMAD.MOV.U32 R9, RZ, RZ, R20 ;  /* 0x000000ffff097224 */ /* 0x001fe400078e0014 */
[----:B------:R-:W-:Y:S02]  /*27790*/  IMAD.MOV.U32 R8, RZ, RZ, R21 ;  /* 0x000000ffff087224 */ /* 0x000fe400078e0015 */
[----:B------:R-:W3:Y:S02]  /*277a0*/  LDL.LU.64 R20, [R1+0x1c18] ;  /* 0x001c180001147983 */ /* 0x000ee40000300a00 */
[----:B---3--:R-:W-:Y:S01]  /*277b0*/  HMMA.16816.F32 R24, R16, R20, R24 ;  /* 0x000000141018723c */ /* 0x008fe20000001818 */
[----:B------:R-:W-:-:S02]  /*277c0*/  IMAD.MOV.U32 R7, RZ, RZ, R20 ;  /* 0x000000ffff077224 */ /* 0x000fc400078e0014 */
        /* <DEDUP_REMOVED lines=11> */
[----:B0-----:R-:W2:Y:S04]  /*27880*/  LDL.LU.64 R24, [R1+0x1bf8] ;  /* 0x001bf80001187983 */ /* 0x001ea80000300a00 */
[----:B------:R0:W-:Y:S04]  /*27890*/  STL.64 [R1+0x1b80], R20 ;  /* 0x001b801401007387 */ /* 0x0001e80000100a00 */
[----:B0-----:R-:W3:Y:S04]  /*278a0*/  LDL.LU R20, [R1+0x40] ;  /* 0x0000400001147983 */ /* 0x001ee80000300800 */
[----:B------:R-:W3:Y:S04]  /*278b0*/  LDL.LU R21, [R1+0x44] ;  /* 0x0000440001157983 */ /* 0x000ee80000300800 */
[----:B------:R-:W3:Y:S04]  /*278c0*/  LDL.LU R22, [R1+0x48] ;  /* 0x0000480001167983 */ /* 0x000ee80000300800 */
[----:B------:R-:W3:Y:S01]  /*278d0*/  LDL.LU R23, [R1+0x4c] ;  /* 0x00004c0001177983 */ /* 0x000ee20000300800 */
        /* <DEDUP_REMOVED lines=14> */
[----:B0-----:R-:W2:Y:S04]  /*279c0*/  LDL.LU.64 R26, [R1+0x1bd0] ;  /* 0x001bd000011a7983 */ /* 0x001ea80000300a00 */
[----:B------:R-:W2:Y:S01]  /*279d0*/  LDL.LU.64 R24, [R1+0x1bc8] ;  /* 0x001bc80001187983 */ /* 0x000ea20000300a00 */
[C---:B---3--:R-:W-:Y:S08]  /*279e0*/  HMMA.16816.F32 R20, R16.reuse, R12, R20 ;  /* 0x0000000c1014723c */ /* 0x048ff00000001814 */
[----:B--2---:R-:W-:Y:S11]  /*279f0*/  HMMA.16816.F32 R12, R16, R4, R24 ;  /* 0x00000004100c723c */ /* 0x004ff60000001818 */
[----:B------:R0:W-:Y:S04]  /*27a00*/  STL.64 [R1+0x170], R20 ;  /* 0x0001701401007387 */ /* 0x0001e80000100a00 */
[----:B------:R-:W-:Y:S04]  /*27a10*/  STL.64 [R1+0x178], R22 ;  /* 0x0001781601007387 */ /* 0x000fe80000100a00 */
[----:B------:R-:W-:Y:S01]  /*27a20*/  LDSM.16.MT88.4 R16, [R28+UR5+0x28100] ;  /* 0x028100051c10783b */ /* 0x000fe20008004200 */
[----:B0-----:R-:W-:-:S02]  /*27a30*/  IMAD.MOV.U32 R20, RZ, RZ, R7 ;  /* 0x000000ffff147224 */ /* 0x001fc400078e0007 */
[----:B------:R-:W-:Y:S01]  /*27a40*/  IMAD.MOV.U32 R21, RZ, RZ, R6 ;  /* 0x000000ffff157224 */ /* 0x000fe200078e0006 */
[----:B------:R-:W-:Y:S04]  /*27a50*/  STL.64 [R1+0x160], R12 ;  /* 0x0001600c01007387 */ /* 0x000fe80000100a00 */
[----:B------:R-:W-:Y:S04]  /*27a60*/  STL.64 [R1+0x168], R14 ;  /* 0x0001680e01007387 */ /* 0x000fe80000100a00 */
[----:B------:R-:W-:Y:S04]  /*27a70*/  STL.64 [R1+0x1b98], R20 ;  /* 0x001b981401007387 */ /* 0x000fe80000100a00 */
[----:B------:R0:W-:Y:S04]  /*27a80*/  STL.64 [R1+0x1b68], R4 ;  /* 0x001b680401007387 */ /* 0x0001e80000100a00 */
[----:B------:R-:W1:Y:S04]  /*27a90*/  LDSM.16.MT88.4 R12, [R28+UR5+0x28080] ;  /* 0x028080051c0c783b */ /* 0x000e680008004200 */
[----:B0-----:R-:W2:Y:S04]  /*27aa0*/  LDL.LU R4, [R1+0x510] ;  /* 0x0005100001047983 */ /* 0x001ea80000300800 */
[----:B------:R-:W2:Y:S04]  /*27ab0*/  LDL.LU R5, [R1+0x514] ;  /* 0x0005140001057983 */ /* 0x000ea80000300800 */
[----:B------:R-:W3:Y:S04]  /*27ac0*/  LDL.LU R6, [R1+0x518] ;  /* 0x0005180001067983 */ /* 0x000ee80000300800 */
[----:B------:R-:W3:Y:S01]  /*27ad0*/  LDL.LU R7, [R1+0x51c] ;  /* 0x00051c0001077983 */ /* 0x000ee20000300800 */
[----:B------:R-:W-:-:S02]  /*27ae0*/  IMAD.MOV.U32 R20, RZ, RZ, R9 ;  /* 0x000000ffff147224 */ /* 0x000fc400078e0009 */
[----:B------:R-:W-:Y:S02]  /*27af0*/  IMAD.MOV.U32 R21, RZ, RZ, R8 ;  /* 0x000000ffff157224 */ /* 0x000fe400078e0008 */
[----:B------:R-:W0:Y:S04]  /*27b00*/  LDSM.16.MT88.4 R8, [R28+UR5+0x28180] ;  /* 0x028180051c08783b */ /* 0x000e280008004200 */
[----:B------:R-:W-:Y:S04]  /*27b10*/  STL.64 [R1+0x1bb0], R20 ;  /* 0x001bb01401007387 */ /* 0x000fe80000100a00 */
[----:B---3--:R-:W-:Y:S04]  /*27b20*/  STL.64 [R1+0x1b78], R6 ;  /* 0x001b780601007387 */ /* 0x008fe80000100a00 */
[----:B--2---:R2:W-:Y:S04]  /*27b30*/  STL.64 [R1+0x1b70], R4 ;  /* 0x001b700401007387 */ /* 0x0045e80000100a00 */
[----:B--2---:R-:W2:Y:S04]  /*27b40*/  LDL.LU R4, [R1+0x530] ;  /* 0x0005300001047983 */ /* 0x004ea80000300800 */
[----:B------:R-:W2:Y:S04]  /*27b50*/  LDL.LU R5, [R1+0x534] ;  /* 0x0005340001057983 */ /* 0x000ea80000300800 */
[----:B------:R-:W3:Y:S04]  /*27b60*/  LDL.LU R6, [R1+0x538] ;  /* 0x0005380001067983 */ /* 0x000ee80000300800 */
[----:B------:R-:W3:Y:S04]  /*27b70*/  LDL.LU R7, [R1+0x53c] ;  /* 0x00053c0001077983 */ /* 0x000ee80000300800 */
[----:B------:R-:W1:Y:S04]  /*27b80*/  LDL.64 R20, [R1+0x110] ;  /* 0x0001100001147983 */ /* 0x000e680000100a00 */
[----:B---3--:R-:W-:Y:S04]  /*27b90*/  STL.64 [R1+0x1b90], R6 ;  /* 0x001b900601007387 */ /* 0x008fe80000100a00 */
[----:B--2---:R2:W-:Y:S04]  /*27ba0*/  STL.64 [R1+0x1b88], R4 ;  /* 0x001b880401007387 */ /* 0x0045e80000100a00 */
[----:B--2---:R-:W2:Y:S04]  /*27bb0*/  LDL.LU R4, [R1+0x540] ;  /* 0x0005400001047983 */ /* 0x004ea80000300800 */
[----:B------:R-:W2:Y:S04]  /*27bc0*/  LDL.LU R5, [R1+0x544] ;  /* 0x0005440001057983 */ /* 0x000ea80000300800 */
[----:B------:R-:W3:Y:S04]  /*27bd0*/  LDL.LU R6, [R1+0x548] ;  /* 0x0005480001067983 */ /* 0x000ee80000300800 */
[----:B------:R-:W3:Y:S04]  /*27be0*/  LDL.LU R7, [R1+0x54c] ;  /* 0x00054c0001077983 */ /* 0x000ee80000300800 */
        /* <DEDUP_REMOVED lines=8> */
[----:B--2---:R-:W1:Y:S04]  /*27c70*/  LDL.LU R4, [R1+0x560] ;  /* 0x0005600001047983 */ /* 0x004e680000300800 */
[----:B------:R-:W1:Y:S04]  /*27c80*/  LDL.LU R5, [R1+0x564] ;  /* 0x0005640001057983 */ /* 0x000e680000300800 */
[----:B------:R-:W1:Y:S04]  /*27c90*/  LDL.LU R6, [R1+0x568] ;  /* 0x0005680001067983 */ /* 0x000e680000300800 */
[----:B------:R-:W1:Y:S04]  /*27ca0*/  LDL.LU R7, [R1+0x56c] ;  /* 0x00056c0001077983 */ /* 0x000e680000300800 */
[----:B------:R-:W2:Y:S04]  /*27cb0*/  LDL.LU R24, [R1+0x470] ;  /* 0x0004700001187983 */ /* 0x000ea80000300800 */
[----:B------:R-:W2:Y:S04]  /*27cc0*/  LDL.LU R25, [R1+0x474] ;  /* 0x0004740001197983 */ /* 0x000ea80000300800 */
[----:B------:R-:W3:Y:S04]  /*27cd0*/  LDL.LU R26, [R1+0x478] ;  /* 0x00047800011a7983 */ /* 0x000ee80000300800 */
[----:B------:R-:W3:Y:S01]  /*27ce0*/  LDL.LU R27, [R1+0x47c] ;  /* 0x00047c00011b7983 */ /* 0x000ee20000300800 */
[----:B-1----:R-:W-:Y:S03]  /*27cf0*/  HMMA.16816.F32 R4, R12, R20, R4 ;  /* 0x000000140c04723c */ /* 0x002fe60000001804 */
[----:B---3--:R-:W-:Y:S04]  /*27d00*/  STL.64 [R1+0x1ad0], R26 ;  /* 0x001ad01a01007387 */ /* 0x008fe80000100a00 */
[----:B--2---:R1:W-:Y:S04]  /*27d10*/  STL.64 [R1+0x1ac8], R24 ;  /* 0x001ac81801007387 */ /* 0x0043e80000100a00 */
[----:B-1----:R-:W2:Y:S04]  /*27d20*/  LDL.LU.64 R24, [R1] ;  /* 0x0000000001187983 */ /* 0x002ea80000300a00 */
[----:B------:R-:W-:Y:S04]  /*27d30*/  STL.64 [R1+0x1b60], R18 ;  /* 0x001b601201007387 */ /* 0x000fe80000100a00 */
[----:B------:R-:W-:Y:S04]  /*27d40*/  STL.64 [R1+0x1b58], R16 ;  /* 0x001b581001007387 */ /* 0x000fe80000100a00 */
[----:B0-----:R-:W-:Y:S04]  /*27d50*/  STL [R1+0x1ab8], R11 ;  /* 0x001ab80b01007387 */ /* 0x001fe80000100800 */
[----:B------:R-:W-:Y:S04]  /*27d60*/  STL [R1+0x1ae0], R10 ;  /* 0x001ae00a01007387 */ /* 0x000fe80000100800 */
[----:B------:R0:W-:Y:S04]  /*27d70*/  STL.64 [R1+0x1ad8], R8 ;  /* 0x001ad80801007387 */ /* 0x0001e80000100a00 */
[----:B0-----:R-:W3:Y:S04]  /*27d80*/  LDL.64 R8, [R1+0x70] ;  /* 0x0000700001087983 */ /* 0x001ee80000100a00 */
[----:B------:R-:W-:Y:S04]  /*27d90*/  STL [R1+0x1ab4], R28 ;  /* 0x001ab41c01007387 */ /* 0x000fe80000100800 */
[----:B------:R-:W-:Y:S04]  /*27da0*/  STL.64 [R1+0x150], R4 ;  /* 0x0001500401007387 */ /* 0x000fe80000100a00 */
[----:B------:R0:W-:Y:S01]  /*27db0*/  STL.64 [R1+0x158], R6 ;  /* 0x0001580601007387 */ /* 0x0001e20000100a00 */
[----:B------:R-:W-:-:S02]  /*27dc0*/  IMAD.MOV.U32 R16, RZ, RZ, R2 ;  /* 0x000000ffff107224 */ /* 0x000fc400078e0002 */
[----:B------:R-:W-:Y:S02]  /*27dd0*/  IMAD.MOV.U32 R17, RZ, RZ, R0 ;  /* 0x000000ffff117224 */ /* 0x000fe400078e0000 */
[----:B------:R-:W-:Y:S02]  /*27de0*/  IMAD.MOV.U32 R2, RZ, RZ, R20 ;  /* 0x000000ffff027224 */ /* 0x000fe400078e0014 */
[----:B------:R-:W-:Y:S01]  /*27df0*/  IMAD.MOV.U32 R0, RZ, RZ, R21 ;  /* 0x000000ffff007224 */ /* 0x000fe200078e0015 */
[----:B0-----:R-:W4:Y:S04]  /*27e00*/  LDL.LU.64 R6, [R1+0x1bc0] ;  /* 0x001bc00001067983 */ /* 0x001f280000300a00 */
[----:B------:R-:W4:Y:S04]  /*27e10*/  LDL.LU.64 R4, [R1+0x1bb8] ;  /* 0x001bb80001047983 */ /* 0x000f280000300a00 */
[----:B------:R-:W4:Y:S02]  /*27e20*/  LDL.LU.64 R20, [R1+0x1bb0] ;  /* 0x001bb00001147983 */ /* 0x000f240000300a00 */
[----:B----4-:R-:W-:Y:S02]  /*27e30*/  HMMA.16816.F32 R20, R12, R20, R4 ;  /* 0x000000140c14723c */ /* 0x010fe40000001804 */
[----:B------:R-:W4:Y:S04]  /*27e40*/  LDL.LU.64 R6, [R1+0x1ba8] ;  /* 0x001ba80001067983 */ /* 0x000f280000300a00 */
[----:B------:R-:W4:-:S13]  /*27e50*/  LDL.LU.64 R4, [R1+0x1ba0] ;  /* 0x001ba00001047983 */ /* 0x000f1a0000300a00 */
[----:B------:R0:W-:Y:S04]  /*27e60*/  STL.64 [R1+0x140], R20 ;  /* 0x0001401401007387 */ /* 0x0001e80000100a00 */
[----:B------:R4:W-:Y:S04]  /*27e70*/  STL.64 [R1+0x148], R22 ;  /* 0x0001481601007387 */ /* 0x0009e80000100a00 */
[----:B0-----:R-:W4:Y:S02]  /*27e80*/  LDL.LU.64 R20, [R1+0x1b98] ;  /* 0x001b980001147983 */ /* 0x001f240000300a00 */
[----:B----4-:R-:W-:Y:S02]  /*27e90*/  HMMA.16816.F32 R20, R12, R20, R4 ;  /* 0x000000140c14723c */ /* 0x010fe40000001804 */
[----:B------:R-:W4:Y:S04]  /*27ea0*/  LDL.LU.64 R6, [R1+0x1b90] ;  /* 0x001b900001067983 */ /* 0x000f280000300a00 */
[----:B------:R-:W4:-:S13]  /*27eb0*/  LDL.LU.64 R4, [R1+0x1b88] ;  /* 0x001b880001047983 */ /* 0x000f1a0000300a00 */
[----:B------:R0:W-:Y:S04]  /*27ec0*/  STL.64 [R1+0x130], R20 ;  /* 0x0001301401007387 */ /* 0x0001e80000100a00 */
[----:B------:R-:W-:Y:S04]  /*27ed0*/  STL.64 [R1+0x138], R22 ;  /* 0x0001381601007387 */ /* 0x000fe80000100a00 */
[----:B0-----:R-:W4:Y:S02]  /*27ee0*/  LDL.LU.64 R20, [R1+0x1b80] ;  /* 0x001b800001147983 */ /* 0x001f240000300a00 */
[----:B----4-:R-:W-:-:S15]  /*27ef0*/  HMMA.16816.F32 R4, R12, R20, R4 ;  /* 0x000000140c04723c */ /* 0x010fde0000001804 */
[----:B------:R-:W-:-:S04]  /*27f00*/  NOP ;  /* 0x0000000000007918 */ /* 0x000fc80000000000 */
[----:B------:R-:W-:Y:S04]  /*27f10*/  STL.64 [R1+0x120], R4 ;  /* 0x0001200401007387 */ /* 0x000fe80000100a00 */
[----:B------:R0:W-:Y:S04]  /*27f20*/  STL.64 [R1+0x128], R6 ;  /* 0x0001280601007387 */ /* 0x0001e80000100a00 */
[----:B0-----:R-:W3:Y:S04]  /*27f30*/  LDL.LU.64 R6, [R1+0x1b78] ;  /* 0x001b780001067983 */ /* 0x001ee80000300a00 */
[----:B------:R-:W3:Y:S04]  /*27f40*/  LDL.LU.64 R4, [R1+0x1b70] ;  /* 0x001b700001047983 */ /* 0x000ee80000300a00 */
[----:B------:R0:W-:Y:S04]  /*27f50*/  STL.64 [R1+0x1b38], R20 ;  /* 0x001b381401007387 */ /* 0x0001e80000100a00 */
[----:B0-----:R-:W4:Y:S04]  /*27f60*/  LDL.LU R20, [R1+0x520] ;  /* 0x0005200001147983 */ /* 0x001f280000300800 */
[----:B------:R-:W4:Y:S04]  /*27f70*/  LDL.LU R21, [R1+0x524] ;  /* 0x0005240001157983 */ /* 0x000f280000300800 */
[----:B------:R-:W4:Y:S04]  /*27f80*/  LDL.LU R22, [R1+0x528] ;  /* 0x0005280001167983 */ /* 0x000f280000300800 */
[----:B------:R-:W4:Y:S02]  /*27f90*/  LDL.LU R23, [R1+0x52c] ;  /* 0x00052c0001177983 */ /* 0x000f240000300800 */
[C---:B----4-:R-:W-:Y:S08]  /*27fa0*/  HMMA.16816.F32 R20, R12.reuse, R16, R20 ;  /* 0x000000100c14723c */ /* 0x050ff00000001814 */
[C---:B---3--:R-:W-:Y:S01]  /*27fb0*/  HMMA.16816.F32 R16, R12.reuse, R8, R4 ;  /* 0x000000080c10723c */ /* 0x048fe20000001804 */
[----:B------:R-:W2:Y:S10]  /*27fc0*/  LDL.LU R4, [R1+0x500] ;  /* 0x0005000001047983 */ /* 0x000eb40000300800 */
[----:B------:R-:W-:Y:S04]  /*27fd0*/  STL.64 [R1+0xc0], R20 ;  /* 0x0000c01401007387 */ /* 0x000fe80000100a00 */
[----:B------:R-:W-:Y:S04]  /*27fe0*/  STL.64 [R1+0xc8], R22 ;  /* 0x0000c81601007387 */ /* 0x000fe80000100a00 */
[----:B------:R-:W-:Y:S04]  /*27ff0*/  STL.64 [R1+0xb0], R16 ;  /* 0x0000b01001007387 */ /* 0x000fe80000100a00 */
[----:B------:R-:W-:Y:S04]  /*28000*/  STL.64 [R1+0xb8], R18 ;  /* 0x0000b81201007387 */ /* 0x000fe80000100a00 */
[----:B------:R-:W2:Y:S04]  /*28010*/  LDL.LU R5, [R1+0x504] ;  /* 0x0005040001057983 */ /* 0x000ea80000300800 */
[----:B------:R-:W2:Y:S04]  /*28020*/  LDL.LU R6, [R1+0x508] ;  /* 0x0005080001067983 */ /* 0x000ea80000300800 */
[----:B------:R-:W2:Y:S04]  /*28030*/  LDL.LU R7, [R1+0x50c] ;  /* 0x00050c0001077983 */ /* 0x000ea80000300800 */
[----:B------:R0:W-:Y:S04]  /*28040*/  STL.64 [R1+0x1af0], R8 ;  /* 0x001af00801007387 */ /* 0x0001e80000100a00 */
        /* <DEDUP_REMOVED lines=8> */
[----:B--2---:R-:W-:Y:S04]  /*280d0*/  STL.64 [R1+0x1b48], R22 ;  /* 0x001b481601007387 */ /* 0x004fe80000100a00 */
[----:B------:R-:W-:Y:S04]  /*280e0*/  STL.64 [R1+0x1b40], R20 ;  /* 0x001b401401007387 */ /* 0x000fe80000100a00 */
[----:B------:R-:W2:Y:S04]  /*280f0*/  LDL.LU R16, [R1+0x4f0] ;  /* 0x0004f00001107983 */ /* 0x000ea80000300800 */
[----:B------:R-:W2:Y:S04]  /*28100*/  LDL.LU R17, [R1+0x4f4] ;  /* 0x0004f40001117983 */ /* 0x000ea80000300800 */
[----:B------:R-:W2:Y:S04]  /*28110*/  LDL.LU R18, [R1+0x4f8] ;  /* 0x0004f80001127983 */ /* 0x000ea80000300800 */
[----:B------:R-:W2:Y:S04]  /*28120*/  LDL.LU R19, [R1+0x4fc] ;  /* 0x0004fc0001137983 */ /* 0x000ea80000300800 */
[----:B----4-:R-:W-:Y:S04]  /*28130*/  STL.64 [R1+0x1b10], R10 ;  /* 0x001b100a01007387 */ /* 0x010fe80000100a00 */
[----:B---3--:R0:W-:Y:S04]  /*28140*/  STL.64 [R1+0x1b08], R8 ;  /* 0x001b080801007387 */ /* 0x0081e80000100a00 */
[----:B0-----:R-:W3:Y:S04]  /*28150*/  LDL.LU R8, [R1+0x4b0] ;  /* 0x0004b00001087983 */ /* 0x001ee80000300800 */
[----:B------:R-:W3:Y:S04]  /*28160*/  LDL.LU R9, [R1+0x4b4] ;  /* 0x0004b40001097983 */ /* 0x000ee80000300800 */
[----:B------:R-:W4:Y:S04]  /*28170*/  LDL.LU R10, [R1+0x4b8] ;  /* 0x0004b800010a7983 */ /* 0x000f280000300800 */
[----:B------:R-:W4:Y:S04]  /*28180*/  LDL.LU R11, [R1+0x4bc] ;  /* 0x0004bc00010b7983 */ /* 0x000f280000300800 */
[----:B----4-:R-:W-:Y:S04]  /*28190*/  STL.64 [R1+0x1b20], R10 ;  /* 0x001b200a01007387 */ /* 0x010fe80000100a00 */
[----:B---3--:R0:W-:Y:S04]  /*281a0*/  STL.64 [R1+0x1b18], R8 ;  /* 0x001b180801007387 */ /* 0x0081e80000100a00 */
[----:B0-----:R-:W3:Y:S01]  /*281b0*/  LDL.LU.64 R8, [R1+0xf0] ;  /* 0x0000f00001087983 */ /* 0x001ee20000300a00 */
[C---:B------:R-:W-:Y:S03]  /*281c0*/  HMMA.16816.F32 R4, R12.reuse, R24, R4 ;  /* 0x000000180c04723c */ /* 0x040fe60000001804 */
[----:B---3--:R0:W-:Y:S04]  /*281d0*/  STL.64 [R1+0x1b30], R8 ;  /* 0x001b300801007387 */ /* 0x0081e80000100a00 */
[----:B0-----:R-:W3:Y:S04]  /*281e0*/  LDL.LU.64 R8, [R1+0x100] ;  /* 0x0001000001087983 */ /* 0x001ee80000300a00 */
[----:B---3--:R0:W-:Y:S04]  /*281f0*/  STL.64 [R1+0x1b50], R8 ;  /* 0x001b500801007387 */ /* 0x0081e80000100a00 */
[----:B0-----:R-:W3:Y:S04]  /*28200*/  LDL.LU R8, [R1+0x4e0] ;  /* 0x0004e00001087983 */ /* 0x001ee80000300800 */
[----:B------:R-:W3:Y:S04]  /*28210*/  LDL.LU R9, [R1+0x4e4] ;  /* 0x0004e40001097983 */ /* 0x000ee80000300800 */
[----:B------:R-:W3:Y:S04]  /*28220*/  LDL.LU R10, [R1+0x4e8] ;  /* 0x0004e800010a7983 */ /* 0x000ee80000300800 */
[----:B------:R-:W3:Y:S04]  /*28230*/  LDL.LU R11, [R1+0x4ec] ;  /* 0x0004ec00010b7983 */ /* 0x000ee80000300800 */
[----:B------:R0:W-:Y:S04]  /*28240*/  STL.64 [R1+0xa0], R4 ;  /* 0x0000a00401007387 */ /* 0x0001e80000100a00 */
[----:B------:R-:W-:Y:S04]  /*28250*/  STL.64 [R1+0xa8], R6 ;  /* 0x0000a80601007387 */ /* 0x000fe80000100a00 */
[----:B0-----:R-:W2:Y:S04]  /*28260*/  LDL.LU.64 R4, [R1+0x1b68] ;  /* 0x001b680001047983 */ /* 0x001ea80000300a00 */
[----:B------:R0:W-:Y:S04]  /*28270*/  STL.64 [R1+0x1ae8], R24 ;  /* 0x001ae81801007387 */ /* 0x0001e80000100a00 */
[----:B0-----:R-:W4:Y:S04]  /*28280*/  LDL.LU R24, [R1+0x490] ;  /* 0x0004900001187983 */ /* 0x001f280000300800 */
[----:B------:R-:W4:Y:S04]  /*28290*/  LDL.LU R25, [R1+0x494] ;  /* 0x0004940001197983 */ /* 0x000f280000300800 */
[----:B------:R-:W2:Y:S04]  /*282a0*/  LDL.LU R26, [R1+0x498] ;  /* 0x00049800011a7983 */ /* 0x000ea80000300800 */
[----:B------:R-:W2:Y:S04]  /*282b0*/  LDL.LU R27, [R1+0x49c] ;  /* 0x00049c00011b7983 */ /* 0x000ea80000300800 */
[----:B--2---:R-:W-:Y:S04]  /*282c0*/  STL.64 [R1+0x1b00], R26 ;  /* 0x001b001a01007387 */ /* 0x004fe80000100a00 */
[----:B----4-:R0:W-:Y:S04]  /*282d0*/  STL.64 [R1+0x1af8], R24 ;  /* 0x001af81801007387 */ /* 0x0101e80000100a00 */
[----:B0-----:R-:W2:Y:S01]  /*282e0*/  LDL.LU.64 R24, [R1+0xd0] ;  /* 0x0000d00001187983 */ /* 0x001ea20000300a00 */
[----:B------:R-:W-:Y:S03]  /*282f0*/  HMMA.16816.F32 R12, R12, R4, R16 ;  /* 0x000000040c0c723c */ /* 0x000fe60000001810 */
[----:B--2---:R0:W-:Y:S04]  /*28300*/  STL.64 [R1+0x1b28], R24 ;  /* 0x001b281801007387 */ /* 0x0041e80000100a00 */
[----:B0-----:R-:W2:Y:S04]  /*28310*/  LDL.LU R24, [R1+0x4c0] ;  /* 0x0004c00001187983 */ /* 0x001ea80000300800 */
[----:B------:R-:W2:Y:S04]  /*28320*/  LDL.LU R25, [R1+0x4c4] ;  /* 0x0004c40001197983 */ /* 0x000ea80000300800 */
[----:B------:R-:W2:Y:S04]  /*28330*/  LDL.LU R26, [R1+0x4c8] ;  /* 0x0004c800011a7983 */ /* 0x000ea80000300800 */
[----:B------:R-:W2:Y:S04]  /*28340*/  LDL.LU R27, [R1+0x4cc] ;  /* 0x0004cc00011b7983 */ /* 0x000ea80000300800 */
[----:B------:R-:W3:Y:S04]  /*28350*/  LDL.LU.64 R18, [R1+0x1b60] ;  /* 0x001b600001127983 */ /* 0x000ee80000300a00 */
[----:B------:R-:W3:Y:S01]  /*28360*/  LDL.LU.64 R16, [R1+0x1b58] ;  /* 0x001b580001107983 */ /* 0x000ee20000300a00 */
[----:B------:R-:W-:-:S02]  /*28370*/  IMAD.MOV.U32 R20, RZ, RZ, R2 ;  /* 0x000000ffff147224 */ /* 0x000fc400078e0002 */
[----:B------:R-:W-:Y:S01]  /*28380*/  IMAD.MOV.U32 R21, RZ, RZ, R0 ;  /* 0x000000ffff157224 */ /* 0x000fe200078e0000 */
[----:B------:R0:W-:Y:S04]  /*28390*/  STL.64 [R1+0x90], R12 ;  /* 0x0000900c01007387 */ /* 0x0001e80000100a00 */
[----:B------:R1:W-:Y:S04]  /*283a0*/  STL.64 [R1+0x98], R14 ;  /* 0x0000980e01007387 */ /* 0x0003e80000100a00 */
[----:B0-----:R-:W4:Y:S04]  /*283b0*/  LDL.LU R12, [R1+0x480] ;  /* 0x00048000010c7983 */ /* 0x001f280000300800 */
[----:B------:R-:W4:Y:S04]  /*283c0*/  LDL.LU R13, [R1+0x484] ;  /* 0x00048400010d7983 */ /* 0x000f280000300800 */
[----:B-1----:R-:W4:Y:S01]  /*283d0*/  LDL.LU R14, [R1+0x488] ;  /* 0x00048800010e7983 */ /* 0x002f220000300800 */
[----:B---3--:R-:W-:Y:S03]  /*283e0*/  HMMA.16816.F32 R20, R16, R20, R8 ;  /* 0x000000141014723c */ /* 0x008fe60000001808 */
[----:B------:R-:W3:-:S15]  /*283f0*/  LDL.LU.64 R8, [R1+0x1b50] ;  /* 0x001b500001087983 */ /* 0x000ede0000300a00 */
[----:B------:R-:W-:Y:S01]  /*28400*/  NOP ;  /* 0x0000000000007918 */ /* 0x000fe20000000000 */
[----:B------:R-:W-:Y:S04]  /*28410*/  STL.64 [R1+0x80], R20 ;  /* 0x0000801401007387 */ /* 0x000fe80000100a00 */
[----:B------:R0:W-:Y:S04]  /*28420*/  STL.64 [R1+0x88], R22 ;  /* 0x0000881601007387 */ /* 0x0001e80000100a00 */
[----:B0-----:R-:W3:Y:S04]  /*28430*/  LDL.LU.64 R22, [R1+0x1b48] ;  /* 0x001b480001167983 */ /* 0x001ee80000300a00 */
[----:B------:R-:W3:Y:S02]  /*28440*/  LDL.LU.64 R20, [R1+0x1b40] ;  /* 0x001b400001147983 */ /* 0x000ee40000300a00 */
[----:B---3--:R-:W-:-:S15]  /*28450*/  HMMA.16816.F32 R20, R16, R8, R20 ;  /* 0x000000081014723c */ /* 0x008fde0000001814 */
[----:B------:R-:W-:-:S04]  /*28460*/  NOP ;  /* 0x0000000000007918 */ /* 0x000fc80000000000 */
[----:B------:R0:W-:Y:S04]  /*28470*/  STL.64 [R1+0x60], R20 ;  /* 0x0000601401007387 */ /* 0x0001e80000100a00 */
[----:B------:R1:W-:Y:S04]  /*28480*/  STL.64 [R1+0x68], R22 ;  /* 0x0000681601007387 */ /* 0x0003e80000100a00 */
[----:B0-----:R-:W3:Y:S01]  /*28490*/  LDL.LU.64 R20, [R1+0x1b38] ;  /* 0x001b380001147983 */ /* 0x001ee20000300a00 */
[----:B-1----:R-:W-:Y:S02]  /*284a0*/  IMAD.MOV.U32 R23, RZ, RZ, R8 ;  /* 0x000000ffff177224 */ /* 0x002fe400078e0008 */
[----:B------:R-:W-:-:S02]  /*284b0*/  IMAD.MOV.U32 R22, RZ, RZ, R9 ;  /* 0x000000ffff167224 */ /* 0x000fc400078e0009 */
        /* <DEDUP_REMOVED lines=8> */
[----:B------:R-:W3:Y:S04]  /*28540*/  LDL.LU.64 R10, [R1+0x1b20] ;  /* 0x001b2000010a7983 */ /* 0x000ee80000300a00 */
[----:B------:R-:W3:Y:S02]  /*28550*/  LDL.LU.64 R8, [R1+0x1b18] ;  /* 0x001b180001087983 */ /* 0x000ee40000300a00 */
        /* <DEDUP_REMOVED lines=14> */
[----:B------:R-:W-:Y:S04]  /*28640*/  STL [R1+0x38], R10 ;  /* 0x0000380a01007387 */ /* 0x000fe80000100800 */
[----:B0-----:R-:W2:Y:S01]  /*28650*/  LDL.LU.64 R8, [R1+0x1af0] ;  /* 0x001af00001087983 */ /* 0x001ea20000300a00 */
[----:B------:R-:W-:Y:S02]  /*28660*/  IMAD.MOV.U32 R15, RZ, RZ, R3 ;  /* 0x000000ffff0f7224 */ /* 0x000fe400078e0003 */
[----:B------:R-:W-:-:S05]  /*28670*/  IMAD.MOV.U32 R3, RZ, RZ, R11 ;  /* 0x000000ffff037224 */ /* 0x000fca00078e000b */
[----:B------:R-:W-:Y:S01]  /*28680*/  STL [R1+0x1780], R3 ;  /* 0x0017800301007387 */ /* 0x000fe20000100800 */
[----:B--2---:R-:W-:-:S15]  /*28690*/  HMMA.16816.F32 R24, R16, R8, R24 ;  /* 0x000000081018723c */ /* 0x004fde0000001818 */
[----:B------:R-:W-:-:S04]  /*286a0*/  NOP ;  /* 0x0000000000007918 */ /* 0x000fc80000000000 */
[----:B------:R0:W-:Y:S04]  /*286b0*/  STL.64 [R1+0x20], R24 ;  /* 0x0000201801007387 */ /* 0x0001e80000100a00 */
[----:B------:R1:W-:Y:S04]  /*286c0*/  STL.64 [R1+0x28], R26 ;  /* 0x0000281a01007387 */ /* 0x0003e80000100a00 */
[----:B0-----:R-:W4:Y:S01]  /*286d0*/  LDL.LU.64 R24, [R1+0x1ae8] ;  /* 0x001ae80001187983 */ /* 0x001f220000300a00 */
[----:B------:R-:W-:-:S03]  /*286e0*/  IMAD.MOV.U32 R11, RZ, RZ, R8 ;  /* 0x000000ffff0b7224 */ /* 0x000fc600078e0008 */
[----:B------:R-:W2:Y:S04]  /*286f0*/  LDL.LU R10, [R1+0x1ae0] ;  /* 0x001ae000010a7983 */ /* 0x000ea80000300800 */
[----:B------:R-:W2:Y:S04]  /*28700*/  LDL.LU.64 R8, [R1+0x1ad8] ;  /* 0x001ad80001087983 */ /* 0x000ea80000300a00 */
[----:B-1----:R-:W3:Y:S01]  /*28710*/  LDL.LU.64 R26, [R1+0x1ad0] ;  /* 0x001ad000011a7983 */ /* 0x002ee20000300a00 */
[----:B----4-:R-:W-:Y:S01]  /*28720*/  HMMA.16816.F32 R12, R16, R24, R12 ;  /* 0x00000018100c723c */ /* 0x010fe2000000180c */
[----:B------:R-:W-:-:S02]  /*28730*/  IMAD.MOV.U32 R2, RZ, RZ, R24 ;  /* 0x000000ffff027224 */ /* 0x000fc400078e0018 */
[----:B------:R-:W-:Y:S02]  /*28740*/  IMAD.MOV.U32 R29, RZ, RZ, R25 ;  /* 0x000000ffff1d7224 */ /* 0x000fe400078e0019 */
[----:B------:R-:W3:-:S14]  /*28750*/  LDL.LU.64 R24, [R1+0x1ac8] ;  /* 0x001ac80001187983 */ /* 0x000edc0000300a00 */
[----:B------:R-:W-:Y:S01]  /*28760*/  IMAD.MOV.U32 R3, RZ, RZ, R15 ;  /* 0x000000ffff037224 */ /* 0x000fe200078e000f */
[----:B------:R0:W-:Y:S04]  /*28770*/  STL.64 [R1+0x10], R12 ;  /* 0x0000100c01007387 */ /* 0x0001e80000100a00 */
[----:B------:R1:W-:Y:S04]  /*28780*/  STL [R1+0x18], R14 ;  /* 0x0000180e01007387 */ /* 0x0003e80000100800 */
[----:B------:R-:W-:Y:S04]  /*28790*/  STL [R1+0x1890], R3 ;  /* 0x0018900301007387 */ /* 0x000fe80000100800 */
[----:B0-----:R-:W4:Y:S04]  /*287a0*/  LDL.LU R12, [R1+0x420] ;  /* 0x00042000010c7983 */ /* 0x001f280000300800 */
[----:B------:R-:W4:Y:S04]  /*287b0*/  LDL.LU R13, [R1+0x424] ;  /* 0x00042400010d7983 */ /* 0x000f280000300800 */
[----:B-1----:R-:W2:Y:S04]  /*287c0*/  LDL.LU R14, [R1+0x428] ;  /* 0x00042800010e7983 */ /* 0x002ea80000300800 */
[----:B------:R-:W2:Y:S01]  /*287d0*/  LDL.LU R15, [R1+0x42c] ;  /* 0x00042c00010f7983 */ /* 0x000ea20000300800 */
[----:B---3--:R-:W-:Y:S01]  /*287e0*/  HMMA.16816.F32 R24, R16, R4, R24 ;  /* 0x000000041018723c */ /* 0x008fe20000001818 */
[----:B------:R-:W-:-:S02]  /*287f0*/  IMAD.MOV.U32 R16, RZ, RZ, R6 ;  /* 0x000000ffff107224 */ /* 0x000fc400078e0006 */
[----:B------:R-:W-:Y:S01]  /*28800*/  IMAD.MOV.U32 R17, RZ, RZ, R7 ;  /* 0x000000ffff117224 */ /* 0x000fe200078e0007 */
[----:B--2---:R-:W-:Y:S04]  /*28810*/  STL.64 [R1+0x1a98], R14 ;  /* 0x001a980e01007387 */ /* 0x004fe80000100a00 */
[----:B----4-:R0:W-:Y:S04]  /*28820*/  STL.64 [R1+0x1a90], R12 ;  /* 0x001a900c01007387 */ /* 0x0101e80000100a00 */
[----:B------:R-:W2:Y:S04]  /*28830*/  LDL.LU R6, [R1+0x1ac0] ;  /* 0x001ac00001067983 */ /* 0x000ea80000300800 */
[----:B------:R-:W2:Y:S04]  /*28840*/  LDL.LU R7, [R1+0x1abc] ;  /* 0x001abc0001077983 */ /* 0x000ea80000300800 */
[----:B------:R-:W-:Y:S01]  /*28850*/  STL.64 [R1+0x1aa0], R16 ;  /* 0x001aa01001007387 */ /* 0x000fe20000100a00 */
[----:B0-----:R-:W-:-:S02]  /*28860*/  IMAD.MOV.U32 R12, RZ, RZ, R23 ;  /* 0x000000ffff0c7224 */ /* 0x001fc400078e0017 */
[----:B------:R-:W-:-:S05]  /*28870*/  IMAD.MOV.U32 R13, RZ, RZ, R22 ;  /* 0x000000ffff0d7224 */ /* 0x000fca00078e0016 */
[----:B------:R0:W-:Y:S04]  /*28880*/  STL.64 [R1+0x1aa8], R12 ;  /* 0x001aa80c01007387 */ /* 0x0001e80000100a00 */
[----:B0-----:R-:W3:Y:S04]  /*28890*/  LDL.LU R12, [R1+0x460] ;  /* 0x00046000010c7983 */ /* 0x001ee80000300800 */
[----:B------:R-:W3:Y:S04]  /*288a0*/  LDL.LU R13, [R1+0x464] ;  /* 0x00046400010d7983 */ /* 0x000ee80000300800 */
[----:B------:R-:W3:Y:S04]  /*288b0*/  LDL.LU R14, [R1+0x468] ;  /* 0x00046800010e7983 */ /* 0x000ee80000300800 */
[----:B------:R-:W3:Y:S04]  /*288c0*/  LDL.LU R15, [R1+0x46c] ;  /* 0x00046c00010f7983 */ /* 0x000ee80000300800 */
[----:B------:R-:W4:Y:S04]  /*288d0*/  LDL.LU R16, [R1+0x450] ;  /* 0x0004500001107983 */ /* 0x000f280000300800 */
[----:B------:R-:W4:Y:S04]  /*288e0*/  LDL.LU R17, [R1+0x454] ;  /* 0x0004540001117983 */ /* 0x000f280000300800 */
[----:B------:R-:W4:Y:S04]  /*288f0*/  LDL.LU R18, [R1+0x458] ;  /* 0x0004580001127983 */ /* 0x000f280000300800 */
[----:B------:R-:W4:Y:S04]  /*28900*/  LDL.LU R19, [R1+0x45c] ;  /* 0x00045c0001137983 */ /* 0x000f280000300800 */
[----:B------:R-:W3:Y:S04]  /*28910*/  LDL.LU R20, [R1+0x440] ;  /* 0x0004400001147983 */ /* 0x000ee80000300800 */
[----:B------:R-:W3:Y:S04]  /*28920*/  LDL.LU R21, [R1+0x444] ;  /* 0x0004440001157983 */ /* 0x000ee80000300800 */
[----:B------:R-:W3:Y:S04]  /*28930*/  LDL.LU R22, [R1+0x448] ;  /* 0x0004480001167983 */ /* 0x000ee80000300800 */
[----:B------:R-:W3:Y:S04]  /*28940*/  LDL.LU R23, [R1+0x44c] ;  /* 0x00044c0001177983 */ /* 0x000ee80000300800 */
[----:B--2---:R-:W-:Y:S04]  /*28950*/  STL.64 [R1+0x1a48], R6 ;  /* 0x001a480601007387 */ /* 0x004fe80000100a00 */
[----:B------:R0:W-:Y:S04]  /*28960*/  STL.64 [R1+0x1a40], R4 ;  /* 0x001a400401007387 */ /* 0x0001e80000100a00 */
[----:B0-----:R-:W2:Y:S04]  /*28970*/  LDL.LU R4, [R1+0x400] ;  /* 0x0004000001047983 */ /* 0x001ea80000300800 */
[----:B------:R-:W2:Y:S04]  /*28980*/  LDL.LU R5, [R1+0x404] ;  /* 0x0004040001057983 */ /* 0x000ea80000300800 */
[----:B------:R-:W2:Y:S04]  /*28990*/  LDL.LU R6, [R1+0x408] ;  /* 0x0004080001067983 */ /* 0x000ea80000300800 */
[----:B------:R-:W2:Y:S04]  /*289a0*/  LDL.LU R7, [R1+0x40c] ;  /* 0x00040c0001077983 */ /* 0x000ea80000300800 */
[----:B--2---:R-:W-:Y:S04]  /*289b0*/  STL.64 [R1+0x1a58], R6 ;  /* 0x001a580601007387 */ /* 0x004fe80000100a00 */
[----:B------:R0:W-:Y:S02]  /*289c0*/  STL.64 [R1+0x1a50], R4 ;  /* 0x001a500401007387 */ /* 0x0001e40000100a00 */
[----:B0-----:R-:W-:-:S02]  /*289d0*/  IMAD.MOV.U32 R4, RZ, RZ, R11 ;  /* 0x000000ffff047224 */ /* 0x001fc400078e000b */
[----:B------:R-:W3:Y:S04]  /*289e0*/  LDL.LU R11, [R1+0x1ab8] ;  /* 0x001ab800010b7983 */ /* 0x000ee80000300800 */
[----:B------:R-:W2:Y:S04]  /*289f0*/  LDL.LU R5, [R1+0x74] ;  /* 0x0000740001057983 */ /* 0x000ea80000300800 */
[----:B--2---:R0:W-:Y:S02]  /*28a00*/  STL.64 [R1+0x1a68], R4 ;  /* 0x001a680401007387 */ /* 0x0041e40000100a00 */
[----:B0-----:R-:W-:-:S02]  /*28a10*/  IMAD.MOV.U32 R4, RZ, RZ, R28 ;  /* 0x000000ffff047224 */ /* 0x001fc400078e001c */
[----:B------:R-:W-:Y:S01]  /*28a20*/  IMAD.MOV.U32 R5, RZ, RZ, R0 ;  /* 0x000000ffff057224 */ /* 0x000fe200078e0000 */
[----:B------:R-:W2:Y:S04]  /*28a30*/  LDL.LU R28, [R1+0x1ab4] ;  /* 0x001ab400011c7983 */ /* 0x000ea80000300800 */
[----:B------:R-:W2:Y:S04]  /*28a40*/  LDL.LU R0, [R1+0x1ab0] ;  /* 0x001ab00001007983 */ /* 0x000ea80000300800 */
[----:B------:R-:W-:Y:S04]  /*28a50*/  STL.64 [R1+0x1698], R26 ;  /* 0x0016981a01007387 */ /* 0x000fe80000100a00 */
[----:B------:R0:W-:Y:S04]  /*28a60*/  STL.64 [R1+0x1690], R24 ;  /* 0x0016901801007387 */ /* 0x0001e80000100a00 */
[----:B0-----:R-:W3:Y:S04]  /*28a70*/  LDL.LU.64 R24, [R1+0x110] ;  /* 0x0001100001187983 */ /* 0x001ee80000300a00 */
[----:B------:R-:W2:Y:S01]  /*28a80*/  LDL.64 R26, [R1+0x118] ;  /* 0x00011800011a7983 */ /* 0x000ea20000100a00 */
[----:B---3--:R-:W-:-:S15]  /*28a90*/  HMMA.16816.F32 R12, R8, R24, R12 ;  /* 0x00000018080c723c */ /* 0x008fde000000180c */
[----:B------:R-:W-:-:S04]  /*28aa0*/  NOP ;  /* 0x0000000000007918 */ /* 0x000fc80000000000 */
[----:B------:R0:W-:Y:S04]  /*28ab0*/  STL.64 [R1+0x5f0], R12 ;  /* 0x0005f00c01007387 */ /* 0x0001e80000100a00 */
[----:B------:R-:W-:Y:S04]  /*28ac0*/  STL.64 [R1+0x5f8], R14 ;  /* 0x0005f80e01007387 */ /* 0x000fe80000100a00 */
[----:B0-----:R-:W4:Y:S04]  /*28ad0*/  LDL.LU.64 R12, [R1+0x1aa8] ;  /* 0x001aa800010c7983 */ /* 0x001f280000300a00 */
[----:B--2---:R0:W-:Y:S04]  /*28ae0*/  STL.64 [R1+0x1a60], R26 ;  /* 0x001a601a01007387 */ /* 0x0041e80000100a00 */
[----:B------:R-:W2:Y:S04]  /*28af0*/  LDL.LU R24, [R1+0x410] ;  /* 0x0004100001187983 */ /* 0x000ea80000300800 */
[----:B------:R-:W2:Y:S04]  /*28b00*/  LDL.LU R25, [R1+0x414] ;  /* 0x0004140001197983 */ /* 0x000ea80000300800 */
[----:B0-----:R-:W3:Y:S04]  /*28b10*/  LDL.LU R26, [R1+0x418] ;  /* 0x00041800011a7983 */ /* 0x001ee80000300800 */
        /* <DEDUP_REMOVED lines=8> */
[----:B------:R-:W3:Y:S04]  /*28ba0*/  LDL.LU.64 R16, [R1+0x1aa0] ;  /* 0x001aa00001107983 */ /* 0x000ee80000300a00 */
[----:B------:R-:W-:Y:S04]  /*28bb0*/  STL.64 [R1+0x5e0], R12 ;  /* 0x0005e00c01007387 */ /* 0x000fe80000100a00 */
[----:B------:R0:W-:Y:S04]  /*28bc0*/  STL.64 [R1+0x5e8], R14 ;  /* 0x0005e80e01007387 */ /* 0x0001e80000100a00 */
[----:B0-----:R-:W4:Y:S04]  /*28bd0*/  LDL.LU.64 R14, [R1+0x1a98] ;  /* 0x001a9800010e7983 */ /* 0x001f280000300a00 */
[----:B------:R-:W4:Y:S01]  /*28be0*/  LDL.LU.64 R12, [R1+0x1a90] ;  /* 0x001a9000010c7983 */ /* 0x000f220000300a00 */
[----:B---3--:R-:W-:Y:S03]  /*28bf0*/  HMMA.16816.F32 R16, R8, R16, R20 ;  /* 0x000000100810723c */ /* 0x008fe60000001814 */
[----:B------:R-:W4:-:S15]  /*28c00*/  LDL.LU.64 R20, [R1+0x1a88] ;  /* 0x001a880001147983 */ /* 0x000f1e0000300a00 */
[----:B------:R-:W-:Y:S01]  /*28c10*/  NOP ;  /* 0x0000000000007918 */ /* 0x000fe20000000000 */
[----:B------:R-:W-:Y:S04]  /*28c20*/  STL.64 [R1+0x4f0], R16 ;  /* 0x0004f01001007387 */ /* 0x000fe80000100a00 */
[----:B------:R-:W-:Y:S01]  /*28c30*/  STL.64 [R1+0x4f8], R18 ;  /* 0x0004f81201007387 */ /* 0x000fe20000100a00 */
[C---:B--2---:R-:W-:Y:S03]  /*28c40*/  HMMA.16816.F32 R4, R8.reuse, R4, R24 ;  /* 0x000000040804723c */ /* 0x044fe60000001818 */
[----:B------:R-:W-:Y:S05]  /*28c50*/  LDSM.16.MT88.4 R16, [R0+UR5+0x2a000] ;  /* 0x02a000050010783b */ /* 0x000fea0008004200 */
[----:B----4-:R-:W-:Y:S01]  /*28c60*/  HMMA.16816.F32 R12, R8, R20, R12 ;  /* 0x00000014080c723c */ /* 0x010fe2000000180c */
[----:B------:R-:W0:-:S15]  /*28c70*/  LDSM.16.MT88.4 R20, [R0+UR5+0x2a080] ;  /* 0x02a080050014783b */ /* 0x000e1e0008004200 */
[----:B------:R-:W-:-:S03]  /*28c80*/  NOP ;  /* 0x0000000000007918 */ /* 0x000fc60000000000 */
[----:B------:R-:W-:Y:S04]  /*28c90*/  STL.64 [R1+0x4e0], R12 ;  /* 0x0004e00c01007387 */ /* 0x000fe80000100a00 */
[----:B------:R-:W-:Y:S04]  /*28ca0*/  STL.64 [R1+0x4e8], R14 ;  /* 0x0004e80e01007387 */ /* 0x000fe80000100a00 */
[----:B------:R-:W1:Y:S04]  /*28cb0*/  LDSM.16.MT88.4 R12, [R0+UR5+0x2a100] ;  /* 0x02a10005000c783b */ /* 0x000e680008004200 */
[----:B0-----:R-:W-:Y:S04]  /*28cc0*/  STL.64 [R1+0x19b8], R22 ;  /* 0x0019b81601007387 */ /* 0x001fe80000100a00 */
[----:B------:R0:W-:Y:S04]  /*28cd0*/  STL.64 [R1+0x19b0], R20 ;  /* 0x0019b01401007387 */ /* 0x0001e80000100a00 */
[----:B0-----:R-:W2:Y:S04]  /*28ce0*/  LDL.LU R20, [R1+0x3f0] ;  /* 0x0003f00001147983 */ /* 0x001ea80000300800 */
[----:B------:R-:W2:Y:S04]  /*28cf0*/  LDL.LU R21, [R1+0x3f4] ;  /* 0x0003f40001157983 */ /* 0x000ea80000300800 */
[----:B------:R-:W2:Y:S04]  /*28d00*/  LDL.LU R22, [R1+0x3f8] ;  /* 0x0003f80001167983 */ /* 0x000ea80000300800 */
[----:B------:R-:W2:Y:S04]  /*28d10*/  LDL.LU R23, [R1+0x3fc] ;  /* 0x0003fc0001177983 */ /* 0x000ea80000300800 */
[----:B-1----:R-:W-:Y:S04]  /*28d20*/  STL.64 [R1+0x1918], R14 ;  /* 0x0019180e01007387 */ /* 0x002fe80000100a00 */
[----:B------:R0:W-:Y:S02]  /*28d30*/  STL.64 [R1+0x1910], R12 ;  /* 0x0019100c01007387 */ /* 0x0001e40000100a00 */
[----:B0-----:R-:W-:-:S02]  /*28d40*/  IMAD.MOV.U32 R12, RZ, RZ, R2 ;  /* 0x000000ffff0c7224 */ /* 0x001fc400078e0002 */
[----:B------:R-:W-:Y:S01]  /*28d50*/  IMAD.MOV.U32 R13, RZ, RZ, R29 ;  /* 0x000000ffff0d7224 */ /* 0x000fe200078e001d */
[----:B------:R-:W3:Y:S04]  /*28d60*/  LDL.LU R2, [R1+0x1a84] ;  /* 0x001a840001027983 */ /* 0x000ee80000300800 */
[----:B------:R-:W4:Y:S04]  /*28d70*/  LDL.LU R29, [R1+0x1a80] ;  /* 0x001a8000011d7983 */ /* 0x000f280000300800 */
[----:B------:R-:W2:Y:S04]  /*28d80*/  LDL R14, [R1+0x8] ;  /* 0x00000800010e7983 */ /* 0x000ea80000100800 */
[----:B------:R-:W2:Y:S04]  /*28d90*/  LDL R15, [R1+0xc] ;  /* 0x00000c00010f7983 */ /* 0x000ea80000100800 */
[----:B------:R-:W2:Y:S04]  /*28da0*/  LDL.LU.64 R26, [R1+0x1a78] ;  /* 0x001a7800011a7983 */ /* 0x000ea80000300a00 */
[----:B------:R-:W2:Y:S04]  /*28db0*/  LDL.LU.64 R24, [R1+0x1a70] ;  /* 0x001a700001187983 */ /* 0x000ea80000300a00 */
        /* <DEDUP_REMOVED lines=17> */
[----:B--2---:R-:W-:Y:S03]  /*28ed0*/  HMMA.16816.F32 R8, R8, R4, R20 ;  /* 0x000000040808723c */ /* 0x004fe60000001814 */
[----:B------:R-:W-:Y:S04]  /*28ee0*/  STL.64 [R1+0x1a28], R6 ;  /* 0x001a280601007387 */ /* 0x000fe80000100a00 */
[----:B------:R-:W2:-:S12]  /*28ef0*/  LDL.LU R20, [R1+0x380] ;  /* 0x0003800001147983 */ /* 0x000e980000300800 */
[----:B------:R-:W-:Y:S04]  /*28f00*/  STL.64 [R1+0x4a0], R8 ;  /* 0x0004a00801007387 */ /* 0x000fe80000100a00 */
[----:B------:R-:W-:Y:S04]  /*28f10*/  STL.64 [R1+0x4a8], R10 ;  /* 0x0004a80a01007387 */ /* 0x000fe80000100a00 */
        /* <DEDUP_REMOVED lines=25> */
[----:B0-----:R-:W2:Y:S04]  /*290b0*/  LDL.64 R14, [R1+0xf8] ;  /* 0x0000f800010e7983 */ /* 0x001ea80000100a00 */
[----:B--2---:R0:W-:Y:S04]  /*290c0*/  STL.64 [R1+0x1a20], R14 ;  /* 0x001a200e01007387 */ /* 0x0041e80000100a00 */
[----:B0-----:R-:W2:Y:S04]  /*290d0*/  LDL.64 R14, [R1+0x108] ;  /* 0x00010800010e7983 */ /* 0x001ea80000100a00 */
[----:B------:R0:W-:Y:S04]  /*290e0*/  STL.64 [R1+0x19e8], R22 ;  /* 0x0019e81601007387 */ /* 0x0001e80000100a00 */
[----:B------:R-:W-:Y:S04]  /*290f0*/  STL.64 [R1+0x19e0], R20 ;  /* 0x0019e01401007387 */ /* 0x000fe80000100a00 */
[----:B0-----:R-:W2:Y:S04]  /*29100*/  LDL.64 R22, [R1+0xd8] ;  /* 0x0000d80001167983 */ /* 0x001ea80000100a00 */
[----:B--2---:R0:W-:Y:S04]  /*29110*/  STL.64 [R1+0x19f8], R22 ;  /* 0x0019f81601007387 */ /* 0x0041e80000100a00 */
[----:B0-----:R-:W2:Y:S04]  /*29120*/  LDL.64 R22, [R1+0xe8] ;  /* 0x0000e80001167983 */ /* 0x001ea80000100a00 */
[----:B--2---:R0:W-:Y:S04]  /*29130*/  STL.64 [R1+0x1a18], R22 ;  /* 0x001a181601007387 */ /* 0x0041e80000100a00 */
[----:B------:R-:W2:Y:S04]  /*29140*/  LDL.LU R20, [R1+0x3c0] ;  /* 0x0003c00001147983 */ /* 0x000ea80000300800 */
[----:B------:R-:W2:Y:S04]  /*29150*/  LDL.LU R21, [R1+0x3c4] ;  /* 0x0003c40001157983 */ /* 0x000ea80000300800 */
[----:B0-----:R-:W2:Y:S04]  /*29160*/  LDL.LU R22, [R1+0x3c8] ;  /* 0x0003c80001167983 */ /* 0x001ea80000300800 */
[----:B------:R-:W2:Y:S04]  /*29170*/  LDL.LU R23, [R1+0x3cc] ;  /* 0x0003cc0001177983 */ /* 0x000ea80000300800 */
[----:B------:R-:W2:Y:S04]  /*29180*/  LDL.LU R8, [R1+0x2e0] ;  /* 0x0002e00001087983 */ /* 0x000ea80000300800 */
        /* <DEDUP_REMOVED lines=10> */
[----:B--2---:R0:W-:Y:S04]  /*29230*/  STL.64 [R1+0x1938], R10 ;  /* 0x0019380a01007387 */ /* 0x0041e80000100a00 */
[----:B------:R-:W-:Y:S04]  /*29240*/  STL.64 [R1+0x1930], R8 ;  /* 0x0019300801007387 */ /* 0x000fe80000100a00 */
[----:B0-----:R-:W2:Y:S04]  /*29250*/  LDL R10, [R1+0x78] ;  /* 0x00007800010a7983 */ /* 0x001ea80000100800 */
[----:B------:R-:W2:Y:S04]  /*29260*/  LDL R11, [R1+0x7c] ;  /* 0x00007c00010b7983 */ /* 0x000ea80000100800 */
[----:B------:R-:W-:Y:S04]  /*29270*/  STL.64 [R1+0x490], R4 ;  /* 0x0004900401007387 */ /* 0x000fe80000100a00 */
[----:B------:R0:W-:Y:S04]  /*29280*/  STL.64 [R1+0x498], R6 ;  /* 0x0004980601007387 */ /* 0x0001e80000100a00 */
[----:B0-----:R-:W2:Y:S04]  /*29290*/  LDL.LU.64 R6, [R1+0x1a38] ;  /* 0x001a380001067983 */ /* 0x001ea80000300a00 */
[----:B------:R-:W2:Y:S04]  /*292a0*/  LDL.LU.64 R4, [R1+0x1a30] ;  /* 0x001a300001047983 */ /* 0x000ea80000300a00 */
[----:B------:R0:W-:Y:S04]  /*292b0*/  STL.64 [R1+0x19f0], R26 ;  /* 0x0019f01a01007387 */ /* 0x0001e80000100a00 */
[----:B------:R-:W3:Y:S04]  /*292c0*/  LDL.LU R24, [R1+0x3a0] ;  /* 0x0003a00001187983 */ /* 0x000ee80000300800 */
[----:B------:R-:W3:Y:S01]  /*292d0*/  LDL.LU R25, [R1+0x3a4] ;  /* 0x0003a40001197983 */ /* 0x000ee20000300800 */
[----:B------:R-:W-:-:S03]  /*292e0*/  IMAD.MOV.U32 R3, RZ, RZ, R15 ;  /* 0x000000ffff037224 */ /* 0x000fc600078e000f */
[----:B0-----:R-:W3:Y:S04]  /*292f0*/  LDL.LU R26, [R1+0x3a8] ;  /* 0x0003a800011a7983 */ /* 0x001ee80000300800 */
[----:B------:R-:W3:Y:S01]  /*29300*/  LDL.LU R27, [R1+0x3ac] ;  /* 0x0003ac00011b7983 */ /* 0x000ee20000300800 */
[----:B--2---:R-:W-:-:S15]  /*29310*/  HMMA.16816.F32 R4, R16, R14, R4 ;  /* 0x0000000e1004723c */ /* 0x004fde0000001804 */
[----:B------:R-:W-:-:S04]  /*29320*/  NOP ;  /* 0x0000000000007918 */ /* 0x000fc80000000000 */
[----:B------:R0:W-:Y:S04]  /*29330*/  STL.64 [R1+0x480], R4 ;  /* 0x0004800401007387 */ /* 0x0001e80000100a00 */
[----:B------:R1:W-:Y:S01]  /*29340*/  STL.64 [R1+0x488], R6 ;  /* 0x0004880601007387 */ /* 0x0003e20000100a00 */
[----:B0-----:R-:W-:-:S03]  /*29350*/  IMAD.MOV.U32 R4, RZ, RZ, R14 ;  /* 0x000000ffff047224 */ /* 0x001fc600078e000e */
[----:B-1----:R-:W2:Y:S04]  /*29360*/  LDL.LU.64 R6, [R1+0x1a28] ;  /* 0x001a280001067983 */ /* 0x002ea80000300a00 */
[----:B------:R-:W2:Y:S02]  /*29370*/  LDL.LU.64 R14, [R1+0x1a20] ;  /* 0x001a2000010e7983 */ /* 0x000ea40000300a00 */
        /* <DEDUP_REMOVED lines=10> */
[----:B------:R-:W-:-:S15]  /*29420*/  IMAD.MOV.U32 R9, RZ, RZ, R23 ;  /* 0x000000ffff097224 */ /* 0x000fde00078e0017 */
[----:B------:R-:W-:-:S03]  /*29430*/  NOP ;  /* 0x0000000000007918 */ /* 0x000fc60000000000 */
[----:B------:R0:W-:Y:S04]  /*29440*/  STL.64 [R1+0x460], R12 ;  /* 0x0004600c01007387 */ /* 0x0001e80000100a00 */
[----:B------:R1:W-:Y:S01]  /*29450*/  STL.64 [R1+0x468], R14 ;  /* 0x0004680e01007387 */ /* 0x0003e20000100a00 */
[----:B0-----:R-:W-:-:S03]  /*29460*/  IMAD.MOV.U32 R12, RZ, RZ, R22 ;  /* 0x000000ffff0c7224 */ /* 0x001fc600078e0016 */
[----:B-1----:R-:W2:Y:S04]  /*29470*/  LDL.LU.64 R14, [R1+0x1a00] ;  /* 0x001a0000010e7983 */ /* 0x002ea80000300a00 */
[----:B------:R-:W3:Y:S02]  /*29480*/  LDL.LU.64 R22, [R1+0x19f8] ;  /* 0x0019f80001167983 */ /* 0x000ee40000300a00 */
[----:B---3--:R-:W-:Y:S01]  /*29490*/  HMMA.16816.F32 R24, R16, R22, R24 ;  /* 0x000000161018723c */ /* 0x008fe20000001818 */
[----:B------:R-:W-:-:S15]  /*294a0*/  IMAD.MOV.U32 R13, RZ, RZ, R23 ;  /* 0x000000ffff0d7224 */ /* 0x000fde00078e0017 */
[----:B------:R-:W-:-:S03]  /*294b0*/  NOP ;  /* 0x0000000000007918 */ /* 0x000fc60000000000 */
[----:B------:R0:W-:Y:S04]  /*294c0*/  STL.64 [R1+0x450], R24 ;  /* 0x0004501801007387 */ /* 0x0001e80000100a00 */
[----:B------:R1:W-:Y:S01]  /*294d0*/  STL.64 [R1+0x458], R26 ;  /* 0x0004581a01007387 */ /* 0x0003e20000100a00 */
[----:B0-----:R-:W-:-:S03]  /*294e0*/  IMAD.MOV.U32 R24, RZ, RZ, R22 ;  /* 0x000000ffff187224 */ /* 0x001fc600078e0016 */
[----:B-1----:R-:W3:Y:S04]  /*294f0*/  LDL.LU.64 R26, [R1+0x19f0] ;  /* 0x0019f000011a7983 */ /* 0x002ee80000300a00 */
        /* <DEDUP_REMOVED lines=8> */
[----:B------:R0:W-:Y:S02]  /*29580*/  STL.64 [R1+0x1948], R10 ;  /* 0x0019480a01007387 */ /* 0x0001e40000100a00 */
[----:B0-----:R-:W-:-:S02]  /*29590*/  IMAD.MOV.U32 R10, RZ, RZ, R24 ;  /* 0x000000ffff0a7224 */ /* 0x001fc400078e0018 */
[----:B------:R-:W-:-:S05]  /*295a0*/  IMAD.MOV.U32 R11, RZ, RZ, R13 ;  /* 0x000000ffff0b7224 */ /* 0x000fca00078e000d */
[----:B------:R0:W-:Y:S02]  /*295b0*/  STL.64 [R1+0x1960], R10 ;  /* 0x0019600a01007387 */ /* 0x0001e40000100a00 */
[----:B0-----:R-:W-:Y:S02]  /*295c0*/  IMAD.MOV.U32 R10, RZ, RZ, R12 ;  /* 0x000000ffff0a7224 */ /* 0x001fe400078e000c */
[----:B------:R-:W-:-:S05]  /*295d0*/  IMAD.MOV.U32 R11, RZ, RZ, R9 ;  /* 0x000000ffff0b7224 */ /* 0x000fca00078e0009 */
[----:B------:R0:W-:Y:S02]  /*295e0*/  STL.64 [R1+0x1978], R10 ;  /* 0x0019780a01007387 */ /* 0x0001e40000100a00 */
[----:B0-----:R-:W-:Y:S02]  /*295f0*/  IMAD.MOV.U32 R10, RZ, RZ, R8 ;  /* 0x000000ffff0a7224 */ /* 0x001fe400078e0008 */
[----:B------:R-:W-:-:S05]  /*29600*/  IMAD.MOV.U32 R11, RZ, RZ, R5 ;  /* 0x000000ffff0b7224 */ /* 0x000fca00078e0005 */
[----:B------:R0:W-:Y:S02]  /*29610*/  STL.64 [R1+0x1990], R10 ;  /* 0x0019900a01007387 */ /* 0x0001e40000100a00 */
[----:B0-----:R-:W-:Y:S02]  /*29620*/  IMAD.MOV.U32 R10, RZ, RZ, R4 ;  /* 0x000000ffff0a7224 */ /* 0x001fe400078e0004 */
[----:B------:R-:W-:Y:S01]  /*29630*/  IMAD.MOV.U32 R11, RZ, RZ, R3 ;  /* 0x000000ffff0b7224 */ /* 0x000fe200078e0003 */
        /* <DEDUP_REMOVED lines=8> */
[----:B------:R0:W-:Y:S04]  /*296c0*/  STL.64 [R1+0x19a8], R10 ;  /* 0x0019a80a01007387 */ /* 0x0001e80000100a00 */
[----:B------:R-:W3:Y:S04]  /*296d0*/  LDL.LU R8, [R1+0x360] ;  /* 0x0003600001087983 */ /* 0x000ee80000300800 */
[----:B------:R-:W3:Y:S04]  /*296e0*/  LDL.LU R9, [R1+0x364] ;  /* 0x0003640001097983 */ /* 0x000ee80000300800 */
[----:B0-----:R-:W3:Y:S04]  /*296f0*/  LDL.LU R10, [R1+0x368] ;  /* 0x00036800010a7983 */ /* 0x001ee80000300800 */
[----:B------:R-:W3:Y:S04]  /*29700*/  LDL.LU R11, [R1+0x36c] ;  /* 0x00036c00010b7983 */ /* 0x000ee80000300800 */
        /* <DEDUP_REMOVED lines=8> */
[----:B------:R-:W2:Y:S01]  /*29790*/  LDL.LU R13, [R1+0x324] ;  /* 0x00032400010d7983 */ /* 0x000ea20000300800 */
[----:B------:R-:W-:-:S02]  /*297a0*/  IMAD.MOV.U32 R14, RZ, RZ, R7 ;  /* 0x000000ffff0e7224 */ /* 0x000fc400078e0007 */
[----:B------:R-:W-:Y:S01]  /*297b0*/  IMAD.MOV.U32 R15, RZ, RZ, R6 ;  /* 0x000000ffff0f7224 */ /* 0x000fe200078e0006 */
[----:B------:R-:W3:Y:S04]  /*297c0*/  LDL.LU R7, [R1+0x19cc] ;  /* 0x0019cc0001077983 */ /* 0x000ee80000300800 */
[----:B------:R-:W3:Y:S04]  /*297d0*/  LDL.LU R6, [R1+0x19c8] ;  /* 0x0019c80001067983 */ /* 0x000ee80000300800 */
[----:B------:R-:W-:Y:S04]  /*297e0*/  STL.64 [R1+0x1970], R14 ;  /* 0x0019700e01007387 */ /* 0x000fe80000100a00 */
[----:B--2---:R0:W-:Y:S04]  /*297f0*/  STL.64 [R1+0x1968], R12 ;  /* 0x0019680c01007387 */ /* 0x0041e80000100a00 */
[----:B0-----:R-:W2:Y:S04]  /*29800*/  LDL.LU R12, [R1+0x330] ;  /* 0x00033000010c7983 */ /* 0x001ea80000300800 */
[----:B------:R-:W2:Y:S04]  /*29810*/  LDL.LU R13, [R1+0x334] ;  /* 0x00033400010d7983 */ /* 0x000ea80000300800 */
[----:B------:R-:W2:Y:S04]  /*29820*/  LDL.LU R14, [R1+0x338] ;  /* 0x00033800010e7983 */ /* 0x000ea80000300800 */
[----:B------:R-:W2:Y:S04]  /*29830*/  LDL.LU R15, [R1+0x33c] ;  /* 0x00033c00010f7983 */ /* 0x000ea80000300800 */
[----:B--2---:R-:W-:Y:S04]  /*29840*/  STL.64 [R1+0x1988], R14 ;  /* 0x0019880e01007387 */ /* 0x004fe80000100a00 */
[----:B------:R0:W-:Y:S04]  /*29850*/  STL.64 [R1+0x1980], R12 ;  /* 0x0019800c01007387 */ /* 0x0001e80000100a00 */
[----:B0-----:R-:W2:Y:S04]  /*29860*/  LDL.LU R12, [R1+0x340] ;  /* 0x00034000010c7983 */ /* 0x001ea80000300800 */
[----:B------:R-:W2:Y:S01]  /*29870*/  LDL.LU R13, [R1+0x344] ;  /* 0x00034400010d7983 */ /* 0x000ea20000300800 */
[----:B---3--:R-:W-:-:S02]  /*29880*/  IMAD.MOV.U32 R14, RZ, RZ, R6 ;  /* 0x000000ffff0e7224 */ /* 0x008fc400078e0006 */
[----:B------:R-:W-:Y:S01]  /*29890*/  IMAD.MOV.U32 R15, RZ, RZ, R7 ;  /* 0x000000ffff0f7224 */ /* 0x000fe200078e0007 */
[----:B------:R-:W3:Y:S04]  /*298a0*/  LDL.LU R6, [R1+0x19c4] ;  /* 0x0019c40001067983 */ /* 0x000ee80000300800 */
[----:B------:R-:W3:Y:S04]  /*298b0*/  LDL.LU R7, [R1+0x19c0] ;  /* 0x0019c00001077983 */ /* 0x000ee80000300800 */
[----:B------:R-:W-:Y:S04]  /*298c0*/  STL.64 [R1+0x19a0], R14 ;  /* 0x0019a00e01007387 */ /* 0x000fe80000100a00 */
[----:B--2---:R0:W-:Y:S01]  /*298d0*/  STL.64 [R1+0x1998], R12 ;  /* 0x0019980c01007387 */ /* 0x0041e20000100a00 */
[----:B---3--:R-:W-:Y:S03]  /*298e0*/  HMMA.16816.F32 R16, R16, R6, R20 ;  /* 0x000000061010723c */ /* 0x008fe60000001814 */
        /* <DEDUP_REMOVED lines=8> */
[----:B0-----:R-:W2:Y:S04]  /*29970*/  LDL.LU R16, [R1+0x2f0] ;  /* 0x0002f00001107983 */ /* 0x001ea80000300800 */
[----:B------:R-:W2:Y:S01]  /*29980*/  LDL.LU R17, [R1+0x2f4] ;  /* 0x0002f40001117983 */ /* 0x000ea20000300800 */
[----:B----4-:R-:W-:-:S02]  /*29990*/  IMAD.MOV.U32 R18, RZ, RZ, R29 ;  /* 0x000000ffff127224 */ /* 0x010fc400078e001d */
[----:B------:R-:W-:Y:S01]  /*299a0*/  IMAD.MOV.U32 R19, RZ, RZ, R2 ;  /* 0x000000ffff137224 */ /* 0x000fe200078e0002 */
[----:B---3--:R-:W-:-:S15]  /*299b0*/  HMMA.16816.F32 R8, R20, R26, R8 ;  /* 0x0000001a1408723c */ /* 0x008fde0000001808 */
[----:B------:R-:W-:-:S04]  /*299c0*/  NOP ;  /* 0x0000000000007918 */ /* 0x000fc80000000000 */
[----:B------:R-:W-:Y:S01]  /*299d0*/  IMAD.MOV.U32 R29, RZ, RZ, R10 ;  /* 0x000000ffff1d7224 */ /* 0x000fe200078e000a */
[----:B------:R2:W-:Y:S01]  /*299e0*/  STL.64 [R1+0x410], R8 ;  /* 0x0004100801007387 */ /* 0x0005e20000100a00 */
[----:B------:R-:W-:-:S03]  /*299f0*/  IMAD.MOV.U32 R2, RZ, RZ, R11 ;  /* 0x000000ffff027224 */ /* 0x000fc600078e000b */
[----:B------:R-:W2:Y:S04]  /*29a00*/  LDL.LU.64 R10, [R1+0x19a8] ;  /* 0x0019a800010a7983 */ /* 0x000ea80000300a00 */
[----:B------:R-:W-:Y:S04]  /*29a10*/  STL [R1+0x1544], R2 ;  /* 0x0015440201007387 */ /* 0x000fe80000100800 */
[----:B------:R-:W-:Y:S01]  /*29a20*/  STL [R1+0x1540], R29 ;  /* 0x0015401d01007387 */ /* 0x000fe20000100800 */
        /* <DEDUP_REMOVED lines=31> */
[----:B------:R-:W2:-:S15]  /*29c20*/  LDL.LU.64 R14, [R1+0x1940] ;  /* 0x00194000010e7983 */ /* 0x000e9e0000300a00 */
[----:B------:R-:W-:Y:S01]  /*29c30*/  NOP ;  /* 0x0000000000007918 */ /* 0x000fe20000000000 */
        /* <DEDUP_REMOVED lines=9> */
[----:B0-----:R-:W2:Y:S04]  /*29cd0*/  LDL.LU.64 R14, [R1+0x1918] ;  /* 0x00191800010e7983 */ /* 0x001ea80000300a00 */
[----:B------:R-:W2:Y:S01]  /*29ce0*/  LDL.LU.64 R12, [R1+0x1910] ;  /* 0x00191000010c7983 */ /* 0x000ea20000300a00 */
[----:B------:R-:W-:Y:S03]  /*29cf0*/  HMMA.16816.F32 R16, R20, R6, R16 ;  /* 0x000000061410723c */ /* 0x000fe60000001810 */
[----:B------:R-:W-:-:S15]  /*29d00*/  STL [R1+0x189c], R7 ;  /* 0x00189c0701007387 */ /* 0x000fde0000100800 */
[----:B------:R-:W-:Y:S01]  /*29d10*/  NOP ;  /* 0x0000000000007918 */ /* 0x000fe20000000000 */
[----:B------:R-:W-:Y:S04]  /*29d20*/  STL.64 [R1+0x210], R16 ;  /* 0x0002101001007387 */ /* 0x000fe80000100a00 */
[----:B------:R-:W-:Y:S01]  /*29d30*/  STL.64 [R1+0x218], R18 ;  /* 0x0002181201007387 */ /* 0x000fe20000100a00 */
[----:B--2---:R-:W-:-:S15]  /*29d40*/  HMMA.16816.F32 R8, R12, R26, R8 ;  /* 0x0000001a0c08723c */ /* 0x004fde0000001808 */
[----:B------:R-:W-:-:S04]  /*29d50*/  NOP ;  /* 0x0000000000007918 */ /* 0x000fc80000000000 */
[----:B------:R-:W-:Y:S04]  /*29d60*/  STL.64 [R1+0x560], R8 ;  /* 0x0005600801007387 */ /* 0x000fe80000100a00 */
[----:B------:R-:W2:Y:S04]  /*29d70*/  LDL.LU R20, [R1+0x2c0] ;  /* 0x0002c00001147983 */ /* 0x000ea80000300800 */
[----:B------:R-:W2:Y:S04]  /*29d80*/  LDL.LU R21, [R1+0x2c4] ;  /* 0x0002c40001157983 */ /* 0x000ea80000300800 */
[----:B------:R-:W3:Y:S04]  /*29d90*/  LDL.LU R22, [R1+0x2c8] ;  /* 0x0002c80001167983 */ /* 0x000ee80000300800 */
[----:B------:R-:W3:Y:S01]  /*29da0*/  LDL.LU R23, [R1+0x2cc] ;  /* 0x0002cc0001177983 */ /* 0x000ee20000300800 */
[----:B------:R-:W-:-:S02]  /*29db0*/  IMAD.MOV.U32 R5, RZ, RZ, R10 ;  /* 0x000000ffff057224 */ /* 0x000fc400078e000a */
[----:B------:R-:W-:Y:S01]  /*29dc0*/  IMAD.MOV.U32 R4, RZ, RZ, R11 ;  /* 0x000000ffff047224 */ /* 0x000fe200078e000b */
[----:B---3--:R0:W-:Y:S04]  /*29dd0*/  STL.64 [R1+0x1900], R22 ;  /* 0x0019001601007387 */ /* 0x0081e80000100a00 */
[----:B--2---:R-:W-:Y:S04]  /*29de0*/  STL.64 [R1+0x18f8], R20 ;  /* 0x0018f81401007387 */ /* 0x004fe80000100a00 */
[----:B0-----:R-:W2:Y:S04]  /*29df0*/  LDL.64 R22, [R1+0x108] ;  /* 0x0001080001167983 */ /* 0x001ea80000100a00 */
[----:B------:R-:W3:Y:S04]  /*29e00*/  LDL.LU R8, [R1+0x290] ;  /* 0x0002900001087983 */ /* 0x000ee80000300800 */
[----:B------:R-:W3:Y:S04]  /*29e10*/  LDL.LU R9, [R1+0x294] ;  /* 0x0002940001097983 */ /* 0x000ee80000300800 */
[----:B------:R-:W4:Y:S04]  /*29e20*/  LDL.LU R10, [R1+0x298] ;  /* 0x00029800010a7983 */ /* 0x000f280000300800 */
[----:B------:R-:W4:Y:S01]  /*29e30*/  LDL.LU R11, [R1+0x29c] ;  /* 0x00029c00010b7983 */ /* 0x000f220000300800 */
[----:B------:R-:W-:-:S02]  /*29e40*/  IMAD.MOV.U32 R17, RZ, RZ, R26 ;  /* 0x000000ffff117224 */ /* 0x000fc400078e001a */
[----:B------:R-:W-:Y:S01]  /*29e50*/  IMAD.MOV.U32 R16, RZ, RZ, R27 ;  /* 0x000000ffff107224 */ /* 0x000fe200078e001b */
[----:B----4-:R-:W-:Y:S04]  /*29e60*/  STL.64 [R1+0x18c8], R10 ;  /* 0x0018c80a01007387 */ /* 0x010fe80000100a00 */
        /* <DEDUP_REMOVED lines=9> */
[----:B--2---:R0:W-:Y:S04]  /*29f00*/  STL.64 [R1+0x18f0], R26 ;  /* 0x0018f01a01007387 */ /* 0x0041e80000100a00 */
[----:B------:R1:W-:Y:S04]  /*29f10*/  STL.64 [R1+0x18e8], R24 ;  /* 0x0018e81801007387 */ /* 0x0003e80000100a00 */
[----:B0-----:R-:W2:Y:S04]  /*29f20*/  LDL.64 R26, [R1+0xf8] ;  /* 0x0000f800011a7983 */ /* 0x001ea80000100a00 */
[----:B--2---:R0:W-:Y:S04]  /*29f30*/  STL.64 [R1+0x1908], R26 ;  /* 0x0019081a01007387 */ /* 0x0041e80000100a00 */
[----:B-1----:R-:W2:Y:S04]  /*29f40*/  LDL.LU R24, [R1+0x2d0] ;  /* 0x0002d00001187983 */ /* 0x002ea80000300800 */
[----:B------:R-:W2:Y:S04]  /*29f50*/  LDL.LU R25, [R1+0x2d4] ;  /* 0x0002d40001197983 */ /* 0x000ea80000300800 */
[----:B0-----:R-:W2:Y:S04]  /*29f60*/  LDL.LU R26, [R1+0x2d8] ;  /* 0x0002d800011a7983 */ /* 0x001ea80000300800 */
[----:B------:R-:W2:Y:S04]  /*29f70*/  LDL.LU R27, [R1+0x2dc] ;  /* 0x0002dc00011b7983 */ /* 0x000ea80000300800 */
[----:B----4-:R0:W-:Y:S04]  /*29f80*/  STL.64 [R1+0x18e0], R10 ;  /* 0x0018e00a01007387 */ /* 0x0101e80000100a00 */
[----:B---3--:R-:W-:Y:S04]  /*29f90*/  STL.64 [R1+0x18d8], R8 ;  /* 0x0018d80801007387 */ /* 0x008fe80000100a00 */
[----:B0-----:R-:W3:Y:S04]  /*29fa0*/  LDL.64 R10, [R1+0xe8] ;  /* 0x0000e800010a7983 */ /* 0x001ee80000100a00 */
[----:B------:R-:W-:Y:S04]  /*29fb0*/  STL.64 [R1+0x18a0], R16 ;  /* 0x0018a01001007387 */ /* 0x000fe80000100a00 */
[----:B------:R-:W4:Y:S04]  /*29fc0*/  LDL.64 R18, [R1+0x8] ;  /* 0x0000080001127983 */ /* 0x000f280000100a00 */
[----:B----4-:R0:W-:Y:S04]  /*29fd0*/  STL.64 [R1+0x18b8], R18 ;  /* 0x0018b81201007387 */ /* 0x0101e80000100a00 */
[----:B0-----:R-:W4:Y:S01]  /*29fe0*/  LDL.64 R18, [R1+0x78] ;  /* 0x0000780001127983 */ /* 0x001f220000100a00 */
[----:B--2---:R-:W-:Y:S01]  /*29ff0*/  HMMA.16816.F32 R24, R12, R22, R24 ;  /* 0x000000160c18723c */ /* 0x004fe20000001818 */
[----:B------:R-:W-:-:S02]  /*2a000*/  IMAD.MOV.U32 R3, RZ, RZ, R23 ;  /* 0x000000ffff037224 */ /* 0x000fc400078e0017 */
[----:B----4-:R0:W-:Y:S04]  /*2a010*/  STL.64 [R1+0x18d0], R18 ;  /* 0x0018d01201007387 */ /* 0x0101e80000100a00 */
[----:B0-----:R-:W2:Y:S04]  /*2a020*/  LDL.64 R18, [R1+0xd8] ;  /* 0x0000d80001127983 */ /* 0x001ea80000100a00 */
[----:B------:R-:W-:Y:S04]  /*2a030*/  STL [R1+0x1484], R4 ;  /* 0x0014840401007387 */ /* 0x000fe80000100800 */
[----:B------:R-:W-:Y:S04]  /*2a040*/  STL [R1+0x1480], R5 ;  /* 0x0014800501007387 */ /* 0x000fe80000100800 */
[----:B------:R-:W-:Y:S04]  /*2a050*/  STL.64 [R1+0x550], R24 ;  /* 0x0005501801007387 */ /* 0x000fe80000100a00 */
[----:B------:R0:W-:Y:S04]  /*2a060*/  STL.64 [R1+0x558], R26 ;  /* 0x0005581a01007387 */ /* 0x0001e80000100a00 */
[----:B0-----:R-:W4:Y:S04]  /*2a070*/  LDL.LU.64 R26, [R1+0x1908] ;  /* 0x00190800011a7983 */ /* 0x001f280000300a00 */
[----:B------:R-:W4:Y:S04]  /*2a080*/  LDL.LU.64 R22, [R1+0x1900] ;  /* 0x0019000001167983 */ /* 0x000f280000300a00 */
[----:B------:R-:W4:Y:S04]  /*2a090*/  LDL.LU.64 R20, [R1+0x18f8] ;  /* 0x0018f80001147983 */ /* 0x000f280000300a00 */
[----:B------:R-:W-:Y:S01]  /*2a0a0*/  STL [R1+0x1894], R3 ;  /* 0x0018940301007387 */ /* 0x000fe20000100800 */
[----:B----4-:R-:W-:Y:S01]  /*2a0b0*/  HMMA.16816.F32 R20, R12, R26, R20 ;  /* 0x0000001a0c14723c */ /* 0x010fe20000001814 */
[----:B------:R-:W-:-:S02]  /*2a0c0*/  IMAD.MOV.U32 R7, RZ, RZ, R26 ;  /* 0x000000ffff077224 */ /* 0x000fc400078e001a */
[----:B------:R-:W4:Y:S04]  /*2a0d0*/  LDL.LU.64 R26, [R1+0x18f0] ;  /* 0x0018f000011a7983 */ /* 0x000f280000300a00 */
[----:B------:R-:W4:-:S12]  /*2a0e0*/  LDL.LU.64 R24, [R1+0x18e8] ;  /* 0x0018e80001187983 */ /* 0x000f180000300a00 */
[----:B------:R-:W-:Y:S01]  /*2a0f0*/  IMAD.MOV.U32 R4, RZ, RZ, R20 ;  /* 0x000000ffff047224 */ /* 0x000fe200078e0014 */
[----:B------:R0:W-:Y:S01]  /*2a100*/  STL.64 [R1+0x548], R22 ;  /* 0x0005481601007387 */ /* 0x0001e20000100a00 */
[----:B------:R-:W-:-:S03]  /*2a110*/  IMAD.MOV.U32 R5, RZ, RZ, R21 ;  /* 0x000000ffff057224 */ /* 0x000fc600078e0015 */
[----:B------:R-:W2:Y:S04]  /*2a120*/  LDL.LU R20, [R1+0x260] ;  /* 0x0002600001147983 */ /* 0x000ea80000300800 */
[----:B------:R-:W2:Y:S04]  /*2a130*/  LDL.LU R21, [R1+0x264] ;  /* 0x0002640001157983 */ /* 0x000ea80000300800 */
[----:B0-----:R-:W2:Y:S04]  /*2a140*/  LDL.LU R22, [R1+0x268] ;  /* 0x0002680001167983 */ /* 0x001ea80000300800 */
[----:B------:R-:W2:Y:S01]  /*2a150*/  LDL.LU R23, [R1+0x26c] ;  /* 0x00026c0001177983 */ /* 0x000ea20000300800 */
[----:B---3--:R-:W-:Y:S01]  /*2a160*/  IMAD.MOV.U32 R2, RZ, RZ, R11 ;  /* 0x000000ffff027224 */ /* 0x008fe200078e000b */
[----:B----4-:R-:W-:Y:S02]  /*2a170*/  HMMA.16816.F32 R24, R12, R10, R24 ;  /* 0x0000000a0c18723c */ /* 0x010fe40000001818 */
[----:B--2---:R-:W-:Y:S04]  /*2a180*/  STL.64 [R1+0x18b0], R22 ;  /* 0x0018b01601007387 */ /* 0x004fe80000100a00 */
[----:B------:R0:W-:Y:S04]  /*2a190*/  STL.64 [R1+0x18a8], R20 ;  /* 0x0018a81401007387 */ /* 0x0001e80000100a00 */
[----:B0-----:R-:W2:Y:S04]  /*2a1a0*/  LDL.LU R20, [R1+0x280] ;  /* 0x0002800001147983 */ /* 0x001ea80000300800 */
[----:B------:R-:W2:Y:S04]  /*2a1b0*/  LDL.LU R21, [R1+0x284] ;  /* 0x0002840001157983 */ /* 0x000ea80000300800 */
[----:B------:R-:W2:Y:S04]  /*2a1c0*/  LDL.LU R22, [R1+0x288] ;  /* 0x0002880001167983 */ /* 0x000ea80000300800 */
[----:B------:R-:W2:Y:S04]  /*2a1d0*/  LDL.LU R23, [R1+0x28c] ;  /* 0x00028c0001177983 */ /* 0x000ea80000300800 */
[----:B------:R-:W-:Y:S04]  /*2a1e0*/  STL [R1+0x148c], R4 ;  /* 0x00148c0401007387 */ /* 0x000fe80000100800 */
[----:B------:R-:W-:Y:S04]  /*2a1f0*/  STL [R1+0x1488], R5 ;  /* 0x0014880501007387 */ /* 0x000fe80000100800 */
[----:B------:R0:W-:Y:S04]  /*2a200*/  STL.64 [R1+0x530], R24 ;  /* 0x0005301801007387 */ /* 0x0001e80000100a00 */
[----:B------:R1:W-:Y:S01]  /*2a210*/  STL.64 [R1+0x538], R26 ;  /* 0x0005381a01007387 */ /* 0x0003e20000100a00 */
[----:B0-----:R-:W-:-:S03]  /*2a220*/  IMAD.MOV.U32 R24, RZ, RZ, R10 ;  /* 0x000000ffff187224 */ /* 0x001fc600078e000a */
[----:B------:R-:W3:Y:S04]  /*2a230*/  LDL.LU.64 R10, [R1+0x18e0] ;  /* 0x0018e000010a7983 */ /* 0x000ee80000300a00 */
[----:B------:R-:W3:Y:S04]  /*2a240*/  LDL.LU.64 R8, [R1+0x18d8] ;  /* 0x0018d80001087983 */ /* 0x000ee80000300a00 */
[----:B------:R-:W-:Y:S01]  /*2a250*/  STL [R1+0x1898], R2 ;  /* 0x0018980201007387 */ /* 0x000fe20000100800 */
[----:B------:R-:W-:Y:S02]  /*2a260*/  IMAD.MOV.U32 R29, RZ, RZ, R18 ;  /* 0x000000ffff1d7224 */ /* 0x000fe400078e0012 */
[----:B-1----:R-:W-:Y:S01]  /*2a270*/  IMAD.MOV.U32 R27, RZ, RZ, R19 ;  /* 0x000000ffff1b7224 */ /* 0x002fe200078e0013 */
[----:B---3--:R-:W-:Y:S01]  /*2a280*/  HMMA.16816.F32 R8, R12, R18, R8 ;  /* 0x000000120c08723c */ /* 0x008fe20000001808 */
[----:B------:R-:W3:-:S15]  /*2a290*/  LDL.LU.64 R18, [R1+0x18d0] ;  /* 0x0018d00001127983 */ /* 0x000ede0000300a00 */
[----:B------:R-:W-:-:S03]  /*2a2a0*/  NOP ;  /* 0x0000000000007918 */ /* 0x000fc60000000000 */
[----:B------:R-:W-:Y:S04]  /*2a2b0*/  STL.64 [R1+0x520], R8 ;  /* 0x0005200801007387 */ /* 0x000fe80000100a00 */
[----:B------:R0:W-:Y:S01]  /*2a2c0*/  STL [R1+0x528], R10 ;  /* 0x0005280a01007387 */ /* 0x0001e20000100800 */
[----:B------:R-:W-:-:S03]  /*2a2d0*/  IMAD.MOV.U32 R4, RZ, RZ, R11 ;  /* 0x000000ffff047224 */ /* 0x000fc600078e000b */
[----:B0-----:R-:W4:Y:S04]  /*2a2e0*/  LDL.LU.64 R10, [R1+0x18c8] ;  /* 0x0018c800010a7983 */ /* 0x001f280000300a00 */
[----:B------:R-:W4:Y:S01]  /*2a2f0*/  LDL.LU.64 R8, [R1+0x18c0] ;  /* 0x0018c00001087983 */ /* 0x000f220000300a00 */
[----:B---3--:R-:W-:Y:S02]  /*2a300*/  IMAD.MOV.U32 R2, RZ, RZ, R18 ;  /* 0x000000ffff027224 */ /* 0x008fe400078e0012 */
[----:B------:R-:W-:Y:S01]  /*2a310*/  IMAD.MOV.U32 R3, RZ, RZ, R19 ;  /* 0x000000ffff037224 */ /* 0x000fe200078e0013 */
[----:B----4-:R-:W-:Y:S01]  /*2a320*/  HMMA.16816.F32 R8, R12, R18, R8 ;  /* 0x000000120c08723c */ /* 0x010fe20000001808 */
[----:B------:R-:W2:-:S15]  /*2a330*/  LDL.LU.64 R18, [R1+0x18b8] ;  /* 0x0018b80001127983 */ /* 0x000e9e0000300a00 */
[----:B------:R-:W-:-:S03]  /*2a340*/  NOP ;  /* 0x0000000000007918 */ /* 0x000fc60000000000 */
[----:B------:R-:W-:Y:S04]  /*2a350*/  STL [R1+0x514], R9 ;  /* 0x0005140901007387 */ /* 0x000fe80000100800 */
[----:B------:R-:W-:Y:S01]  /*2a360*/  STL.64 [R1+0x518], R10 ;  /* 0x0005180a01007387 */ /* 0x000fe20000100a00 */
[----:B--2---:R-:W-:-:S15]  /*2a370*/  HMMA.16816.F32 R20, R12, R18, R20 ;  /* 0x000000120c14723c */ /* 0x004fde0000001814 */
[----:B------:R-:W-:-:S04]  /*2a380*/  NOP ;  /* 0x0000000000007918 */ /* 0x000fc80000000000 */
[----:B------:R-:W-:Y:S04]  /*2a390*/  STL.64 [R1+0x500], R20 ;  /* 0x0005001401007387 */ /* 0x000fe80000100a00 */
[----:B------:R0:W-:Y:S04]  /*2a3a0*/  STL.64 [R1+0x508], R22 ;  /* 0x0005081601007387 */ /* 0x0001e80000100a00 */
[----:B0-----:R-:W2:Y:S04]  /*2a3b0*/  LDL.LU.64 R22, [R1+0x18b0] ;  /* 0x0018b00001167983 */ /* 0x001ea80000300a00 */
[----:B------:R-:W2:Y:S04]  /*2a3c0*/  LDL.LU.64 R20, [R1+0x18a8] ;  /* 0x0018a80001147983 */ /* 0x000ea80000300a00 */
[----:B------:R-:W3:Y:S01]  /*2a3d0*/  LDL.LU.64 R16, [R1+0x18a0] ;  /* 0x0018a00001107983 */ /* 0x000ee20000300a00 */
[----:B------:R-:W-:-:S02]  /*2a3e0*/  IMAD.MOV.U32 R26, RZ, RZ, R18 ;  /* 0x000000ffff1a7224 */ /* 0x000fc400078e0012 */
[----:B------:R-:W-:-:S03]  /*2a3f0*/  IMAD.MOV.U32 R25, RZ, RZ, R19 ;  /* 0x000000ffff197224 */ /* 0x000fc600078e0013 */
[----:B------:R3:W-:Y:S04]  /*2a400*/  STL.64 [R1+0x1880], R26 ;  /* 0x0018801a01007387 */ /* 0x0007e80000100a00 */
[----:B------:R-:W-:Y:S01]  /*2a410*/  STL.64 [R1+0x1878], R24 ;  /* 0x0018781801007387 */ /* 0x000fe20000100a00 */
[----:B---3--:R-:W-:Y:S02]  /*2a420*/  IMAD.MOV.U32 R26, RZ, RZ, R17 ;  /* 0x000000ffff1a7224 */ /* 0x008fe400078e0011 */
[----:B------:R-:W-:Y:S02]  /*2a430*/  IMAD.MOV.U32 R27, RZ, RZ, R16 ;  /* 0x000000ffff1b7224 */ /* 0x000fe400078e0010 */
[----:B------:R-:W0:Y:S04]  /*2a440*/  LDSM.16.MT88.4 R16, [R28+UR5+0x2a000] ;  /* 0x02a000051c10783b */ /* 0x000e280008004200 */
[----:B0-----:R0:W-:Y:S04]  /*2a450*/  STL.64 [R1+0x1818], R18 ;  /* 0x0018181201007387 */ /* 0x0011e80000100a00 */
[----:B------:R1:W-:Y:S01]  /*2a460*/  STL.64 [R1+0x1810], R16 ;  /* 0x0018101001007387 */ /* 0x0003e20000100a00 */
[----:B0-----:R-:W-:-:S03]  /*2a470*/  IMAD.MOV.U32 R18, RZ, RZ, R7 ;  /* 0x000000ffff127224 */ /* 0x001fc600078e0007 */
[----:B------:R-:W2:Y:S04]  /*2a480*/  LDL.LU R7, [R1+0x189c] ;  /* 0x00189c0001077983 */ /* 0x000ea80000300800 */
[----:B------:R-:W3:Y:S01]  /*2a490*/  LDL R19, [R1+0xfc] ;  /* 0x0000fc0001137983 */ /* 0x000ee20000100800 */
[----:B------:R-:W-:-:S03]  /*2a4a0*/  IMAD.MOV.U32 R5, RZ, RZ, R8 ;  /* 0x000000ffff057224 */ /* 0x000fc600078e0008 */
[----:B------:R-:W-:Y:S01]  /*2a4b0*/  LDSM.16.MT88.4 R8, [R0+UR5+0x2a180] ;  /* 0x02a180050008783b */ /* 0x000fe20008004200 */
[----:B--2---:R-:W-:Y:S03]  /*2a4c0*/  HMMA.16816.F32 R12, R12, R6, R20 ;  /* 0x000000060c0c723c */ /* 0x004fe60000001814 */
[----:B------:R-:W0:Y:S04]  /*2a4d0*/  LDSM.16.MT88.4 R20, [R28+UR5+0x2a080] ;  /* 0x02a080051c14783b */ /* 0x000e280008004200 */
[----:B---3--:R2:W-:Y:S04]  /*2a4e0*/  STL.64 [R1+0x1888], R18 ;  /* 0x0018881201007387 */ /* 0x0085e80000100a00 */
[----:B-1----:R-:W3:Y:S04]  /*2a4f0*/  LDL.LU R16, [R1+0x270] ;  /* 0x0002700001107983 */ /* 0x002ee80000300800 */
[----:B------:R-:W3:Y:S04]  /*2a500*/  LDL.LU R17, [R1+0x274] ;  /* 0x0002740001117983 */ /* 0x000ee80000300800 */
[----:B--2---:R-:W3:Y:S04]  /*2a510*/  LDL.LU R18, [R1+0x278] ;  /* 0x0002780001127983 */ /* 0x004ee80000300800 */
[----:B------:R-:W3:Y:S04]  /*2a520*/  LDL.LU R19, [R1+0x27c] ;  /* 0x00027c0001137983 */ /* 0x000ee80000300800 */
[----:B------:R-:W-:Y:S04]  /*2a530*/  STL.64 [R1+0x1828], R6 ;  /* 0x0018280601007387 */ /* 0x000fe80000100a00 */
[----:B------:R1:W-:Y:S04]  /*2a540*/  STL.64 [R1+0x1820], R4 ;  /* 0x0018200401007387 */ /* 0x0003e80000100a00 */
[----:B------:R-:W-:Y:S04]  /*2a550*/  STL.64 [R1+0x310], R12 ;  /* 0x0003100c01007387 */ /* 0x000fe80000100a00 */
[----:B------:R-:W-:Y:S04]  /*2a560*/  STL.64 [R1+0x318], R14 ;  /* 0x0003180e01007387 */ /* 0x000fe80000100a00 */
[----:B------:R-:W2:Y:S04]  /*2a570*/  LDSM.16.MT88.4 R12, [R28+UR5+0x2a100] ;  /* 0x02a100051c0c783b */ /* 0x000ea80008004200 */
[----:B-1----:R-:W4:Y:S04]  /*2a580*/  LDL.LU R4, [R1+0x240] ;  /* 0x0002400001047983 */ /* 0x002f280000300800 */
[----:B------:R-:W4:Y:S04]  /*2a590*/  LDL.LU R5, [R1+0x244] ;  /* 0x0002440001057983 */ /* 0x000f280000300800 */
[----:B------:R-:W4:Y:S04]  /*2a5a0*/  LDL.LU R6, [R1+0x248] ;  /* 0x0002480001067983 */ /* 0x000f280000300800 */
[----:B------:R-:W4:Y:S04]  /*2a5b0*/  LDL.LU R7, [R1+0x24c] ;  /* 0x00024c0001077983 */ /* 0x000f280000300800 */
[----:B0-----:R-:W-:Y:S04]  /*2a5c0*/  STL.64 [R1+0x1790], R22 ;  /* 0x0017901601007387 */ /* 0x001fe80000100a00 */
[----:B------:R0:W-:Y:S04]  /*2a5d0*/  STL.64 [R1+0x1788], R20 ;  /* 0x0017881401007387 */ /* 0x0001e80000100a00 */
[----:B0-----:R-:W2:Y:S04]  /*2a5e0*/  LDL.LU R20, [R1+0x170] ;  /* 0x0001700001147983 */ /* 0x001ea80000300800 */
        /* <DEDUP_REMOVED lines=9> */
[----:B------:R0:W-:Y:S04]  /*2a680*/  STL.64 [R1+0x1848], R22 ;  /* 0x0018481601007387 */ /* 0x0001e80000100a00 */
[----:B-1----:R-:W4:Y:S04]  /*2a690*/  LDL.LU R20, [R1+0x250] ;  /* 0x0002500001147983 */ /* 0x002f280000300800 */
[----:B------:R-:W4:Y:S01]  /*2a6a0*/  LDL.LU R21, [R1+0x254] ;  /* 0x0002540001157983 */ /* 0x000f220000300800 */
[----:B---3--:R-:W-:Y:S03]  /*2a6b0*/  HMMA.16816.F32 R24, R8, R26, R16 ;  /* 0x0000001a0818723c */ /* 0x008fe60000001810 */
[----:B0-----:R-:W4:Y:S04]  /*2a6c0*/  LDL.LU R22, [R1+0x258] ;  /* 0x0002580001167983 */ /* 0x001f280000300800 */
[----:B------:R-:W4:Y:S04]  /*2a6d0*/  LDL.LU R23, [R1+0x25c] ;  /* 0x00025c0001177983 */ /* 0x000f280000300800 */
[----:B------:R0:W-:Y:S04]  /*2a6e0*/  STL.64 [R1+0x1700], R14 ;  /* 0x0017000e01007387 */ /* 0x0001e80000100a00 */
[----:B------:R-:W-:Y:S04]  /*2a6f0*/  STL.64 [R1+0x16f8], R12 ;  /* 0x0016f80c01007387 */ /* 0x000fe80000100a00 */
[----:B0-----:R-:W4:Y:S01]  /*2a700*/  LDL R14, [R1+0x108] ;  /* 0x00010800010e7983 */ /* 0x001f220000100800 */
[----:B--2---:R-:W-:-:S03]  /*2a710*/  IMAD.MOV.U32 R15, RZ, RZ, R3 ;  /* 0x000000ffff0f7224 */ /* 0x004fc600078e0003 */
[----:B------:R-:W2:Y:S04]  /*2a720*/  LDL.LU R3, [R1+0x1890] ;  /* 0x0018900001037983 */ /* 0x000ea80000300800 */
[----:B------:R-:W3:Y:S04]  /*2a730*/  LDL.LU.64 R18, [R1+0x1888] ;  /* 0x0018880001127983 */ /* 0x000ee80000300a00 */
[----:B------:R-:W-:Y:S04]  /*2a740*/  STL.64 [R1+0x300], R24 ;  /* 0x0003001801007387 */ /* 0x000fe80000100a00 */
[----:B------:R0:W-:Y:S04]  /*2a750*/  STL.64 [R1+0x308], R26 ;  /* 0x0003081a01007387 */ /* 0x0001e80000100a00 */
[----:B0-----:R-:W2:Y:S04]  /*2a760*/  LDL.LU.64 R26, [R1+0x1880] ;  /* 0x00188000011a7983 */ /* 0x001ea80000300a00 */
[----:B------:R-:W2:Y:S01]  /*2a770*/  LDL.LU.64 R24, [R1+0x1878] ;  /* 0x0018780001187983 */ /* 0x000ea20000300a00 */
[----:B----4-:R-:W-:Y:S03]  /*2a780*/  HMMA.16816.F32 R20, R8, R14, R20 ;  /* 0x0000000e0814723c */ /* 0x010fe60000001814 */
[----:B------:R-:W-:-:S15]  /*2a790*/  STL.64 [R1+0x1808], R14 ;  /* 0x0018080e01007387 */ /* 0x000fde0000100a00 */
[----:B------:R-:W-:Y:S01]  /*2a7a0*/  NOP ;  /* 0x0000000000007918 */ /* 0x000fe20000000000 */
[----:B------:R-:W-:Y:S04]  /*2a7b0*/  STL.64 [R1+0x2e0], R20 ;  /* 0x0002e01401007387 */ /* 0x000fe80000100a00 */
[----:B------:R0:W-:Y:S04]  /*2a7c0*/  STL.64 [R1+0x2e8], R22 ;  /* 0x0002e81601007387 */ /* 0x0001e80000100a00 */
[----:B------:R-:W4:Y:S01]  /*2a7d0*/  LDL.LU R16, [R1+0x1e0] ;  /* 0x0001e00001107983 */ /* 0x000f220000300800 */
[----:B---3--:R-:W-:-:S15]  /*2a7e0*/  HMMA.16816.F32 R4, R8, R18, R4 ;  /* 0x000000120804723c */ /* 0x008fde0000001804 */
[----:B------:R-:W-:-:S04]  /*2a7f0*/  NOP ;  /* 0x0000000000007918 */ /* 0x000fc80000000000 */
[----:B------:R-:W-:Y:S04]  /*2a800*/  STL.64 [R1+0x2d0], R4 ;  /* 0x0002d00401007387 */ /* 0x000fe80000100a00 */
[----:B------:R1:W-:Y:S04]  /*2a810*/  STL.64 [R1+0x2d8], R6 ;  /* 0x0002d80601007387 */ /* 0x0003e80000100a00 */
[----:B------:R-:W4:Y:S04]  /*2a820*/  LDL.LU R17, [R1+0x1e4] ;  /* 0x0001e40001117983 */ /* 0x000f280000300800 */
[----:B------:R-:W3:Y:S04]  /*2a830*/  LDL.LU R18, [R1+0x1e8] ;  /* 0x0001e80001127983 */ /* 0x000ee80000300800 */
[----:B------:R-:W3:Y:S01]  /*2a840*/  LDL.LU R19, [R1+0x1ec] ;  /* 0x0001ec0001137983 */ /* 0x000ee20000300800 */
[----:B0-----:R-:W-:-:S02]  /*2a850*/  IMAD.MOV.U32 R22, RZ, RZ, R29 ;  /* 0x000000ffff167224 */ /* 0x001fc400078e001d */
[----:B--2---:R-:W-:-:S05]  /*2a860*/  IMAD.MOV.U32 R23, RZ, RZ, R27 ;  /* 0x000000ffff177224 */ /* 0x004fca00078e001b */
[----:B------:R-:W-:Y:S01]  /*2a870*/  STL.64 [R1+0x1860], R22 ;  /* 0x0018601601007387 */ /* 0x000fe20000100a00 */
[----:B-1----:R-:W-:Y:S02]  /*2a880*/  IMAD.MOV.U32 R6, RZ, RZ, R26 ;  /* 0x000000ffff067224 */ /* 0x002fe400078e001a */
[----:B------:R-:W-:Y:S01]  /*2a890*/  IMAD.MOV.U32 R7, RZ, RZ, R25 ;  /* 0x000000ffff077224 */ /* 0x000fe200078e0019 */
[----:B---3--:R-:W-:Y:S04]  /*2a8a0*/  STL.64 [R1+0x1838], R18 ;  /* 0x0018381201007387 */ /* 0x008fe80000100a00 */
[----:B----4-:R-:W-:Y:S04]  /*2a8b0*/  STL.64 [R1+0x1830], R16 ;  /* 0x0018301001007387 */ /* 0x010fe80000100a00 */
[----:B------:R0:W-:Y:S04]  /*2a8c0*/  STL.64 [R1+0x1840], R6 ;  /* 0x0018400601007387 */ /* 0x0001e80000100a00 */
[----:B------:R-:W2:Y:S04]  /*2a8d0*/  LDL.LU R4, [R1+0x200] ;  /* 0x0002000001047983 */ /* 0x000ea80000300800 */
        /* <DEDUP_REMOVED lines=8> */
[----:B------:R-:W3:Y:S01]  /*2a960*/  LDL.LU R7, [R1+0x22c] ;  /* 0x00022c0001077983 */ /* 0x000ee20000300800 */
[----:B------:R-:W-:-:S03]  /*2a970*/  IMAD.MOV.U32 R22, RZ, RZ, R24 ;  /* 0x000000ffff167224 */ /* 0x000fc600078e0018 */
[----:B---3--:R-:W-:Y:S04]  /*2a980*/  STL.64 [R1+0x1870], R6 ;  /* 0x0018700601007387 */ /* 0x008fe80000100a00 */
[----:B--2---:R0:W-:Y:S04]  /*2a990*/  STL.64 [R1+0x1868], R4 ;  /* 0x0018680401007387 */ /* 0x0041e80000100a00 */
        /* <DEDUP_REMOVED lines=13> */
[----:B----4-:R1:W-:Y:S04]  /*2aa70*/  STL.64 [R1+0x17d8], R24 ;  /* 0x0017d81801007387 */ /* 0x0103e80000100a00 */
[----:B0-----:R-:W2:Y:S01]  /*2aa80*/  LDL.64 R26, [R1+0xf8] ;  /* 0x0000f800011a7983 */ /* 0x001ea20000100a00 */
[----:B------:R-:W-:-:S07]  /*2aa90*/  IMAD.MOV.U32 R23, RZ, RZ, R2 ;  /* 0x000000ffff177224 */ /* 0x000fce00078e0002 */
[C---:B------:R-:W-:Y:S01]  /*2aaa0*/  HMMA.16816.F32 R20, R8.reuse, R22, R4 ;  /* 0x000000160814723c */ /* 0x040fe20000001804 */
[----:B--2---:R0:W-:Y:S04]  /*2aab0*/  STL.64 [R1+0x17f0], R26 ;  /* 0x0017f01a01007387 */ /* 0x0041e80000100a00 */
[----:B-1----:R-:W2:Y:S04]  /*2aac0*/  LDL.LU R24, [R1+0x1c0] ;  /* 0x0001c00001187983 */ /* 0x002ea80000300800 */
[----:B------:R-:W2:Y:S04]  /*2aad0*/  LDL.LU R25, [R1+0x1c4] ;  /* 0x0001c40001197983 */ /* 0x000ea80000300800 */
[----:B0-----:R-:W4:Y:S04]  /*2aae0*/  LDL.LU R26, [R1+0x1c8] ;  /* 0x0001c800011a7983 */ /* 0x001f280000300800 */
        /* <DEDUP_REMOVED lines=8> */
[----:B------:R-:W4:Y:S04]  /*2ab70*/  LDL.LU.64 R6, [R1+0x1870] ;  /* 0x0018700001067983 */ /* 0x000f280000300a00 */
[----:B------:R-:W4:Y:S04]  /*2ab80*/  LDL.LU.64 R4, [R1+0x1868] ;  /* 0x0018680001047983 */ /* 0x000f280000300a00 */
[----:B------:R-:W-:Y:S04]  /*2ab90*/  STL.64 [R1+0x2c0], R20 ;  /* 0x0002c01401007387 */ /* 0x000fe80000100a00 */
[----:B------:R0:W-:Y:S04]  /*2aba0*/  STL.64 [R1+0x2c8], R22 ;  /* 0x0002c81601007387 */ /* 0x0001e80000100a00 */
[----:B0-----:R-:W4:Y:S02]  /*2abb0*/  LDL.LU.64 R22, [R1+0x1860] ;  /* 0x0018600001167983 */ /* 0x001f240000300a00 */
[----:B----4-:R-:W-:Y:S02]  /*2abc0*/  HMMA.16816.F32 R20, R8, R22, R4 ;  /* 0x000000160814723c */ /* 0x010fe40000001804 */
[----:B------:R-:W4:Y:S04]  /*2abd0*/  LDL.LU.64 R6, [R1+0x1858] ;  /* 0x0018580001067983 */ /* 0x000f280000300a00 */
[----:B------:R-:W4:-:S13]  /*2abe0*/  LDL.LU.64 R4, [R1+0x1850] ;  /* 0x0018500001047983 */ /* 0x000f1a0000300a00 */
[----:B------:R-:W-:Y:S04]  /*2abf0*/  STL.64 [R1+0x2b0], R20 ;  /* 0x0002b01401007387 */ /* 0x000fe80000100a00 */
[----:B------:R0:W-:Y:S04]  /*2ac00*/  STL.64 [R1+0x2b8], R22 ;  /* 0x0002b81601007387 */ /* 0x0001e80000100a00 */
[----:B0-----:R-:W4:Y:S02]  /*2ac10*/  LDL.LU.64 R22, [R1+0x1848] ;  /* 0x0018480001167983 */ /* 0x001f240000300a00 */
[----:B----4-:R-:W-:-:S15]  /*2ac20*/  HMMA.16816.F32 R4, R8, R22, R4 ;  /* 0x000000160804723c */ /* 0x010fde0000001804 */
[----:B------:R-:W-:-:S04]  /*2ac30*/  NOP ;  /* 0x0000000000007918 */ /* 0x000fc80000000000 */
[----:B------:R-:W-:Y:S04]  /*2ac40*/  STL.64 [R1+0x2a0], R4 ;  /* 0x0002a00401007387 */ /* 0x000fe80000100a00 */
[----:B------:R0:W-:Y:S04]  /*2ac50*/  STL.64 [R1+0x2a8], R6 ;  /* 0x0002a80601007387 */ /* 0x0001e80000100a00 */
[----:B0-----:R-:W3:Y:S04]  /*2ac60*/  LDL.LU.64 R6, [R1+0x1840] ;  /* 0x0018400001067983 */ /* 0x001ee80000300a00 */
[----:B------:R0:W-:Y:S04]  /*2ac70*/  STL.64 [R1+0x17b8], R22 ;  /* 0x0017b81601007387 */ /* 0x0001e80000100a00 */
[----:B0-----:R-:W4:Y:S04]  /*2ac80*/  LDL.64 R22, [R1+0xd8] ;  /* 0x0000d80001167983 */ /* 0x001f280000100a00 */
[----:B----4-:R0:W-:Y:S04]  /*2ac90*/  STL.64 [R1+0x17d0], R22 ;  /* 0x0017d01601007387 */ /* 0x0101e80000100a00 */
[----:B0-----:R-:W4:Y:S01]  /*2aca0*/  LDL.64 R22, [R1+0xe8] ;  /* 0x0000e80001167983 */ /* 0x001f220000100a00 */
[C---:B---3--:R-:W-:Y:S03]  /*2acb0*/  HMMA.16816.F32 R4, R8.reuse, R6, R16 ;  /* 0x000000060804723c */ /* 0x048fe60000001810 */
[----:B----4-:R0:W-:Y:S04]  /*2acc0*/  STL.64 [R1+0x17e8], R22 ;  /* 0x0017e81601007387 */ /* 0x0101e80000100a00 */
[----:B------:R-:W3:Y:S04]  /*2acd0*/  LDL.LU R20, [R1+0x1b0] ;  /* 0x0001b00001147983 */ /* 0x000ee80000300800 */
[----:B------:R-:W3:Y:S04]  /*2ace0*/  LDL.LU R21, [R1+0x1b4] ;  /* 0x0001b40001157983 */ /* 0x000ee80000300800 */
[----:B0-----:R-:W3:Y:S04]  /*2acf0*/  LDL.LU R22, [R1+0x1b8] ;  /* 0x0001b80001167983 */ /* 0x001ee80000300800 */
[----:B------:R-:W3:Y:S04]  /*2ad00*/  LDL.LU R23, [R1+0x1bc] ;  /* 0x0001bc0001177983 */ /* 0x000ee80000300800 */
[----:B------:R-:W4:Y:S04]  /*2ad10*/  LDL.LU.64 R18, [R1+0x1838] ;  /* 0x0018380001127983 */ /* 0x000f280000300a00 */
[----:B------:R-:W4:Y:S04]  /*2ad20*/  LDL.LU.64 R16, [R1+0x1830] ;  /* 0x0018300001107983 */ /* 0x000f280000300a00 */
[----:B------:R-:W-:Y:S04]  /*2ad30*/  STL.64 [R1+0x290], R4 ;  /* 0x0002900401007387 */ /* 0x000fe80000100a00 */
[----:B------:R0:W-:Y:S04]  /*2ad40*/  STL.64 [R1+0x298], R6 ;  /* 0x0002980601007387 */ /* 0x0001e80000100a00 */
[----:B0-----:R-:W4:Y:S04]  /*2ad50*/  LDL.LU.64 R6, [R1+0x1828] ;  /* 0x0018280001067983 */ /* 0x001f280000300a00 */
[----:B------:R-:W2:Y:S01]  /*2ad60*/  LDL.LU.64 R4, [R1+0x1820] ;  /* 0x0018200001047983 */ /* 0x000ea20000300a00 */
[----:B----4-:R-:W-:Y:S03]  /*2ad70*/  HMMA.16816.F32 R8, R8, R6, R16 ;  /* 0x000000060808723c */ /* 0x010fe60000001810 */
[----:B------:R-:W4:Y:S04]  /*2ad80*/  LDL.LU.64 R18, [R1+0x1818] ;  /* 0x0018180001127983 */ /* 0x000f280000300a00 */
[----:B------:R-:W4:Y:S04]  /*2ad90*/  LDL.LU.64 R16, [R1+0x1810] ;  /* 0x0018100001107983 */ /* 0x000f280000300a00 */
[----:B------:R-:W-:Y:S04]  /*2ada0*/  STL.64 [R1+0x17b0], R6 ;  /* 0x0017b00601007387 */ /* 0x000fe80000100a00 */
[----:B--2---:R0:W-:Y:S04]  /*2adb0*/  STL.64 [R1+0x17a8], R4 ;  /* 0x0017a80401007387 */ /* 0x0041e80000100a00 */
[----:B------:R-:W-:Y:S04]  /*2adc0*/  STL.64 [R1+0x270], R8 ;  /* 0x0002700801007387 */ /* 0x000fe80000100a00 */
[----:B------:R-:W-:Y:S04]  /*2add0*/  STL.64 [R1+0x278], R10 ;  /* 0x0002780a01007387 */ /* 0x000fe80000100a00 */
[----:B0-----:R-:W2:Y:S04]  /*2ade0*/  LDL.LU R4, [R1+0x180] ;  /* 0x0001800001047983 */ /* 0x001ea80000300800 */
[----:B------:R-:W2:Y:S04]  /*2adf0*/  LDL.LU R5, [R1+0x184] ;  /* 0x0001840001057983 */ /* 0x000ea80000300800 */
[----:B------:R-:W2:Y:S04]  /*2ae00*/  LDL.LU R6, [R1+0x188] ;  /* 0x0001880001067983 */ /* 0x000ea80000300800 */
[----:B------:R-:W2:Y:S01]  /*2ae10*/  LDL.LU R7, [R1+0x18c] ;  /* 0x00018c0001077983 */ /* 0x000ea20000300800 */
[----:B------:R-:W-:Y:S01]  /*2ae20*/  IMAD.MOV.U32 R2, RZ, RZ, R27 ;  /* 0x000000ffff027224 */ /* 0x000fe200078e001b */
[----:B----4-:R-:W-:Y:S02]  /*2ae30*/  HMMA.16816.F32 R12, R16, R26, R12 ;  /* 0x0000001a100c723c */ /* 0x010fe4000000180c */
[----:B--2---:R-:W-:Y:S04]  /*2ae40*/  STL.64 [R1+0x17c8], R6 ;  /* 0x0017c80601007387 */ /* 0x004fe80000100a00 */
[----:B------:R0:W-:Y:S04]  /*2ae50*/  STL.64 [R1+0x17c0], R4 ;  /* 0x0017c00401007387 */ /* 0x0001e80000100a00 */
[----:B0-----:R-:W2:Y:S04]  /*2ae60*/  LDL.LU R4, [R1+0x190] ;  /* 0x0001900001047983 */ /* 0x001ea80000300800 */
[----:B------:R-:W2:Y:S04]  /*2ae70*/  LDL.LU R5, [R1+0x194] ;  /* 0x0001940001057983 */ /* 0x000ea80000300800 */
[----:B------:R-:W2:Y:S04]  /*2ae80*/  LDL.LU R6, [R1+0x198] ;  /* 0x0001980001067983 */ /* 0x000ea80000300800 */
[----:B------:R-:W2:Y:S04]  /*2ae90*/  LDL.LU R7, [R1+0x19c] ;  /* 0x00019c0001077983 */ /* 0x000ea80000300800 */
[----:B------:R-:W4:Y:S04]  /*2aea0*/  LDL.LU.64 R10, [R1+0x8] ;  /* 0x00000800010a7983 */ /* 0x000f280000300a00 */
[----:B------:R0:W-:Y:S04]  /*2aeb0*/  STL.64 [R1+0x280], R12 ;  /* 0x0002800c01007387 */ /* 0x0001e80000100a00 */
[----:B------:R1:W-:Y:S01]  /*2aec0*/  STL.64 [R1+0x288], R14 ;  /* 0x0002880e01007387 */ /* 0x0003e20000100a00 */
[----:B0-----:R-:W-:-:S03]  /*2aed0*/  IMAD.MOV.U32 R12, RZ, RZ, R26 ;  /* 0x000000ffff0c7224 */ /* 0x001fc600078e001a */
[----:B-1----:R-:W2:Y:S04]  /*2aee0*/  LDL.LU.64 R14, [R1+0x1808] ;  /* 0x00180800010e7983 */ /* 0x002ea80000300a00 */
[----:B------:R-:W2:Y:S04]  /*2aef0*/  LDL.LU.64 R26, [R1+0x1800] ;  /* 0x00180000011a7983 */ /* 0x000ea80000300a00 */
[----:B------:R-:W2:Y:S02]  /*2af00*/  LDL.LU.64 R24, [R1+0x17f8] ;  /* 0x0017f80001187983 */ /* 0x000ea40000300a00 */
[----:B--2---:R-:W-:-:S15]  /*2af10*/  HMMA.16816.F32 R24, R16, R14, R24 ;  /* 0x0000000e1018723c */ /* 0x004fde0000001818 */
[----:B------:R-:W-:-:S04]  /*2af20*/  NOP ;  /* 0x0000000000007918 */ /* 0x000fc80000000000 */
[----:B------:R-:W-:Y:S04]  /*2af30*/  STL.64 [R1+0x1f0], R24 ;  /* 0x0001f01801007387 */ /* 0x000fe80000100a00 */
[----:B------:R0:W-:Y:S04]  /*2af40*/  STL.64 [R1+0x1f8], R26 ;  /* 0x0001f81a01007387 */ /* 0x0001e80000100a00 */
[----:B0-----:R-:W3:Y:S04]  /*2af50*/  LDL.LU.64 R26, [R1+0x17f0] ;  /* 0x0017f000011a7983 */ /* 0x001ee80000300a00 */
[----:B------:R0:W-:Y:S01]  /*2af60*/  STL.64 [R1+0x1768], R14 ;  /* 0x0017680e01007387 */ /* 0x0001e20000100a00 */
[----:B---3--:R-:W-:Y:S01]  /*2af70*/  HMMA.16816.F32 R20, R16, R26, R20 ;  /* 0x0000001a1014723c */ /* 0x008fe20000001814 */
[----:B0-----:R-:W-:-:S02]  /*2af80*/  IMAD.MOV.U32 R14, RZ, RZ, R26 ;  /* 0x000000ffff0e7224 */ /* 0x001fc400078e001a */
        /* <DEDUP_REMOVED lines=13> */
[----:B------:R-:W2:Y:S02]  /*2b060*/  LDL.LU.64 R22, [R1+0x17d0] ;  /* 0x0017d00001167983 */ /* 0x000ea40000300a00 */
[----:B--2---:R-:W-:Y:S01]  /*2b070*/  HMMA.16816.F32 R4, R16, R22, R4 ;  /* 0x000000161004723c */ /* 0x004fe20000001804 */
[----:B-1----:R-:W-:Y:S02]  /*2b080*/  IMAD.MOV.U32 R26, RZ, RZ, R22 ;  /* 0x000000ffff1a7224 */ /* 0x002fe400078e0016 */
        /* <DEDUP_REMOVED lines=8> */
[----:B------:R-:W2:Y:S04]  /*2b110*/  LDL.LU.64 R6, [R1+0x17b0] ;  /* 0x0017b00001067983 */ /* 0x000ea80000300a00 */
[----:B------:R-:W3:-:S13]  /*2b120*/  LDL.LU.64 R4, [R1+0x17a8] ;  /* 0x0017a80001047983 */ /* 0x000eda0000300a00 */
        /* <DEDUP_REMOVED lines=9> */
[----:B------:R-:W4:Y:S04]  /*2b1c0*/  LDL.LU.64 R20, [R1+0x1788] ;  /* 0x0017880001147983 */ /* 0x000f280000300a00 */
[----:B------:R0:W-:Y:S04]  /*2b1d0*/  STL.64 [R1+0x1718], R10 ;  /* 0x0017180a01007387 */ /* 0x0001e80000100a00 */
[----:B------:R-:W2:Y:S04]  /*2b1e0*/  LDL.LU R8, [R1+0xb0] ;  /* 0x0000b00001087983 */ /* 0x000ea80000300800 */
[----:B------:R-:W2:Y:S04]  /*2b1f0*/  LDL.LU R9, [R1+0xb4] ;  /* 0x0000b40001097983 */ /* 0x000ea80000300800 */
[----:B0-----:R-:W2:Y:S04]  /*2b200*/  LDL.LU R10, [R1+0xb8] ;  /* 0x0000b800010a7983 */ /* 0x001ea80000300800 */
[----:B------:R-:W2:Y:S04]  /*2b210*/  LDL.LU R11, [R1+0xbc] ;  /* 0x0000bc00010b7983 */ /* 0x000ea80000300800 */
[----:B--2---:R0:W-:Y:S04]  /*2b220*/  STL.64 [R1+0x1728], R10 ;  /* 0x0017280a01007387 */ /* 0x0041e80000100a00 */
[----:B------:R1:W-:Y:S01]  /*2b230*/  STL.64 [R1+0x1720], R8 ;  /* 0x0017200801007387 */ /* 0x0003e20000100a00 */
[----:B0-----:R-:W-:-:S02]  /*2b240*/  IMAD.MOV.U32 R10, RZ, RZ, R26 ;  /* 0x000000ffff0a7224 */ /* 0x001fc400078e001a */
[----:B------:R-:W-:-:S05]  /*2b250*/  IMAD.MOV.U32 R11, RZ, RZ, R25 ;  /* 0x000000ffff0b7224 */ /* 0x000fca00078e0019 */
[----:B------:R0:W-:Y:S04]  /*2b260*/  STL.64 [R1+0x1740], R10 ;  /* 0x0017400a01007387 */ /* 0x0001e80000100a00 */
[----:B-1----:R-:W2:Y:S04]  /*2b270*/  LDL.LU R8, [R1+0x160] ;  /* 0x0001600001087983 */ /* 0x002ea80000300800 */
[----:B------:R-:W2:Y:S04]  /*2b280*/  LDL.LU R9, [R1+0x164] ;  /* 0x0001640001097983 */ /* 0x000ea80000300800 */
[----:B0-----:R-:W2:Y:S04]  /*2b290*/  LDL.LU R10, [R1+0x168] ;  /* 0x00016800010a7983 */ /* 0x001ea80000300800 */
[----:B------:R-:W2:Y:S02]  /*2b2a0*/  LDL.LU R11, [R1+0x16c] ;  /* 0x00016c00010b7983 */ /* 0x000ea40000300800 */
[----:B--2---:R-:W-:Y:S01]  /*2b2b0*/  HMMA.16816.F32 R16, R16, R6, R8 ;  /* 0x000000061010723c */ /* 0x004fe20000001808 */
[----:B------:R-:W-:-:S02]  /*2b2c0*/  IMAD.MOV.U32 R10, RZ, RZ, R24 ;  /* 0x000000ffff0a7224 */ /* 0x000fc400078e0018 */
[----:B------:R-:W-:-:S15]  /*2b2d0*/  IMAD.MOV.U32 R11, RZ, RZ, R15 ;  /* 0x000000ffff0b7224 */ /* 0x000fde00078e000f */
[----:B------:R-:W-:Y:S01]  /*2b2e0*/  NOP ;  /* 0x0000000000007918 */ /* 0x000fe20000000000 */
[----:B------:R-:W-:Y:S04]  /*2b2f0*/  STL.64 [R1+0x190], R16 ;  /* 0x0001901001007387 */ /* 0x000fe80000100a00 */
[----:B------:R0:W-:Y:S04]  /*2b300*/  STL.64 [R1+0x198], R18 ;  /* 0x0001981201007387 */ /* 0x0001e80000100a00 */
[----:B------:R-:W-:Y:S01]  /*2b310*/  STL.64 [R1+0x1758], R10 ;  /* 0x0017580a01007387 */ /* 0x000fe20000100a00 */
[----:B0-----:R-:W-:Y:S02]  /*2b320*/  IMAD.MOV.U32 R18, RZ, RZ, R14 ;  /* 0x000000ffff127224 */ /* 0x001fe400078e000e */
[----:B------:R-:W-:-:S05]  /*2b330*/  IMAD.MOV.U32 R19, RZ, RZ, R13 ;  /* 0x000000ffff137224 */ /* 0x000fca00078e000d */
[----:B------:R0:W-:Y:S04]  /*2b340*/  STL.64 [R1+0x1760], R18 ;  /* 0x0017601201007387 */ /* 0x0001e80000100a00 */
[----:B------:R-:W2:Y:S04]  /*2b350*/  LDL.LU R16, [R1+0x140] ;  /* 0x0001400001107983 */ /* 0x000ea80000300800 */
[----:B------:R-:W2:Y:S04]  /*2b360*/  LDL.LU R17, [R1+0x144] ;  /* 0x0001440001117983 */ /* 0x000ea80000300800 */
[----:B0-----:R-:W2:Y:S04]  /*2b370*/  LDL.LU R18, [R1+0x148] ;  /* 0x0001480001127983 */ /* 0x001ea80000300800 */
[----:B------:R-:W2:Y:S04]  /*2b380*/  LDL.LU R19, [R1+0x14c] ;  /* 0x00014c0001137983 */ /* 0x000ea80000300800 */
[----:B--2---:R-:W-:Y:S04]  /*2b390*/  STL.64 [R1+0x1778], R18 ;  /* 0x0017781201007387 */ /* 0x004fe80000100a00 */
[----:B------:R0:W-:Y:S04]  /*2b3a0*/  STL.64 [R1+0x1770], R16 ;  /* 0x0017701001007387 */ /* 0x0001e80000100a00 */
[----:B0-----:R-:W4:Y:S04]  /*2b3b0*/  LDL.LU R16, [R1+0x150] ;  /* 0x0001500001107983 */ /* 0x001f280000300800 */
[----:B------:R-:W4:Y:S04]  /*2b3c0*/  LDL.LU R17, [R1+0x154] ;  /* 0x0001540001117983 */ /* 0x000f280000300800 */
[----:B------:R-:W4:Y:S04]  /*2b3d0*/  LDL.LU R18, [R1+0x158] ;  /* 0x0001580001127983 */ /* 0x000f280000300800 */
[----:B------:R-:W4:Y:S04]  /*2b3e0*/  LDL.LU R19, [R1+0x15c] ;  /* 0x00015c0001137983 */ /* 0x000f280000300800 */
[----:B------:R-:W2:Y:S04]  /*2b3f0*/  LDL.LU R8, [R1+0x130] ;  /* 0x0001300001087983 */ /* 0x000ea80000300800 */
[----:B------:R-:W2:Y:S04]  /*2b400*/  LDL.LU R9, [R1+0x134] ;  /* 0x0001340001097983 */ /* 0x000ea80000300800 */
[----:B------:R-:W2:Y:S04]  /*2b410*/  LDL.LU R10, [R1+0x138] ;  /* 0x00013800010a7983 */ /* 0x000ea80000300800 */
[----:B------:R-:W2:Y:S04]  /*2b420*/  LDL.LU R11, [R1+0x13c] ;  /* 0x00013c00010b7983 */ /* 0x000ea80000300800 */
[----:B------:R-:W-:Y:S04]  /*2b430*/  STL.64 [R1+0x1710], R6 ;  /* 0x0017100601007387 */ /* 0x000fe80000100a00 */
[----:B---3--:R0:W-:Y:S04]  /*2b440*/  STL.64 [R1+0x1708], R4 ;  /* 0x0017080401007387 */ /* 0x0081e80000100a00 */
        /* <DEDUP_REMOVED lines=20> */
[----:B------:R-:W2:Y:S01]  /*2b590*/  LDL.LU R26, [R1+0x18] ;  /* 0x00001800011a7983 */ /* 0x000ea20000300800 */
[----:B----4-:R-:W-:Y:S01]  /*2b5a0*/  HMMA.16816.F32 R12, R20, R14, R16 ;  /* 0x0000000e140c723c */ /* 0x010fe20000001810 */
[----:B------:R-:W-:-:S02]  /*2b5b0*/  IMAD.MOV.U32 R27, RZ, RZ, R3 ;  /* 0x000000ffff1b7224 */ /* 0x000fc400078e0003 */
[----:B------:R-:W4:Y:S04]  /*2b5c0*/  LDL.LU R3, [R1+0x1780] ;  /* 0x0017800001037983 */ /* 0x000f280000300800 */
[----:B--2---:R0:W-:Y:S04]  /*2b5d0*/  STL.64 [R1+0x16a8], R26 ;  /* 0x0016a81a01007387 */ /* 0x0041e80000100a00 */
[----:B---3--:R-:W-:Y:S04]  /*2b5e0*/  STL.64 [R1+0x16a0], R24 ;  /* 0x0016a01801007387 */ /* 0x008fe80000100a00 */
[----:B0-----:R-:W2:Y:S04]  /*2b5f0*/  LDL.LU.64 R26, [R1+0x78] ;  /* 0x00007800011a7983 */ /* 0x001ea80000300a00 */
[----:B------:R-:W3:Y:S04]  /*2b600*/  LDL.LU.64 R18, [R1+0x1778] ;  /* 0x0017780001127983 */ /* 0x000ee80000300a00 */
[----:B------:R-:W3:Y:S04]  /*2b610*/  LDL.LU.64 R16, [R1+0x1770] ;  /* 0x0017700001107983 */ /* 0x000ee80000300a00 */
[----:B------:R-:W-:Y:S04]  /*2b620*/  STL.64 [R1+0x5d0], R12 ;  /* 0x0005d00c01007387 */ /* 0x000fe80000100a00 */
[----:B------:R0:W-:Y:S04]  /*2b630*/  STL.64 [R1+0x5d8], R14 ;  /* 0x0005d80e01007387 */ /* 0x0001e80000100a00 */
[----:B0-----:R-:W3:Y:S02]  /*2b640*/  LDL.LU.64 R14, [R1+0x1768] ;  /* 0x00176800010e7983 */ /* 0x001ee40000300a00 */
[----:B---3--:R-:W-:Y:S02]  /*2b650*/  HMMA.16816.F32 R12, R20, R14, R16 ;  /* 0x0000000e140c723c */ /* 0x008fe40000001810 */
[----:B------:R-:W3:-:S15]  /*2b660*/  LDL.LU.64 R18, [R1+0x1760] ;  /* 0x0017600001127983 */ /* 0x000ede0000300a00 */
[----:B------:R-:W-:Y:S02]  /*2b670*/  NOP ;  /* 0x0000000000007918 */ /* 0x000fe40000000000 */
[----:B------:R0:W-:Y:S04]  /*2b680*/  STL.64 [R1+0x5c0], R12 ;  /* 0x0005c00c01007387 */ /* 0x0001e80000100a00 */
[----:B------:R1:W-:Y:S04]  /*2b690*/  STL.64 [R1+0x5c8], R14 ;  /* 0x0005c80e01007387 */ /* 0x0003e80000100a00 */
[----:B0-----:R-:W2:Y:S04]  /*2b6a0*/  LDL.LU R12, [R1+0x90] ;  /* 0x00009000010c7983 */ /* 0x001ea80000300800 */
[----:B------:R-:W2:Y:S04]  /*2b6b0*/  LDL.LU R13, [R1+0x94] ;  /* 0x00009400010d7983 */ /* 0x000ea80000300800 */
[----:B-1----:R-:W2:Y:S04]  /*2b6c0*/  LDL.LU R14, [R1+0x98] ;  /* 0x00009800010e7983 */ /* 0x002ea80000300800 */
[----:B------:R-:W2:Y:S01]  /*2b6d0*/  LDL.LU R15, [R1+0x9c] ;  /* 0x00009c00010f7983 */ /* 0x000ea20000300800 */
[----:B---3--:R-:W-:Y:S03]  /*2b6e0*/  HMMA.16816.F32 R16, R20, R18, R8 ;  /* 0x000000121410723c */ /* 0x008fe60000001808 */
[----:B------:R-:W3:-:S15]  /*2b6f0*/  LDL.LU.64 R10, [R1+0x1758] ;  /* 0x00175800010a7983 */ /* 0x000ede0000300a00 */
[----:B------:R-:W-:Y:S01]  /*2b700*/  NOP ;  /* 0x0000000000007918 */ /* 0x000fe20000000000 */
[----:B------:R0:W-:Y:S04]  /*2b710*/  STL.64 [R1+0x5b0], R16 ;  /* 0x0005b01001007387 */ /* 0x0001e80000100a00 */
[----:B------:R1:W-:Y:S04]  /*2b720*/  STL.64 [R1+0x5b8], R18 ;  /* 0x0005b81201007387 */ /* 0x0003e80000100a00 */
[----:B0-----:R-:W2:Y:S04]  /*2b730*/  LDL.LU R16, [R1+0x80] ;  /* 0x0000800001107983 */ /* 0x001ea80000300800 */
[----:B------:R-:W2:Y:S04]  /*2b740*/  LDL.LU R17, [R1+0x84] ;  /* 0x0000840001117983 */ /* 0x000ea80000300800 */
[----:B-1----:R-:W2:Y:S04]  /*2b750*/  LDL.LU R18, [R1+0x88] ;  /* 0x0000880001127983 */ /* 0x002ea80000300800 */
[----:B------:R-:W2:Y:S01]  /*2b760*/  LDL.LU R19, [R1+0x8c] ;  /* 0x00008c0001137983 */ /* 0x000ea20000300800 */
        /* <DEDUP_REMOVED lines=32> */
[----:B------:R-:W2:Y:S04]  /*2b970*/  LDL.LU.64 R4, [R1+0x1708] ;  /* 0x0017080001047983 */ /* 0x000ea80000300a00 */
[----:B------:R0:W-:Y:S04]  /*2b980*/  STL.64 [R1+0x16b0], R10 ;  /* 0x0016b00a01007387 */ /* 0x0001e80000100a00 */
[----:B------:R-:W2:Y:S04]  /*2b990*/  LDL.LU R8, [R1+0x20] ;  /* 0x0000200001087983 */ /* 0x000ea80000300800 */
[----:B------:R-:W2:Y:S04]  /*2b9a0*/  LDL.LU R9, [R1+0x24] ;  /* 0x0000240001097983 */ /* 0x000ea80000300800 */
[----:B0-----:R-:W2:Y:S04]  /*2b9b0*/  LDL.LU R10, [R1+0x28] ;  /* 0x00002800010a7983 */ /* 0x001ea80000300800 */
[----:B------:R-:W2:Y:S01]  /*2b9c0*/  LDL.LU R11, [R1+0x2c] ;  /* 0x00002c00010b7983 */ /* 0x000ea20000300800 */
[----:B---3--:R-:W-:Y:S03]  /*2b9d0*/  HMMA.16816.F32 R20, R20, R6, R12 ;  /* 0x000000061414723c */ /* 0x008fe6000000180c */
        /* <DEDUP_REMOVED lines=11> */
[----:B------:R-:W2:Y:S04]  /*2ba90*/  LDL.LU R21, [R1+0x54] ;  /* 0x0000540001157983 */ /* 0x000ea80000300800 */
[----:B-1----:R-:W2:Y:S04]  /*2baa0*/  LDL.LU R22, [R1+0x58] ;  /* 0x0000580001167983 */ /* 0x002ea80000300800 */
[----:B------:R-:W2:Y:S01]  /*2bab0*/  LDL.LU R23, [R1+0x5c] ;  /* 0x00005c0001177983 */ /* 0x000ea20000300800 */
        /* <DEDUP_REMOVED lines=21> */
[----:B------:R4:W-:Y:S04]  /*2bc10*/  STL [R1+0x1688], R19 ;  /* 0x0016881301007387 */ /* 0x0009e80000100800 */
[----:B------:R-:W3:Y:S04]  /*2bc20*/  LDL.LU R16, [R1+0x30] ;  /* 0x0000300001107983 */ /* 0x000ee80000300800 */
[----:B------:R-:W3:Y:S04]  /*2bc30*/  LDL.LU R17, [R1+0x34] ;  /* 0x0000340001117983 */ /* 0x000ee80000300800 */
[----:B0-----:R-:W3:Y:S01]  /*2bc40*/  LDL.LU R18, [R1+0x38] ;  /* 0x0000380001127983 */ /* 0x001ee20000300800 */
[----:B----4-:R-:W-:-:S03]  /*2bc50*/  IMAD.MOV.U32 R19, RZ, RZ, R3 ;  /* 0x000000ffff137224 */ /* 0x010fc600078e0003 */
[----:B------:R-:W4:Y:S01]  /*2bc60*/  LDL.LU R3, [R1+0x16e0] ;  /* 0x0016e00001037983 */ /* 0x000f220000300800 */
        /* <DEDUP_REMOVED lines=15> */
[----:B------:R-:W3:Y:S02]  /*2bd60*/  LDL.LU.64 R26, [R1+0x16c0] ;  /* 0x0016c000011a7983 */ /* 0x000ee40000300a00 */
[----:B---3--:R-:W-:-:S15]  /*2bd70*/  HMMA.16816.F32 R16, R12, R26, R16 ;  /* 0x0000001a0c10723c */ /* 0x008fde0000001810 */
[----:B------:R-:W-:-:S04]  /*2bd80*/  NOP ;  /* 0x0000000000007918 */ /* 0x000fc80000000000 */
[----:B------:R0:W-:Y:S04]  /*2bd90*/  STL.64 [R1+0x3b0], R16 ;  /* 0x0003b01001007387 */ /* 0x0001e80000100a00 */
[----:B------:R-:W-:Y:S01]  /*2bda0*/  STL.64 [R1+0x3b8], R18 ;  /* 0x0003b81201007387 */ /* 0x000fe20000100a00 */
[----:B0-----:R-:W-:Y:S02]  /*2bdb0*/  IMAD.MOV.U32 R16, RZ, RZ, R26 ;  /* 0x000000ffff107224 */ /* 0x001fe400078e001a */
[----:B------:R-:W-:Y:S02]  /*2bdc0*/  IMAD.MOV.U32 R17, RZ, RZ, R27 ;  /* 0x000000ffff117224 */ /* 0x000fe400078e001b */
        /* <DEDUP_REMOVED lines=16> */
[----:B------:R-:W-:Y:S04]  /*2bed0*/  STL [R1+0x15c0], R28 ;  /* 0x0015c01c01007387 */ /* 0x000fe80000100800 */
[----:B------:R0:W-:Y:S04]  /*2bee0*/  STL.64 [R1+0x15d8], R6 ;  /* 0x0015d80601007387 */ /* 0x0001e80000100a00 */
[----:B------:R-:W-:Y:S01]  /*2bef0*/  STL.64 [R1+0x15d0], R4 ;  /* 0x0015d00401007387 */ /* 0x000fe20000100a00 */
[----:B------:R-:W-:-:S02]  /*2bf00*/  IMAD.MOV.U32 R18, RZ, RZ, R10 ;  /* 0x000000ffff127224 */ /* 0x000fc400078e000a */
[----:B------:R-:W-:Y:S02]  /*2bf10*/  IMAD.MOV.U32 R19, RZ, RZ, R11 ;  /* 0x000000ffff137224 */ /* 0x000fe400078e000b */
[----:B------:R-:W-:Y:S01]  /*2bf20*/  LDSM.16.MT88.4 R8, [R28+UR5+0x2a180] ;  /* 0x02a180051c08783b */ /* 0x000fe20008004200 */
[----:B--2---:R-:W-:Y:S03]  /*2bf30*/  HMMA.16816.F32 R12, R12, R6, R24 ;  /* 0x000000060c0c723c */ /* 0x004fe60000001818 */
[----:B----4-:R-:W-:-:S15]  /*2bf40*/  LDSM.16.M88.4 R24, [R3+UR5+0x80] ;  /* 0x000080050318783b */ /* 0x010fde0008000200 */
[----:B------:R-:W-:Y:S01]  /*2bf50*/  NOP ;  /* 0x0000000000007918 */ /* 0x000fe20000000000 */
[----:B------:R-:W-:Y:S04]  /*2bf60*/  STL.64 [R1+0x120], R12 ;  /* 0x0001200c01007387 */ /* 0x000fe80000100a00 */
[----:B------:R-:W-:Y:S04]  /*2bf70*/  STL.64 [R1+0x128], R14 ;  /* 0x0001280e01007387 */ /* 0x000fe80000100a00 */
[----:B------:R-:W1:Y:S01]  /*2bf80*/  LDSM.16.MT88.4 R12, [R0+UR5+0x2c000] ;  /* 0x02c00005000c783b */ /* 0x000e620008004200 */
[----:B0-----:R-:W-:Y:S02]  /*2bf90*/  IMAD.MOV.U32 R6, RZ, RZ, R18 ;  /* 0x000000ffff067224 */ /* 0x001fe400078e0012 */
[----:B------:R-:W-:Y:S01]  /*2bfa0*/  IMAD.MOV.U32 R7, RZ, RZ, R19 ;  /* 0x000000ffff077224 */ /* 0x000fe200078e0013 */
[----:B-1----:R-:W-:Y:S04]  /*2bfb0*/  STL [R1+0x15cc], R13 ;  /* 0x0015cc0d01007387 */ /* 0x002fe80000100800 */
[----:B------:R-:W-:Y:S04]  /*2bfc0*/  STL [R1+0x15c8], R14 ;  /* 0x0015c80e01007387 */ /* 0x000fe80000100800 */
[----:B------:R-:W-:Y:S04]  /*2bfd0*/  STL [R1+0x15c4], R15 ;  /* 0x0015c40f01007387 */ /* 0x000fe80000100800 */
[----:B------:R-:W2:Y:S04]  /*2bfe0*/  LDL.LU R18, [R1+0x168c] ;  /* 0x00168c0001127983 */ /* 0x000ea80000300800 */
[----:B------:R-:W-:Y:S04]  /*2bff0*/  STL.64 [R1+0x60], R24 ;  /* 0x0000601801007387 */ /* 0x000fe80000100a00 */
[----:B------:R-:W-:Y:S04]  /*2c000*/  STL.64 [R1+0x68], R26 ;  /* 0x0000681a01007387 */ /* 0x000fe80000100a00 */
[----:B------:R-:W3:Y:S04]  /*2c010*/  LDL.LU R19, [R1+0x1688] ;  /* 0x0016880001137983 */ /* 0x000ee80000300800 */
[----:B------:R-:W-:Y:S04]  /*2c020*/  STL.64 [R1+0x15f0], R6 ;  /* 0x0015f00601007387 */ /* 0x000fe80000100a00 */
[----:B------:R-:W0:Y:S04]  /*2c030*/  LDSM.16.M88.4 R4, [R3+UR5+0x4080] ;  /* 0x004080050304783b */ /* 0x000e280008000200 */
[----:B------:R-:W1:Y:S04]  /*2c040*/  LDSM.16.M88.4 R24, [R3+UR5+0x8080] ;  /* 0x008080050318783b */ /* 0x000e680008000200 */
[----:B0-----:R-:W-:Y:S04]  /*2c050*/  STL.64 [R1+0x50], R4 ;  /* 0x0000500401007387 */ /* 0x001fe80000100a00 */
[----:B------:R-:W-:Y:S04]  /*2c060*/  STL.64 [R1+0x58], R6 ;  /* 0x0000580601007387 */ /* 0x000fe80000100a00 */
[----:B------:R-:W0:Y:S04]  /*2c070*/  LDSM.16.M88.4 R4, [R3+UR5+0xc080] ;  /* 0x00c080050304783b */ /* 0x000e280008000200 */
[----:B-1----:R-:W-:Y:S04]  /*2c080*/  STL.64 [R1+0x40], R24 ;  /* 0x0000401801007387 */ /* 0x002fe80000100a00 */
[----:B------:R-:W-:Y:S04]  /*2c090*/  STL.64 [R1+0x48], R26 ;  /* 0x0000481a01007387 */ /* 0x000fe80000100a00 */
[----:B------:R-:W1:Y:S04]  /*2c0a0*/  LDSM.16.M88.4 R24, [R3+UR5+0x10080] ;  /* 0x010080050318783b */ /* 0x000e680008000200 */
[----:B0-----:R-:W-:Y:S04]  /*2c0b0*/  STL.64 [R1+0x30], R4 ;  /* 0x0000300401007387 */ /* 0x001fe80000100a00 */
[----:B------:R0:W-:Y:S02]  /*2c0c0*/  STL.64 [R1+0x38], R6 ;  /* 0x0000380601007387 */ /* 0x0001e40000100a00 */
[----:B0-----:R-:W-:-:S02]  /*2c0d0*/  IMAD.MOV.U32 R6, RZ, RZ, R29 ;  /* 0x000000ffff067224 */ /* 0x001fc400078e001d */
[----:B------:R-:W-:Y:S02]  /*2c0e0*/  IMAD.MOV.U32 R7, RZ, RZ, R2 ;  /* 0x000000ffff077224 */ /* 0x000fe400078e0002 */
[----:B-1----:R-:W-:Y:S02]  /*2c0f0*/  IMAD.MOV.U32 R2, RZ, RZ, R24 ;  /* 0x000000ffff027224 */ /* 0x002fe400078e0018 */
[----:B------:R-:W-:Y:S01]  /*2c100*/  IMAD.MOV.U32 R29, RZ, RZ, R25 ;  /* 0x000000ffff1d7224 */ /* 0x000fe200078e0019 */
[----:B------:R0:W-:Y:S04]  /*2c110*/  STL.64 [R1+0x1608], R6 ;  /* 0x0016080601007387 */ /* 0x0001e80000100a00 */
[----:B------:R-:W-:Y:S04]  /*2c120*/  STL.64 [R1+0x20], R24 ;  /* 0x0000201801007387 */ /* 0x000fe80000100a00 */
[----:B------:R-:W-:Y:S04]  /*2c130*/  STL.64 [R1+0x28], R26 ;  /* 0x0000281a01007387 */ /* 0x000fe80000100a00 */
[----:B------:R-:W1:Y:S01]  /*2c140*/  LDSM.16.M88.4 R24, [R3+UR5+0x14080] ;  /* 0x014080050318783b */ /* 0x000e620008000200 */
[----:B------:R-:W-:-:S02]  /*2c150*/  IMAD.MOV.U32 R15, RZ, RZ, R4 ;  /* 0x000000ffff0f7224 */ /* 0x000fc400078e0004 */
[----:B0-----:R-:W-:Y:S02]  /*2c160*/  IMAD.MOV.U32 R6, RZ, RZ, R16 ;  /* 0x000000ffff067224 */ /* 0x001fe400078e0010 */
[----:B------:R-:W-:Y:S01]  /*2c170*/  IMAD.MOV.U32 R7, RZ, RZ, R17 ;  /* 0x000000ffff077224 */ /* 0x000fe200078e0011 */
[----:B------:R-:W4:Y:S04]  /*2c180*/  LDL.LU R16, [R1+0x1684] ;  /* 0x0016840001107983 */ /* 0x000f280000300800 */
[----:B------:R-:W2:Y:S04]  /*2c190*/  LDL.LU R17, [R1+0x1680] ;  /* 0x0016800001117983 */ /* 0x000ea80000300800 */
[----:B------:R0:W-:Y:S02]  /*2c1a0*/  STL.64 [R1+0x1620], R6 ;  /* 0x0016200601007387 */ /* 0x0001e40000100a00 */
[----:B0-----:R-:W-:-:S02]  /*2c1b0*/  IMAD.MOV.U32 R6, RZ, RZ, R23 ;  /* 0x000000ffff067224 */ /* 0x001fc400078e0017 */
[----:B------:R-:W-:Y:S02]  /*2c1c0*/  IMAD.MOV.U32 R7, RZ, RZ, R22 ;  /* 0x000000ffff077224 */ /* 0x000fe400078e0016 */
[----:B-1----:R-:W-:Y:S02]  /*2c1d0*/  IMAD.MOV.U32 R14, RZ, RZ, R25 ;  /* 0x000000ffff0e7224 */ /* 0x002fe400078e0019 */
[----:B------:R-:W-:Y:S01]  /*2c1e0*/  IMAD.MOV.U32 R13, RZ, RZ, R24 ;  /* 0x000000ffff0d7224 */ /* 0x000fe200078e0018 */
[----:B------:R-:W-:Y:S04]  /*2c1f0*/  STL.64 [R1+0x10], R24 ;  /* 0x0000101801007387 */ /* 0x000fe80000100a00 */
[----:B------:R-:W-:Y:S04]  /*2c200*/  STL.64 [R1+0x18], R26 ;  /* 0x0000181a01007387 */ /* 0x000fe80000100a00 */
[----:B------:R-:W-:Y:S04]  /*2c210*/  STL.64 [R1+0x1638], R6 ;  /* 0x0016380601007387 */ /* 0x000fe80000100a00 */
[----:B------:R-:W-:Y:S04]  /*2c220*/  STL.64 [R1+0x15e8], R14 ;  /* 0x0015e80e01007387 */ /* 0x000fe80000100a00 */
[----:B------:R0:W-:Y:S04]  /*2c230*/  STL.64 [R1+0x15e0], R12 ;  /* 0x0015e00c01007387 */ /* 0x0001e80000100a00 */
[----:B------:R-:W-:Y:S04]  /*2c240*/  LDSM.16.MT88.4 R24, [R0+UR5+0x2c080] ;  /* 0x02c080050018783b */ /* 0x000fe80008004200 */
[----:B0-----:R-:W2:Y:S04]  /*2c250*/  LDL.LU R12, [R1+0x4b0] ;  /* 0x0004b000010c7983 */ /* 0x001ea80000300800 */
[----:B------:R-:W2:Y:S04]  /*2c260*/  LDL.LU R13, [R1+0x4b4] ;  /* 0x0004b400010d7983 */ /* 0x000ea80000300800 */
[----:B------:R-:W2:Y:S04]  /*2c270*/  LDL.LU R14, [R1+0x4b8] ;  /* 0x0004b800010e7983 */ /* 0x000ea80000300800 */
[----:B------:R-:W2:Y:S01]  /*2c280*/  LDL.LU R15, [R1+0x4bc] ;  /* 0x0004bc00010f7983 */ /* 0x000ea20000300800 */
[----:B------:R-:W-:-:S02]  /*2c290*/  IMAD.MOV.U32 R6, RZ, RZ, R21 ;  /* 0x000000ffff067224 */ /* 0x000fc400078e0015 */
[----:B------:R-:W-:Y:S02]  /*2c2a0*/  IMAD.MOV.U32 R7, RZ, RZ, R20 ;  /* 0x000000ffff077224 */ /* 0x000fe400078e0014 */
[----:B------:R-:W-:Y:S04]  /*2c2b0*/  LDSM.16.M88.4 R20, [R3+UR5+0x1c080] ;  /* 0x01c080050314783b */ /* 0x000fe80008000200 */
[----:B------:R-:W-:Y:S04]  /*2c2c0*/  STL.64 [R1+0x1650], R6 ;  /* 0x0016500601007387 */ /* 0x000fe80000100a00 */
[----:B--2---:R-:W-:Y:S04]  /*2c2d0*/  STL.64 [R1+0x1600], R14 ;  /* 0x0016000e01007387 */ /* 0x004fe80000100a00 */
[----:B------:R0:W-:Y:S04]  /*2c2e0*/  STL.64 [R1+0x15f8], R12 ;  /* 0x0015f80c01007387 */ /* 0x0001e80000100a00 */
[----:B0-----:R-:W2:Y:S04]  /*2c2f0*/  LDL.LU R12, [R1+0x4c0] ;  /* 0x0004c000010c7983 */ /* 0x001ea80000300800 */
[----:B------:R-:W2:Y:S04]  /*2c300*/  LDL.LU R13, [R1+0x4c4] ;  /* 0x0004c400010d7983 */ /* 0x000ea80000300800 */
[----:B------:R-:W2:Y:S04]  /*2c310*/  LDL.LU R14, [R1+0x4c8] ;  /* 0x0004c800010e7983 */ /* 0x000ea80000300800 */
[----:B------:R-:W2:Y:S01]  /*2c320*/  LDL.LU R15, [R1+0x4cc] ;  /* 0x0004cc00010f7983 */ /* 0x000ea20000300800 */
[----:B---3--:R-:W-:-:S02]  /*2c330*/  IMAD.MOV.U32 R6, RZ, RZ, R19 ;  /* 0x000000ffff067224 */ /* 0x008fc400078e0013 */
[----:B------:R-:W-:-:S05]  /*2c340*/  IMAD.MOV.U32 R7, RZ, RZ, R18 ;  /* 0x000000ffff077224 */ /* 0x000fca00078e0012 */
[----:B------:R-:W-:Y:S04]  /*2c350*/  STL.64 [R1+0x1668], R6 ;  /* 0x0016680601007387 */ /* 0x000fe80000100a00 */
[----:B--2---:R-:W-:Y:S04]  /*2c360*/  STL.64 [R1+0x1618], R14 ;  /* 0x0016180e01007387 */ /* 0x004fe80000100a00 */
[----:B------:R0:W-:Y:S04]  /*2c370*/  STL.64 [R1+0x1610], R12 ;  /* 0x0016100c01007387 */ /* 0x0001e80000100a00 */
        /* <DEDUP_REMOVED lines=22> */
[----:B------:R-:W-:-:S02]  /*2c4e0*/  IMAD.MOV.U32 R6, RZ, RZ, R17 ;  /* 0x000000ffff067224 */ /* 0x000fc400078e0011 */
[----:B----4-:R-:W-:Y:S02]  /*2c4f0*/  IMAD.MOV.U32 R7, RZ, RZ, R16 ;  /* 0x000000ffff077224 */ /* 0x010fe400078e0010 */
[----:B------:R-:W0:Y:S04]  /*2c500*/  LDSM.16.M88.4 R16, [R3+UR5+0x18080] ;  /* 0x018080050310783b */ /* 0x000e280008000200 */
[----:B---3--:R-:W-:Y:S04]  /*2c510*/  STL.64 [R1+0x1678], R14 ;  /* 0x0016780e01007387 */ /* 0x008fe80000100a00 */
[----:B--2---:R1:W-:Y:S04]  /*2c520*/  STL.64 [R1+0x1670], R12 ;  /* 0x0016700c01007387 */ /* 0x0043e80000100a00 */
[----:B-1----:R-:W2:Y:S04]  /*2c530*/  LDL.LU R12, [R1+0x5f0] ;  /* 0x0005f000010c7983 */ /* 0x002ea80000300800 */
[----:B------:R-:W2:Y:S04]  /*2c540*/  LDL.LU R13, [R1+0x5f4] ;  /* 0x0005f400010d7983 */ /* 0x000ea80000300800 */
[----:B------:R-:W2:Y:S04]  /*2c550*/  LDL.LU R14, [R1+0x5f8] ;  /* 0x0005f800010e7983 */ /* 0x000ea80000300800 */
[----:B------:R-:W2:Y:S01]  /*2c560*/  LDL.LU R15, [R1+0x5fc] ;  /* 0x0005fc00010f7983 */ /* 0x000ea20000300800 */
[----:B------:R-:W-:-:S03]  /*2c570*/  IMAD.MOV.U32 R28, RZ, RZ, R5 ;  /* 0x000000ffff1c7224 */ /* 0x000fc600078e0005 */
[----:B0-----:R-:W-:Y:S04]  /*2c580*/  STL [R1+0x11ec], R18 ;  /* 0x0011ec1201007387 */ /* 0x001fe80000100800 */
        /* <DEDUP_REMOVED lines=47> */
[----:B------:R-:W4:-:S13]  /*2c880*/  LDL.LU.64 R12, [R1+0x15e0] ;  /* 0x0015e000010c7983 */ /* 0x000f1a0000300a00 */
[----:B------:R-:W-:Y:S02]  /*2c890*/  IMAD.MOV.U32 R18, RZ, RZ, R6 ;  /* 0x000000ffff127224 */ /* 0x000fe400078e0006 */
[----:B------:R-:W-:Y:S02]  /*2c8a0*/  IMAD.MOV.U32 R19, RZ, RZ, R7 ;  /* 0x000000ffff137224 */ /* 0x000fe400078e0007 */
[----:B------:R-:W3:Y:S01]  /*2c8b0*/  LDL.LU.64 R6, [R1+0x15d8] ;  /* 0x0015d80001067983 */ /* 0x000ee20000300a00 */
[----:B------:R-:W-:Y:S02]  /*2c8c0*/  IMAD.MOV.U32 R22, RZ, RZ, R4 ;  /* 0x000000ffff167224 */ /* 0x000fe400078e0004 */
[----:B------:R-:W-:Y:S02]  /*2c8d0*/  IMAD.MOV.U32 R23, RZ, RZ, R5 ;  /* 0x000000ffff177224 */ /* 0x000fe400078e0005 */
[----:B------:R-:W2:Y:S04]  /*2c8e0*/  LDL.LU.64 R4, [R1+0x15d0] ;  /* 0x0015d00001047983 */ /* 0x000ea80000300a00 */
[----:B------:R-:W-:Y:S04]  /*2c8f0*/  STL.64 [R1+0x1558], R18 ;  /* 0x0015581201007387 */ /* 0x000fe80000100a00 */
[----:B------:R-:W-:Y:S04]  /*2c900*/  STL.64 [R1+0x1550], R16 ;  /* 0x0015501001007387 */ /* 0x000fe80000100a00 */
[----:B------:R-:W-:Y:S04]  /*2c910*/  STL.64 [R1+0x1538], R22 ;  /* 0x0015381601007387 */ /* 0x000fe80000100a00 */
[----:B------:R-:W-:Y:S01]  /*2c920*/  STL.64 [R1+0x1530], R20 ;  /* 0x0015301401007387 */ /* 0x000fe20000100a00 */
[----:B---3--:R-:W-:Y:S03]  /*2c930*/  HMMA.16816.F32 R8, R8, R6, R24 ;  /* 0x000000060808723c */ /* 0x008fe60000001818 */
[----:B--2---:R4:W-:Y:S02]  /*2c940*/  STL.64 [R1+0x1490], R4 ;  /* 0x0014900401007387 */ /* 0x0049e40000100a00 */
[----:B----4-:R-:W-:-:S02]  /*2c950*/  IMAD.MOV.U32 R4, RZ, RZ, R13 ;  /* 0x000000ffff047224 */ /* 0x010fc400078e000d */
[----:B------:R-:W-:-:S12]  /*2c960*/  IMAD.MOV.U32 R5, RZ, RZ, R14 ;  /* 0x000000ffff057224 */ /* 0x000fd800078e000e */
[----:B------:R-:W-:Y:S04]  /*2c970*/  STL.64 [R1], R8 ;  /* 0x0000000801007387 */ /* 0x000fe80000100a00 */
[----:B------:R-:W-:Y:S04]  /*2c980*/  STL.64 [R1+0x8], R10 ;  /* 0x0000080a01007387 */ /* 0x000fe80000100a00 */
[----:B------:R-:W2:Y:S04]  /*2c990*/  LDL.LU R13, [R1+0x15cc] ;  /* 0x0015cc00010d7983 */ /* 0x000ea80000300800 */
[----:B------:R-:W2:Y:S04]  /*2c9a0*/  LDL.LU R14, [R1+0x15c8] ;  /* 0x0015c800010e7983 */ /* 0x000ea80000300800 */
[----:B------:R-:W3:Y:S04]  /*2c9b0*/  LDL.LU R16, [R1+0x450] ;  /* 0x0004500001107983 */ /* 0x000ee80000300800 */
[----:B------:R-:W3:Y:S04]  /*2c9c0*/  LDL.LU R17, [R1+0x454] ;  /* 0x0004540001117983 */ /* 0x000ee80000300800 */
[----:B------:R-:W4:Y:S04]  /*2c9d0*/  LDL.LU R18, [R1+0x458] ;  /* 0x0004580001127983 */ /* 0x000f280000300800 */
[----:B------:R-:W4:Y:S04]  /*2c9e0*/  LDL.LU R19, [R1+0x45c] ;  /* 0x00045c0001137983 */ /* 0x000f280000300800 */
[----:B----4-:R-:W-:Y:S04]  /*2c9f0*/  STL.64 [R1+0x1568], R18 ;  /* 0x0015681201007387 */ /* 0x010fe80000100a00 */
[----:B---3--:R0:W-:Y:S02]  /*2ca00*/  STL.64 [R1+0x1560], R16 ;  /* 0x0015601001007387 */ /* 0x0081e40000100a00 */
[----:B0-----:R-:W-:-:S02]  /*2ca10*/  IMAD.MOV.U32 R16, RZ, RZ, R15 ;  /* 0x000000ffff107224 */ /* 0x001fc400078e000f */
[----:B------:R-:W-:Y:S01]  /*2ca20*/  IMAD.MOV.U32 R17, RZ, RZ, R28 ;  /* 0x000000ffff117224 */ /* 0x000fe200078e001c */
[----:B------:R-:W2:Y:S04]  /*2ca30*/  LDL.LU R15, [R1+0x15c4] ;  /* 0x0015c400010f7983 */ /* 0x000ea80000300800 */
[----:B------:R-:W3:Y:S04]  /*2ca40*/  LDL.LU R28, [R1+0x15c0] ;  /* 0x0015c000011c7983 */ /* 0x000ee80000300800 */
[----:B------:R-:W4:Y:S04]  /*2ca50*/  LDL.LU R20, [R1+0x470] ;  /* 0x0004700001147983 */ /* 0x000f280000300800 */
[----:B------:R-:W4:Y:S04]  /*2ca60*/  LDL.LU R21, [R1+0x474] ;  /* 0x0004740001157983 */ /* 0x000f280000300800 */
[----:B------:R-:W2:Y:S04]  /*2ca70*/  LDL.LU R22, [R1+0x478] ;  /* 0x0004780001167983 */ /* 0x000ea80000300800 */
[----:B------:R-:W2:Y:S04]  /*2ca80*/  LDL.LU R23, [R1+0x47c] ;  /* 0x00047c0001177983 */ /* 0x000ea80000300800 */
[----:B--2---:R-:W-:Y:S04]  /*2ca90*/  STL.64 [R1+0x1590], R22 ;  /* 0x0015901601007387 */ /* 0x004fe80000100a00 */
[----:B----4-:R0:W-:Y:S04]  /*2caa0*/  STL.64 [R1+0x1588], R20 ;  /* 0x0015881401007387 */ /* 0x0101e80000100a00 */
[----:B0-----:R-:W2:Y:S04]  /*2cab0*/  LDL.64 R20, [R1+0x50] ;  /* 0x0000500001147983 */ /* 0x001ea80000100a00 */
[----:B--2---:R0:W-:Y:S04]  /*2cac0*/  STL.64 [R1+0x15a0], R20 ;  /* 0x0015a01401007387 */ /* 0x0041e80000100a00 */
[----:B0-----:R-:W2:Y:S04]  /*2cad0*/  LDL.LU R20, [R1+0x490] ;  /* 0x0004900001147983 */ /* 0x001ea80000300800 */
[----:B------:R-:W2:Y:S04]  /*2cae0*/  LDL.LU R21, [R1+0x494] ;  /* 0x0004940001157983 */ /* 0x000ea80000300800 */
[----:B------:R-:W2:Y:S04]  /*2caf0*/  LDL.LU R22, [R1+0x498] ;  /* 0x0004980001167983 */ /* 0x000ea80000300800 */
[----:B------:R-:W2:Y:S04]  /*2cb00*/  LDL.LU R23, [R1+0x49c] ;  /* 0x00049c0001177983 */ /* 0x000ea80000300800 */
[----:B------:R0:W-:Y:S04]  /*2cb10*/  STL.64 [R1+0x1580], R16 ;  /* 0x0015801001007387 */ /* 0x0001e80000100a00 */
[----:B0-----:R-:W4:Y:S04]  /*2cb20*/  LDL.64 R16, [R1+0x40] ;  /* 0x0000400001107983 */ /* 0x001f280000100a00 */
[----:B----4-:R0:W-:Y:S04]  /*2cb30*/  STL.64 [R1+0x1598], R16 ;  /* 0x0015981001007387 */ /* 0x0101e80000100a00 */
[----:B0-----:R-:W4:Y:S04]  /*2cb40*/  LDL.LU R16, [R1+0x480] ;  /* 0x0004800001107983 */ /* 0x001f280000300800 */
[----:B------:R-:W4:Y:S04]  /*2cb50*/  LDL.LU R17, [R1+0x484] ;  /* 0x0004840001117983 */ /* 0x000f280000300800 */
[----:B------:R-:W2:Y:S04]  /*2cb60*/  LDL.LU R18, [R1+0x488] ;  /* 0x0004880001127983 */ /* 0x000ea80000300800 */
[----:B------:R-:W2:Y:S04]  /*2cb70*/  LDL.LU R19, [R1+0x48c] ;  /* 0x00048c0001137983 */ /* 0x000ea80000300800 */
[----:B--2---:R-:W-:Y:S04]  /*2cb80*/  STL.64 [R1+0x15b0], R18 ;  /* 0x0015b01201007387 */ /* 0x004fe80000100a00 */
[----:B----4-:R0:W-:Y:S04]  /*2cb90*/  STL.64 [R1+0x15a8], R16 ;  /* 0x0015a81001007387 */ /* 0x0101e80000100a00 */
[----:B0-----:R-:W2:Y:S04]  /*2cba0*/  LDL.64 R16, [R1+0x60] ;  /* 0x0000600001107983 */ /* 0x001ea80000100a00 */
[----:B------:R-:W4:Y:S04]  /*2cbb0*/  LDL.LU R24, [R1+0x440] ;  /* 0x0004400001187983 */ /* 0x000f280000300800 */
[----:B------:R-:W4:Y:S04]  /*2cbc0*/  LDL.LU R25, [R1+0x444] ;  /* 0x0004440001197983 */ /* 0x000f280000300800 */
[----:B------:R-:W2:Y:S04]  /*2cbd0*/  LDL.LU R26, [R1+0x448] ;  /* 0x00044800011a7983 */ /* 0x000ea80000300800 */
[----:B------:R-:W2:Y:S04]  /*2cbe0*/  LDL.LU R27, [R1+0x44c] ;  /* 0x00044c00011b7983 */ /* 0x000ea80000300800 */
[----:B--2---:R-:W-:Y:S04]  /*2cbf0*/  STL.64 [R1+0x1578], R26 ;  /* 0x0015781a01007387 */ /* 0x004fe80000100a00 */
[----:B----4-:R0:W-:Y:S04]  /*2cc00*/  STL.64 [R1+0x1570], R24 ;  /* 0x0015701801007387 */ /* 0x0101e80000100a00 */
        /* <DEDUP_REMOVED lines=8> */
[----:B------:R-:W-:Y:S03]  /*2cc90*/  HMMA.16816.F32 R20, R12, R16, R20 ;  /* 0x000000100c14723c */ /* 0x000fe60000001814 */
[----:B--2---:R-:W-:Y:S04]  /*2cca0*/  STL.64 [R1+0x14a0], R10 ;  /* 0x0014a00a01007387 */ /* 0x004fe80000100a00 */
[----:B----4-:R0:W-:Y:S04]  /*2ccb0*/  STL.64 [R1+0x1498], R8 ;  /* 0x0014980801007387 */ /* 0x0101e80000100a00 */
[----:B0-----:R-:W2:Y:S04]  /*2ccc0*/  LDL.LU R8, [R1+0x330] ;  /* 0x0003300001087983 */ /* 0x001ea80000300800 */
[----:B------:R-:W2:Y:S04]  /*2ccd0*/  LDL.LU R9, [R1+0x334] ;  /* 0x0003340001097983 */ /* 0x000ea80000300800 */
[----:B------:R-:W4:Y:S04]  /*2cce0*/  LDL.LU R10, [R1+0x338] ;  /* 0x00033800010a7983 */ /* 0x000f280000300800 */
[----:B------:R-:W4:Y:S01]  /*2ccf0*/  LDL.LU R11, [R1+0x33c] ;  /* 0x00033c00010b7983 */ /* 0x000f220000300800 */
[----:B------:R-:W-:-:S02]  /*2cd00*/  IMAD.MOV.U32 R7, RZ, RZ, R16 ;  /* 0x000000ffff077224 */ /* 0x000fc400078e0010 */
[----:B------:R-:W-:Y:S01]  /*2cd10*/  IMAD.MOV.U32 R6, RZ, RZ, R17 ;  /* 0x000000ffff067224 */ /* 0x000fe200078e0011 */
[----:B----4-:R-:W-:Y:S04]  /*2cd20*/  STL.64 [R1+0x14b0], R10 ;  /* 0x0014b00a01007387 */ /* 0x010fe80000100a00 */
[----:B--2---:R0:W-:Y:S02]  /*2cd30*/  STL.64 [R1+0x14a8], R8 ;  /* 0x0014a80801007387 */ /* 0x0041e40000100a00 */
[----:B0-----:R-:W-:Y:S02]  /*2cd40*/  IMAD.MOV.U32 R8, RZ, RZ, R2 ;  /* 0x000000ffff087224 */ /* 0x001fe400078e0002 */
[----:B------:R-:W-:Y:S01]  /*2cd50*/  IMAD.MOV.U32 R9, RZ, RZ, R29 ;  /* 0x000000ffff097224 */ /* 0x000fe200078e001d */
[----:B------:R-:W2:Y:S04]  /*2cd60*/  LDL.LU R2, [R1+0x15bc] ;  /* 0x0015bc0001027983 */ /* 0x000ea80000300800 */
[----:B------:R-:W4:Y:S04]  /*2cd70*/  LDL.LU R29, [R1+0x15b8] ;  /* 0x0015b800011d7983 */ /* 0x000f280000300800 */
[----:B------:R-:W2:Y:S04]  /*2cd80*/  LDL.LU.64 R18, [R1+0x15b0] ;  /* 0x0015b00001127983 */ /* 0x000ea80000300a00 */
[----:B------:R-:W2:Y:S04]  /*2cd90*/  LDL.LU.64 R16, [R1+0x15a8] ;  /* 0x0015a80001107983 */ /* 0x000ea80000300a00 */
[----:B------:R0:W-:Y:S04]  /*2cda0*/  STL.64 [R1+0x4f0], R20 ;  /* 0x0004f01401007387 */ /* 0x0001e80000100a00 */
[----:B------:R-:W-:Y:S04]  /*2cdb0*/  STL [R1+0x4f8], R22 ;  /* 0x0004f81601007387 */ /* 0x000fe80000100800 */
[----:B0-----:R-:W2:Y:S01]  /*2cdc0*/  LDL.LU.64 R20, [R1+0x15a0] ;  /* 0x0015a00001147983 */ /* 0x001ea20000300a00 */
[----:B------:R-:W-:-:S05]  /*2cdd0*/  IMAD.MOV.U32 R3, RZ, RZ, R23 ;  /* 0x000000ffff037224 */ /* 0x000fca00078e0017 */
[----:B------:R0:W-:Y:S01]  /*2cde0*/  STL [R1+0x12c8], R3 ;  /* 0x0012c80301007387 */ /* 0x0001e20000100800 */
[----:B--2---:R-:W-:Y:S01]  /*2cdf0*/  HMMA.16816.F32 R16, R12, R20, R16 ;  /* 0x000000140c10723c */ /* 0x004fe20000001810 */
[----:B------:R-:W-:Y:S02]  /*2ce00*/  IMAD.MOV.U32 R10, RZ, RZ, R20 ;  /* 0x000000ffff0a7224 */ /* 0x000fe400078e0014 */
[----:B0-----:R-:W-:-:S15]  /*2ce10*/  IMAD.MOV.U32 R3, RZ, RZ, R21 ;  /* 0x000000ffff037224 */ /* 0x001fde00078e0015 */
[----:B------:R-:W-:Y:S01]  /*2ce20*/  NOP ;  /* 0x0000000000007918 */ /* 0x000fe20000000000 */
[----:B------:R0:W-:Y:S04]  /*2ce30*/  STL.64 [R1+0x4e0], R16 ;  /* 0x0004e01001007387 */ /* 0x0001e80000100a00 */
[----:B------:R-:W-:Y:S04]  /*2ce40*/  STL.64 [R1+0x4e8], R18 ;  /* 0x0004e81201007387 */ /* 0x000fe80000100a00 */
[----:B0-----:R-:W2:Y:S04]  /*2ce50*/  LDL.LU.64 R16, [R1+0x1598] ;  /* 0x0015980001107983 */ /* 0x001ea80000300a00 */
[----:B------:R-:W2:Y:S04]  /*2ce60*/  LDL.LU.64 R22, [R1+0x1590] ;  /* 0x0015900001167983 */ /* 0x000ea80000300a00 */
[----:B------:R-:W2:Y:S02]  /*2ce70*/  LDL.LU.64 R20, [R1+0x1588] ;  /* 0x0015880001147983 */ /* 0x000ea40000300a00 */
[----:B--2---:R-:W-:Y:S01]  /*2ce80*/  HMMA.16816.F32 R20, R12, R16, R20 ;  /* 0x000000100c14723c */ /* 0x004fe20000001814 */
[----:B------:R-:W-:-:S15]  /*2ce90*/  IMAD.MOV.U32 R11, RZ, RZ, R17 ;  /* 0x000000ffff0b7224 */ /* 0x000fde00078e0011 */
[----:B------:R-:W-:-:S03]  /*2cea0*/  NOP ;  /* 0x0000000000007918 */ /* 0x000fc60000000000 */
[----:B------:R0:W-:Y:S04]  /*2ceb0*/  STL.64 [R1+0x4d0], R20 ;  /* 0x0004d01401007387 */ /* 0x0001e80000100a00 */
[----:B------:R-:W-:Y:S01]  /*2cec0*/  STL.64 [R1+0x4d8], R22 ;  /* 0x0004d81601007387 */ /* 0x000fe20000100a00 */
[----:B0-----:R-:W-:-:S03]  /*2ced0*/  IMAD.MOV.U32 R20, RZ, RZ, R16 ;  /* 0x000000ffff147224 */ /* 0x001fc600078e0010 */
[----:B------:R-:W2:Y:S02]  /*2cee0*/  LDL.LU.64 R16, [R1+0x1580] ;  /* 0x0015800001107983 */ /* 0x000ea40000300a00 */
[----:B--2---:R-:W-:Y:S02]  /*2cef0*/  HMMA.16816.F32 R16, R12, R16, R24 ;  /* 0x000000100c10723c */ /* 0x004fe40000001818 */
[----:B------:R-:W2:Y:S04]  /*2cf00*/  LDL.LU.64 R26, [R1+0x1578] ;  /* 0x00157800011a7983 */ /* 0x000ea80000300a00 */
        /* <DEDUP_REMOVED lines=11> */
[----:B------:R0:W-:Y:S04]  /*2cfc0*/  STL.64 [R1+0x14c0], R8 ;  /* 0x0014c00801007387 */ /* 0x0001e80000100a00 */
[----:B0-----:R-:W2:Y:S04]  /*2cfd0*/  LDL.64 R8, [R1+0x30] ;  /* 0x0000300001087983 */ /* 0x001ea80000100a00 */
[----:B--2---:R0:W-:Y:S02]  /*2cfe0*/  STL.64 [R1+0x14d8], R8 ;  /* 0x0014d80801007387 */ /* 0x0041e40000100a00 */
[----:B0-----:R-:W-:-:S02]  /*2cff0*/  IMAD.MOV.U32 R8, RZ, RZ, R20 ;  /* 0x000000ffff087224 */ /* 0x001fc400078e0014 */
[----:B------:R-:W-:Y:S01]  /*2d000*/  HMMA.16816.F32 R20, R12, R4, R24 ;  /* 0x000000040c14723c */ /* 0x000fe20000001818 */
[----:B------:R-:W-:-:S05]  /*2d010*/  IMAD.MOV.U32 R9, RZ, RZ, R11 ;  /* 0x000000ffff097224 */ /* 0x000fca00078e000b */
[----:B------:R0:W-:Y:S02]  /*2d020*/  STL.64 [R1+0x14f0], R8 ;  /* 0x0014f00801007387 */ /* 0x0001e40000100a00 */
[----:B0-----:R-:W-:Y:S02]  /*2d030*/  IMAD.MOV.U32 R8, RZ, RZ, R10 ;  /* 0x000000ffff087224 */ /* 0x001fe400078e000a */
[----:B------:R-:W-:-:S05]  /*2d040*/  IMAD.MOV.U32 R9, RZ, RZ, R3 ;  /* 0x000000ffff097224 */ /* 0x000fca00078e0003 */
[----:B------:R-:W-:Y:S04]  /*2d050*/  STL.64 [R1+0x1508], R8 ;  /* 0x0015080801007387 */ /* 0x000fe80000100a00 */
[----:B------:R0:W-:Y:S04]  /*2d060*/  STL.64 [R1+0x4a0], R20 ;  /* 0x0004a01401007387 */ /* 0x0001e80000100a00 */
[----:B------:R1:W-:Y:S04]  /*2d070*/  STL.64 [R1+0x4a8], R22 ;  /* 0x0004a81601007387 */ /* 0x0003e80000100a00 */
[----:B0-----:R-:W2:Y:S04]  /*2d080*/  LDL.LU R20, [R1+0x430] ;  /* 0x0004300001147983 */ /* 0x001ea80000300800 */
[----:B------:R-:W2:Y:S04]  /*2d090*/  LDL.LU R21, [R1+0x434] ;  /* 0x0004340001157983 */ /* 0x000ea80000300800 */
[----:B-1----:R-:W2:Y:S04]  /*2d0a0*/  LDL.LU R22, [R1+0x438] ;  /* 0x0004380001167983 */ /* 0x002ea80000300800 */
[----:B------:R-:W2:Y:S04]  /*2d0b0*/  LDL.LU R23, [R1+0x43c] ;  /* 0x00043c0001177983 */ /* 0x000ea80000300800 */
[----:B------:R-:W2:Y:S04]  /*2d0c0*/  LDL.LU R24, [R1+0x420] ;  /* 0x0004200001187983 */ /* 0x000ea80000300800 */
[----:B------:R-:W2:Y:S04]  /*2d0d0*/  LDL.LU R25, [R1+0x424] ;  /* 0x0004240001197983 */ /* 0x000ea80000300800 */
[----:B------:R-:W2:Y:S04]  /*2d0e0*/  LDL.LU R26, [R1+0x428] ;  /* 0x00042800011a7983 */ /* 0x000ea80000300800 */
[----:B------:R-:W2:Y:S04]  /*2d0f0*/  LDL.LU R27, [R1+0x42c] ;  /* 0x00042c00011b7983 */ /* 0x000ea80000300800 */
[----:B------:R0:W-:Y:S04]  /*2d100*/  STL.64 [R1+0x14b8], R4 ;  /* 0x0014b80401007387 */ /* 0x0001e80000100a00 */
[----:B0-----:R-:W2:Y:S04]  /*2d110*/  LDL.LU R4, [R1+0x340] ;  /* 0x0003400001047983 */ /* 0x001ea80000300800 */
[----:B------:R-:W2:Y:S01]  /*2d120*/  LDL.LU R5, [R1+0x344] ;  /* 0x0003440001057983 */ /* 0x000ea20000300800 */
[----:B------:R-:W-:-:S02]  /*2d130*/  IMAD.MOV.U32 R8, RZ, RZ, R7 ;  /* 0x000000ffff087224 */ /* 0x000fc400078e0007 */
[----:B------:R-:W-:Y:S02]  /*2d140*/  IMAD.MOV.U32 R9, RZ, RZ, R6 ;  /* 0x000000ffff097224 */ /* 0x000fe400078e0006 */
[----:B----4-:R-:W-:Y:S02]  /*2d150*/  IMAD.MOV.U32 R6, RZ, RZ, R29 ;  /* 0x000000ffff067224 */ /* 0x010fe400078e001d */
[----:B------:R-:W-:Y:S01]  /*2d160*/  IMAD.MOV.U32 R7, RZ, RZ, R2 ;  /* 0x000000ffff077224 */ /* 0x000fe200078e0002 */
[----:B------:R-:W4:Y:S04]  /*2d170*/  LDL.LU R29, [R1+0x154c] ;  /* 0x00154c00011d7983 */ /* 0x000f280000300800 */
        /* <DEDUP_REMOVED lines=12> */
[----:B----4-:R-:W-:Y:S01]  /*2d240*/  IMAD.MOV.U32 R7, RZ, RZ, R29 ;  /* 0x000000ffff077224 */ /* 0x010fe200078e001d */
[----:B------:R-:W3:Y:S04]  /*2d250*/  LDL.LU R2, [R1+0x1544] ;  /* 0x0015440001027983 */ /* 0x000ee80000300800 */
[----:B------:R-:W4:Y:S04]  /*2d260*/  LDL.LU R29, [R1+0x1540] ;  /* 0x00154000011d7983 */ /* 0x000f280000300800 */
[----:B------:R-:W-:Y:S01]  /*2d270*/  STL.64 [R1+0x1500], R6 ;  /* 0x0015000601007387 */ /* 0x000fe20000100a00 */
[----:B------:R-:W-:Y:S03]  /*2d280*/  HMMA.16816.F32 R20, R12, R16, R20 ;  /* 0x000000100c14723c */ /* 0x000fe60000001814 */
        /* <DEDUP_REMOVED lines=9> */
[----:B------:R-:W-:Y:S04]  /*2d320*/  STL.64 [R1+0x490], R20 ;  /* 0x0004901401007387 */ /* 0x000fe80000100a00 */
[----:B------:R0:W-:Y:S04]  /*2d330*/  STL.64 [R1+0x498], R22 ;  /* 0x0004981601007387 */ /* 0x0001e80000100a00 */
[----:B0-----:R-:W2:Y:S04]  /*2d340*/  LDL.LU.64 R22, [R1+0x1538] ;  /* 0x0015380001167983 */ /* 0x001ea80000300a00 */
[----:B------:R-:W2:Y:S01]  /*2d350*/  LDL.LU.64 R20, [R1+0x1530] ;  /* 0x0015300001147983 */ /* 0x000ea20000300a00 */
[----:B----4-:R-:W-:-:S02]  /*2d360*/  IMAD.MOV.U32 R6, RZ, RZ, R29 ;  /* 0x000000ffff067224 */ /* 0x010fc400078e001d */
[----:B---3--:R-:W-:Y:S01]  /*2d370*/  IMAD.MOV.U32 R7, RZ, RZ, R2 ;  /* 0x000000ffff077224 */ /* 0x008fe200078e0002 */
[----:B--2---:R-:W-:Y:S01]  /*2d380*/  HMMA.16816.F32 R12, R12, R20, R24 ;  /* 0x000000140c0c723c */ /* 0x004fe20000001818 */
[----:B------:R-:W2:Y:S04]  /*2d390*/  LDL.LU.64 R26, [R1+0x1528] ;  /* 0x00152800011a7983 */ /* 0x000ea80000300a00 */
[----:B------:R-:W2:-:S14]  /*2d3a0*/  LDL.LU.64 R24, [R1+0x1520] ;  /* 0x0015200001187983 */ /* 0x000e9c0000300a00 */
[----:B------:R0:W-:Y:S01]  /*2d3b0*/  STL.64 [R1+0x480], R12 ;  /* 0x0004800c01007387 */ /* 0x0001e20000100a00 */
[----:B------:R-:W-:Y:S02]  /*2d3c0*/  IMAD.MOV.U32 R2, RZ, RZ, R15 ;  /* 0x000000ffff027224 */ /* 0x000fe400078e000f */
[----:B------:R-:W-:Y:S01]  /*2d3d0*/  IMAD.MOV.U32 R29, RZ, RZ, R14 ;  /* 0x000000ffff1d7224 */ /* 0x000fe200078e000e */
[----:B0-----:R-:W3:Y:S04]  /*2d3e0*/  LDL.LU R12, [R1+0x320] ;  /* 0x00032000010c7983 */ /* 0x001ee80000300800 */
[----:B------:R-:W3:Y:S04]  /*2d3f0*/  LDL.LU R13, [R1+0x324] ;  /* 0x00032400010d7983 */ /* 0x000ee80000300800 */
[----:B------:R-:W3:Y:S04]  /*2d400*/  LDL.LU R14, [R1+0x328] ;  /* 0x00032800010e7983 */ /* 0x000ee80000300800 */
[----:B------:R-:W3:Y:S04]  /*2d410*/  LDL.LU R15, [R1+0x32c] ;  /* 0x00032c00010f7983 */ /* 0x000ee80000300800 */
[----:B------:R-:W-:Y:S04]  /*2d420*/  STL [R1+0x12f8], R2 ;  /* 0x0012f80201007387 */ /* 0x000fe80000100800 */
        /* <DEDUP_REMOVED lines=34> */
[----:B------:R-:W2:Y:S01]  /*2d650*/  LDL.LU.64 R8, [R1+0x14a8] ;  /* 0x0014a80001087983 */ /* 0x000ea20000300a00 */
[C---:B---3--:R-:W-:Y:S08]  /*2d660*/  HMMA.16816.F32 R12, R24.reuse, R16, R12 ;  /* 0x00000010180c723c */ /* 0x048ff0000000180c */
[----:B--2---:R-:W-:Y:S01]  /*2d670*/  HMMA.16816.F32 R4, R24, R4, R8 ;  /* 0x000000041804723c */ /* 0x004fe20000001808 */
[----:B------:R-:W2:Y:S04]  /*2d680*/  LDL.LU.64 R10, [R1+0x14a0] ;  /* 0x0014a000010a7983 */ /* 0x000ea80000300a00 */
[----:B------:R-:W2:-:S14]  /*2d690*/  LDL.LU.64 R8, [R1+0x1498] ;  /* 0x0014980001087983 */ /* 0x000e9c0000300a00 */
[----:B------:R0:W-:Y:S04]  /*2d6a0*/  STL.64 [R1+0x420], R4 ;  /* 0x0004200401007387 */ /* 0x0001e80000100a00 */
[----:B------:R-:W-:Y:S04]  /*2d6b0*/  STL.64 [R1+0x428], R6 ;  /* 0x0004280601007387 */ /* 0x000fe80000100a00 */
[----:B0-----:R-:W3:Y:S04]  /*2d6c0*/  LDL.LU.64 R4, [R1+0x1490] ;  /* 0x0014900001047983 */ /* 0x001ee80000300a00 */
[----:B------:R-:W-:Y:S04]  /*2d6d0*/  STL.64 [R1+0x1428], R18 ;  /* 0x0014281201007387 */ /* 0x000fe80000100a00 */
[----:B------:R0:W-:Y:S04]  /*2d6e0*/  STL.64 [R1+0x1420], R16 ;  /* 0x0014201001007387 */ /* 0x0001e80000100a00 */
[----:B------:R-:W-:Y:S04]  /*2d6f0*/  STL.64 [R1+0x410], R12 ;  /* 0x0004100c01007387 */ /* 0x000fe80000100a00 */
[----:B------:R-:W-:Y:S04]  /*2d700*/  STL.64 [R1+0x418], R14 ;  /* 0x0004180e01007387 */ /* 0x000fe80000100a00 */
[----:B------:R-:W-:Y:S04]  /*2d710*/  LDSM.16.MT88.4 R12, [R28+UR5+0x2c000] ;  /* 0x02c000051c0c783b */ /* 0x000fe80008004200 */
[----:B0-----:R-:W4:Y:S01]  /*2d720*/  LDL.LU R16, [R1+0x520] ;  /* 0x0005200001107983 */ /* 0x001f220000300800 */
[----:B--2---:R-:W-:-:S15]  /*2d730*/  HMMA.16816.F32 R8, R24, R20, R8 ;  /* 0x000000141808723c */ /* 0x004fde0000001808 */
[----:B------:R-:W-:-:S04]  /*2d740*/  NOP ;  /* 0x0000000000007918 */ /* 0x000fc80000000000 */
[----:B------:R-:W-:Y:S04]  /*2d750*/  STL.64 [R1+0x2f0], R8 ;  /* 0x0002f00801007387 */ /* 0x000fe80000100a00 */
[----:B------:R-:W-:Y:S04]  /*2d760*/  STL.64 [R1+0x2f8], R10 ;  /* 0x0002f80a01007387 */ /* 0x000fe80000100a00 */
[----:B------:R-:W4:Y:S04]  /*2d770*/  LDL.LU R17, [R1+0x524] ;  /* 0x0005240001117983 */ /* 0x000f280000300800 */
[----:B------:R-:W2:Y:S04]  /*2d780*/  LDL.LU R18, [R1+0x528] ;  /* 0x0005280001127983 */ /* 0x000ea80000300800 */
[----:B------:R-:W0:Y:S01]  /*2d790*/  LDSM.16.MT88.4 R8, [R0+UR5+0x2c180] ;  /* 0x02c180050008783b */ /* 0x000e220008004200 */
[----:B---3--:R-:W-:-:S03]  /*2d7a0*/  IMAD.MOV.U32 R19, RZ, RZ, R4 ;  /* 0x000000ffff137224 */ /* 0x008fc600078e0004 */
[----:B------:R-:W3:Y:S04]  /*2d7b0*/  LDL.LU R4, [R1+0x148c] ;  /* 0x00148c0001047983 */ /* 0x000ee80000300800 */
[----:B--2---:R-:W-:Y:S04]  /*2d7c0*/  STL.64 [R1+0x1438], R18 ;  /* 0x0014381201007387 */ /* 0x004fe80000100a00 */
[----:B----4-:R1:W-:Y:S04]  /*2d7d0*/  STL.64 [R1+0x1430], R16 ;  /* 0x0014301001007387 */ /* 0x0103e80000100a00 */
[----:B-1----:R-:W2:Y:S04]  /*2d7e0*/  LDL.LU R16, [R1+0x530] ;  /* 0x0005300001107983 */ /* 0x002ea80000300800 */
[----:B------:R-:W2:Y:S04]  /*2d7f0*/  LDL.LU R17, [R1+0x534] ;  /* 0x0005340001117983 */ /* 0x000ea80000300800 */
[----:B------:R-:W4:Y:S04]  /*2d800*/  LDL.LU R18, [R1+0x538] ;  /* 0x0005380001127983 */ /* 0x000f280000300800 */
[----:B------:R-:W4:Y:S04]  /*2d810*/  LDL.LU R19, [R1+0x53c] ;  /* 0x00053c0001137983 */ /* 0x000f280000300800 */
[----:B----4-:R-:W-:Y:S04]  /*2d820*/  STL.64 [R1+0x1448], R18 ;  /* 0x0014481201007387 */ /* 0x010fe80000100a00 */
[----:B--2---:R1:W-:Y:S04]  /*2d830*/  STL.64 [R1+0x1440], R16 ;  /* 0x0014401001007387 */ /* 0x0043e80000100a00 */
[----:B-1----:R-:W2:Y:S04]  /*2d840*/  LDL.64 R16, [R1+0x40] ;  /* 0x0000400001107983 */ /* 0x002ea80000100a00 */
[----:B--2---:R1:W-:Y:S04]  /*2d850*/  STL.64 [R1+0x1460], R16 ;  /* 0x0014601001007387 */ /* 0x0043e80000100a00 */
[----:B-1----:R-:W2:Y:S04]  /*2d860*/  LDL.64 R16, [R1+0x50] ;  /* 0x0000500001107983 */ /* 0x002ea80000100a00 */
[----:B--2---:R1:W-:Y:S04]  /*2d870*/  STL.64 [R1+0x1468], R16 ;  /* 0x0014681001007387 */ /* 0x0043e80000100a00 */
[----:B-1----:R-:W2:Y:S04]  /*2d880*/  LDL.64 R16, [R1+0x60] ;  /* 0x0000600001107983 */ /* 0x002ea80000100a00 */
[----:B------:R-:W-:Y:S04]  /*2d890*/  STL.64 [R1+0x1418], R22 ;  /* 0x0014181601007387 */ /* 0x000fe80000100a00 */
[----:B------:R1:W-:Y:S02]  /*2d8a0*/  STL.64 [R1+0x1410], R20 ;  /* 0x0014101401007387 */ /* 0x0003e40000100a00 */
[----:B-1----:R-:W-:-:S02]  /*2d8b0*/  IMAD.MOV.U32 R20, RZ, RZ, R5 ;  /* 0x000000ffff147224 */ /* 0x002fc400078e0005 */
[----:B------:R-:W4:Y:S04]  /*2d8c0*/  LDL.LU R5, [R1+0x1488] ;  /* 0x0014880001057983 */ /* 0x000f280000300800 */
[----:B------:R-:W2:Y:S04]  /*2d8d0*/  LDL.LU R21, [R1+0x514] ;  /* 0x0005140001157983 */ /* 0x000ea80000300800 */
[----:B------:R-:W2:Y:S04]  /*2d8e0*/  LDL.LU R22, [R1+0x518] ;  /* 0x0005180001167983 */ /* 0x000ea80000300800 */
[----:B------:R-:W2:Y:S04]  /*2d8f0*/  LDL.LU R23, [R1+0x51c] ;  /* 0x00051c0001177983 */ /* 0x000ea80000300800 */
[----:B--2---:R-:W-:Y:S04]  /*2d900*/  STL.64 [R1+0x1458], R22 ;  /* 0x0014581601007387 */ /* 0x004fe80000100a00 */
[----:B------:R3:W-:Y:S02]  /*2d910*/  STL.64 [R1+0x1450], R20 ;  /* 0x0014501401007387 */ /* 0x0007e40000100a00 */
[----:B---3--:R-:W-:-:S02]  /*2d920*/  IMAD.MOV.U32 R20, RZ, RZ, R4 ;  /* 0x000000ffff147224 */ /* 0x008fc400078e0004 */
[----:B----4-:R-:W-:Y:S01]  /*2d930*/  IMAD.MOV.U32 R21, RZ, RZ, R5 ;  /* 0x000000ffff157224 */ /* 0x010fe200078e0005 */
[----:B------:R-:W2:Y:S04]  /*2d940*/  LDL.LU R4, [R1+0x1484] ;  /* 0x0014840001047983 */ /* 0x000ea80000300800 */
[----:B------:R-:W3:Y:S04]  /*2d950*/  LDL.LU R5, [R1+0x1480] ;  /* 0x0014800001057983 */ /* 0x000ee80000300800 */
[----:B------:R-:W4:Y:S04]  /*2d960*/  LDL.LU R22, [R1+0x548] ;  /* 0x0005480001167983 */ /* 0x000f280000300800 */
[----:B------:R-:W4:Y:S04]  /*2d970*/  LDL.LU R23, [R1+0x54c] ;  /* 0x00054c0001177983 */ /* 0x000f280000300800 */
[----:B----4-:R-:W-:Y:S04]  /*2d980*/  STL.64 [R1+0x1478], R22 ;  /* 0x0014781601007387 */ /* 0x010fe80000100a00 */
[----:B------:R1:W-:Y:S04]  /*2d990*/  STL.64 [R1+0x1470], R20 ;  /* 0x0014701401007387 */ /* 0x0003e80000100a00 */
[----:B-1----:R-:W4:Y:S04]  /*2d9a0*/  LDL.LU R20, [R1+0x560] ;  /* 0x0005600001147983 */ /* 0x002f280000300800 */
[----:B------:R-:W4:Y:S01]  /*2d9b0*/  LDL.LU R21, [R1+0x564] ;  /* 0x0005640001157983 */ /* 0x000f220000300800 */
[----:B---3--:R-:W-:-:S02]  /*2d9c0*/  IMAD.MOV.U32 R22, RZ, RZ, R5 ;  /* 0x000000ffff167224 */ /* 0x008fc400078e0005 */
[----:B--2---:R-:W-:Y:S02]  /*2d9d0*/  IMAD.MOV.U32 R23, RZ, RZ, R4 ;  /* 0x000000ffff177224 */ /* 0x004fe400078e0004 */
[----:B------:R-:W4:Y:S04]  /*2d9e0*/  LDSM.16.MT88.4 R4, [R0+UR5+0x2c100] ;  /* 0x02c100050004783b */ /* 0x000f280008004200 */
[----:B0-----:R-:W-:Y:S04]  /*2d9f0*/  STL.64 [R1+0x1408], R10 ;  /* 0x0014080a01007387 */ /* 0x001fe80000100a00 */
[----:B------:R0:W-:Y:S01]  /*2da00*/  STL.64 [R1+0x1400], R8 ;  /* 0x0014000801007387 */ /* 0x0001e20000100a00 */
[----:B------:R-:W-:-:S03]  /*2da10*/  IMAD.MOV.U32 R25, RZ, RZ, R2 ;  /* 0x000000ffff197224 */ /* 0x000fc600078e0002 */
[----:B0-----:R-:W2:Y:S04]  /*2da20*/  LDL.LU R8, [R1+0x550] ;  /* 0x0005500001087983 */ /* 0x001ea80000300800 */
[----:B------:R-:W2:Y:S04]  /*2da30*/  LDL.LU R9, [R1+0x554] ;  /* 0x0005540001097983 */ /* 0x000ea80000300800 */
[----:B------:R-:W2:Y:S04]  /*2da40*/  LDL.LU R10, [R1+0x558] ;  /* 0x00055800010a7983 */ /* 0x000ea80000300800 */
[----:B------:R-:W2:Y:S04]  /*2da50*/  LDL.LU R11, [R1+0x55c] ;  /* 0x00055c00010b7983 */ /* 0x000ea80000300800 */
[----:B------:R0:W-:Y:S04]  /*2da60*/  STL [R1+0x12fc], R0 ;  /* 0x0012fc0001007387 */ /* 0x0001e80000100800 */
[----:B------:R-:W-:Y:S04]  /*2da70*/  STL.64 [R1+0x1380], R14 ;  /* 0x0013800e01007387 */ /* 0x000fe80000100a00 */
[----:B------:R1:W-:Y:S01]  /*2da80*/  STL.64 [R1+0x1378], R12 ;  /* 0x0013780c01007387 */ /* 0x0003e20000100a00 */
[----:B------:R-:W-:-:S02]  /*2da90*/  IMAD.MOV.U32 R2, RZ, RZ, R16 ;  /* 0x000000ffff027224 */ /* 0x000fc400078e0010 */
[----:B0-----:R-:W-:Y:S01]  /*2daa0*/  IMAD.MOV.U32 R0, RZ, RZ, R17 ;  /* 0x000000ffff007224 */ /* 0x001fe200078e0011 */
[----:B-1----:R-:W3:Y:S01]  /*2dab0*/  LDL.64 R12, [R1+0x10] ;  /* 0x00001000010c7983 */ /* 0x002ee20000100a00 */
[----:B----4-:R-:W-:-:S15]  /*2dac0*/  HMMA.16816.F32 R20, R4, R16, R20 ;  /* 0x000000100414723c */ /* 0x010fde0000001814 */
[----:B------:R-:W-:-:S04]  /*2dad0*/  NOP ;  /* 0x0000000000007918 */ /* 0x000fc80000000000 */
[----:B------:R-:W-:Y:S04]  /*2dae0*/  STL.64 [R1+0x260], R20 ;  /* 0x0002601401007387 */ /* 0x000fe80000100a00 */
[----:B------:R0:W-:Y:S04]  /*2daf0*/  STL.64 [R1+0x268], R22 ;  /* 0x0002681601007387 */ /* 0x0001e80000100a00 */
[----:B0-----:R-:W4:Y:S04]  /*2db00*/  LDL.LU.64 R22, [R1+0x1478] ;  /* 0x0014780001167983 */ /* 0x001f280000300a00 */
[----:B------:R-:W4:Y:S04]  /*2db10*/  LDL.LU.64 R20, [R1+0x1470] ;  /* 0x0014700001147983 */ /* 0x000f280000300a00 */
[----:B------:R-:W2:Y:S01]  /*2db20*/  LDL.LU.64 R16, [R1+0x1468] ;  /* 0x0014680001107983 */ /* 0x000ea20000300a00 */
[----:B------:R-:W-:Y:S01]  /*2db30*/  IMAD.MOV.U32 R24, RZ, RZ, R3 ;  /* 0x000000ffff187224 */ /* 0x000fe200078e0003 */
[----:B--2---:R-:W-:Y:S01]  /*2db40*/  HMMA.16816.F32 R8, R4, R16, R8 ;  /* 0x000000100408723c */ /* 0x004fe20000001808 */
[----:B------:R-:W-:-:S15]  /*2db50*/  IMAD.MOV.U32 R3, RZ, RZ, R17 ;  /* 0x000000ffff037224 */ /* 0x000fde00078e0011 */
[----:B------:R-:W-:-:S03]  /*2db60*/  NOP ;  /* 0x0000000000007918 */ /* 0x000fc60000000000 */
        /* <DEDUP_REMOVED lines=8> */
[----:B------:R-:W-:Y:S04]  /*2dbf0*/  STL.64 [R1+0x240], R20 ;  /* 0x0002401401007387 */ /* 0x000fe80000100a00 */
[----:B------:R0:W-:Y:S04]  /*2dc00*/  STL.64 [R1+0x248], R22 ;  /* 0x0002481601007387 */ /* 0x0001e80000100a00 */
[----:B0-----:R-:W3:Y:S04]  /*2dc10*/  LDL.LU.64 R22, [R1+0x1458] ;  /* 0x0014580001167983 */ /* 0x001ee80000300a00 */
[----:B------:R-:W3:Y:S04]  /*2dc20*/  LDL.LU.64 R20, [R1+0x1450] ;  /* 0x0014500001147983 */ /* 0x000ee80000300a00 */
        /* <DEDUP_REMOVED lines=11> */
[----:B------:R0:W-:Y:S04]  /*2dce0*/  STL.64 [R1+0x13d0], R24 ;  /* 0x0013d01801007387 */ /* 0x0001e80000100a00 */
[----:B0-----:R-:W2:Y:S01]  /*2dcf0*/  LDL.64 R24, [R1+0x20] ;  /* 0x0000200001187983 */ /* 0x001ea20000100a00 */
[C---:B---3--:R-:W-:Y:S08]  /*2dd00*/  HMMA.16816.F32 R20, R4.reuse, R12, R20 ;  /* 0x0000000c0414723c */ /* 0x048ff00000001814 */
[----:B--2---:R-:W-:Y:S01]  /*2dd10*/  HMMA.16816.F32 R16, R4, R24, R16 ;  /* 0x000000180410723c */ /* 0x004fe20000001810 */
[----:B------:R-:W-:-:S02]  /*2dd20*/  IMAD.MOV.U32 R10, RZ, RZ, R24 ;  /* 0x000000ffff0a7224 */ /* 0x000fc400078e0018 */
[----:B------:R-:W-:Y:S02]  /*2dd30*/  IMAD.MOV.U32 R9, RZ, RZ, R25 ;  /* 0x000000ffff097224 */ /* 0x000fe400078e0019 */
[----:B------:R-:W-:Y:S02]  /*2dd40*/  IMAD.MOV.U32 R24, RZ, RZ, R8 ;  /* 0x000000ffff187224 */ /* 0x000fe400078e0008 */
[----:B------:R-:W-:-:S12]  /*2dd50*/  IMAD.MOV.U32 R25, RZ, RZ, R3 ;  /* 0x000000ffff197224 */ /* 0x000fd800078e0003 */
[----:B------:R-:W-:Y:S04]  /*2dd60*/  STL.64 [R1+0x220], R16 ;  /* 0x0002201001007387 */ /* 0x000fe80000100a00 */
[----:B------:R0:W-:Y:S04]  /*2dd70*/  STL.64 [R1+0x228], R18 ;  /* 0x0002281201007387 */ /* 0x0001e80000100a00 */
[----:B0-----:R-:W2:Y:S04]  /*2dd80*/  LDL.LU.64 R18, [R1+0x1428] ;  /* 0x0014280001127983 */ /* 0x001ea80000300a00 */
[----:B------:R-:W3:Y:S04]  /*2dd90*/  LDL.LU.64 R16, [R1+0x1420] ;  /* 0x0014200001107983 */ /* 0x000ee80000300a00 */
[----:B------:R0:W-:Y:S04]  /*2dda0*/  STL.64 [R1+0x1398], R12 ;  /* 0x0013980c01007387 */ /* 0x0001e80000100a00 */
[----:B------:R1:W-:Y:S04]  /*2ddb0*/  STL.64 [R1+0x210], R20 ;  /* 0x0002101401007387 */ /* 0x0003e80000100a00 */
[----:B------:R4:W-:Y:S01]  /*2ddc0*/  STL.64 [R1+0x218], R22 ;  /* 0x0002181601007387 */ /* 0x0009e20000100a00 */
[----:B0-----:R-:W-:-:S02]  /*2ddd0*/  IMAD.MOV.U32 R12, RZ, RZ, R10 ;  /* 0x000000ffff0c7224 */ /* 0x001fc400078e000a */
[----:B------:R-:W-:Y:S01]  /*2dde0*/  IMAD.MOV.U32 R13, RZ, RZ, R9 ;  /* 0x000000ffff0d7224 */ /* 0x000fe200078e0009 */
[----:B-1----:R-:W3:Y:S04]  /*2ddf0*/  LDL.LU R20, [R1+0x500] ;  /* 0x0005000001147983 */ /* 0x002ee80000300800 */
[----:B------:R-:W3:Y:S04]  /*2de00*/  LDL.LU R21, [R1+0x504] ;  /* 0x0005040001157983 */ /* 0x000ee80000300800 */
[----:B----4-:R-:W3:Y:S04]  /*2de10*/  LDL.LU R22, [R1+0x508] ;  /* 0x0005080001167983 */ /* 0x010ee80000300800 */
[----:B------:R-:W3:Y:S04]  /*2de20*/  LDL.LU R23, [R1+0x50c] ;  /* 0x00050c0001177983 */ /* 0x000ee80000300800 */
[----:B------:R-:W-:Y:S04]  /*2de30*/  STL.64 [R1+0x13e8], R24 ;  /* 0x0013e81801007387 */ /* 0x000fe80000100a00 */
        /* <DEDUP_REMOVED lines=9> */
[----:B--2---:R-:W-:Y:S04]  /*2ded0*/  STL.64 [R1+0x13c8], R14 ;  /* 0x0013c80e01007387 */ /* 0x004fe80000100a00 */
[----:B----4-:R0:W-:Y:S04]  /*2dee0*/  STL.64 [R1+0x13c0], R12 ;  /* 0x0013c00c01007387 */ /* 0x0101e80000100a00 */
[----:B0-----:R-:W2:Y:S04]  /*2def0*/  LDL.LU R12, [R1+0x2d0] ;  /* 0x0002d000010c7983 */ /* 0x001ea80000300800 */
[----:B------:R-:W2:Y:S04]  /*2df00*/  LDL.LU R13, [R1+0x2d4] ;  /* 0x0002d400010d7983 */ /* 0x000ea80000300800 */
[----:B------:R-:W4:Y:S04]  /*2df10*/  LDL.LU R14, [R1+0x2d8] ;  /* 0x0002d800010e7983 */ /* 0x000f280000300800 */
[----:B------:R-:W4:Y:S01]  /*2df20*/  LDL.LU R15, [R1+0x2dc] ;  /* 0x0002dc00010f7983 */ /* 0x000f220000300800 */
[C---:B---3--:R-:W-:Y:S03]  /*2df30*/  HMMA.16816.F32 R20, R4.reuse, R16, R20 ;  /* 0x000000100414723c */ /* 0x048fe60000001814 */
[----:B----4-:R-:W-:Y:S04]  /*2df40*/  STL.64 [R1+0x13e0], R14 ;  /* 0x0013e00e01007387 */ /* 0x010fe80000100a00 */
        /* <DEDUP_REMOVED lines=14> */
[----:B------:R-:W4:Y:S04]  /*2e030*/  LDL.LU.64 R20, [R1+0x1410] ;  /* 0x0014100001147983 */ /* 0x000f280000300a00 */
[----:B------:R-:W-:Y:S04]  /*2e040*/  STL.64 [R1+0x1390], R18 ;  /* 0x0013901201007387 */ /* 0x000fe80000100a00 */
[----:B------:R0:W-:Y:S04]  /*2e050*/  STL.64 [R1+0x1388], R16 ;  /* 0x0013881001007387 */ /* 0x0001e80000100a00 */
        /* <DEDUP_REMOVED lines=12> */
[----:B------:R-:W4:Y:S01]  /*2e120*/  LDL.LU.64 R8, [R1+0x1400] ;  /* 0x0014000001087983 */ /* 0x000f220000300a00 */
[----:B------:R-:W-:-:S02]  /*2e130*/  IMAD.MOV.U32 R24, RZ, RZ, R2 ;  /* 0x000000ffff187224 */ /* 0x000fc400078e0002 */
[----:B------:R-:W-:Y:S01]  /*2e140*/  IMAD.MOV.U32 R25, RZ, RZ, R0 ;  /* 0x000000ffff197224 */ /* 0x000fe200078e0000 */
[----:B------:R0:W-:Y:S04]  /*2e150*/  STL.64 [R1+0x160], R4 ;  /* 0x0001600401007387 */ /* 0x0001e80000100a00 */
[----:B------:R1:W-:Y:S04]  /*2e160*/  STL.64 [R1+0x168], R6 ;  /* 0x0001680601007387 */ /* 0x0003e80000100a00 */
[----:B0-----:R-:W2:Y:S04]  /*2e170*/  LDL.LU R4, [R1+0x270] ;  /* 0x0002700001047983 */ /* 0x001ea80000300800 */
[----:B------:R-:W2:Y:S04]  /*2e180*/  LDL.LU R5, [R1+0x274] ;  /* 0x0002740001057983 */ /* 0x000ea80000300800 */
[----:B-1----:R-:W2:Y:S04]  /*2e190*/  LDL.LU R6, [R1+0x278] ;  /* 0x0002780001067983 */ /* 0x002ea80000300800 */
[----:B------:R-:W2:Y:S01]  /*2e1a0*/  LDL.LU R7, [R1+0x27c] ;  /* 0x00027c0001077983 */ /* 0x000ea20000300800 */
[----:B----4-:R-:W-:Y:S03]  /*2e1b0*/  HMMA.16816.F32 R24, R8, R24, R12 ;  /* 0x000000180818723c */ /* 0x010fe6000000180c */
[----:B------:R-:W4:Y:S04]  /*2e1c0*/  LDL.LU.64 R14, [R1+0x13f8] ;  /* 0x0013f800010e7983 */ /* 0x000f280000300a00 */
[----:B------:R-:W4:-:S12]  /*2e1d0*/  LDL.LU.64 R12, [R1+0x13f0] ;  /* 0x0013f000010c7983 */ /* 0x000f180000300a00 */
[----:B------:R0:W-:Y:S04]  /*2e1e0*/  STL.64 [R1+0x150], R24 ;  /* 0x0001501801007387 */ /* 0x0001e80000100a00 */
[----:B------:R4:W-:Y:S04]  /*2e1f0*/  STL.64 [R1+0x158], R26 ;  /* 0x0001581a01007387 */ /* 0x0009e80000100a00 */
[----:B0-----:R-:W4:Y:S02]  /*2e200*/  LDL.LU.64 R24, [R1+0x13e8] ;  /* 0x0013e80001187983 */ /* 0x001f240000300a00 */
        /* <DEDUP_REMOVED lines=14> */
[----:B------:R0:W-:Y:S04]  /*2e2f0*/  STL.64 [R1+0x110], R12 ;  /* 0x0001100c01007387 */ /* 0x0001e80000100a00 */
[----:B------:R-:W-:Y:S04]  /*2e300*/  STL.64 [R1+0x118], R14 ;  /* 0x0001180e01007387 */ /* 0x000fe80000100a00 */
[----:B0-----:R-:W2:Y:S04]  /*2e310*/  LDL.LU.64 R12, [R1+0x13b0] ;  /* 0x0013b000010c7983 */ /* 0x001ea80000300a00 */
[----:B------:R0:W-:Y:S04]  /*2e320*/  STL.64 [R1+0x1350], R24 ;  /* 0x0013501801007387 */ /* 0x0001e80000100a00 */
[----:B0-----:R-:W4:Y:S04]  /*2e330*/  LDL.LU R24, [R1+0x290] ;  /* 0x0002900001187983 */ /* 0x001f280000300800 */
[----:B------:R-:W4:Y:S04]  /*2e340*/  LDL.LU R25, [R1+0x294] ;  /* 0x0002940001197983 */ /* 0x000f280000300800 */
[----:B------:R-:W4:Y:S04]  /*2e350*/  LDL.LU R26, [R1+0x298] ;  /* 0x00029800011a7983 */ /* 0x000f280000300800 */
[----:B------:R-:W4:Y:S01]  /*2e360*/  LDL.LU R27, [R1+0x29c] ;  /* 0x00029c00011b7983 */ /* 0x000f220000300800 */
        /* <DEDUP_REMOVED lines=11> */
[----:B------:R-:W4:Y:S01]  /*2e420*/  LDL.LU.64 R16, [R1+0x1388] ;  /* 0x0013880001107983 */ /* 0x000f220000300a00 */
[----:B------:R-:W-:Y:S01]  /*2e430*/  HMMA.16816.F32 R4, R8, R20, R4 ;  /* 0x000000140804723c */ /* 0x000fe20000001804 */
[----:B------:R-:W-:-:S02]  /*2e440*/  IMAD.MOV.U32 R2, RZ, RZ, R12 ;  /* 0x000000ffff027224 */ /* 0x000fc400078e000c */
[----:B------:R-:W-:Y:S01]  /*2e450*/  IMAD.MOV.U32 R0, RZ, RZ, R13 ;  /* 0x000000ffff007224 */ /* 0x000fe200078e000d */
[----:B------:R-:W3:Y:S04]  /*2e460*/  LDL.LU.64 R14, [R1+0x1380] ;  /* 0x00138000010e7983 */ /* 0x000ee80000300a00 */
[----:B------:R-:W3:Y:S01]  /*2e470*/  LDL.LU.64 R12, [R1+0x1378] ;  /* 0x00137800010c7983 */ /* 0x000ee20000300a00 */
[----:B----4-:R-:W-:Y:S03]  /*2e480*/  HMMA.16816.F32 R24, R8, R16, R24 ;  /* 0x000000100818723c */ /* 0x010fe60000001818 */
[----:B--2---:R-:W-:Y:S04]  /*2e490*/  STL.64 [R1+0x1318], R18 ;  /* 0x0013181201007387 */ /* 0x004fe80000100a00 */
[----:B------:R-:W-:-:S12]  /*2e4a0*/  STL.64 [R1+0x1310], R16 ;  /* 0x0013101001007387 */ /* 0x000fd80000100a00 */
[----:B------:R0:W-:Y:S04]  /*2e4b0*/  STL.64 [R1+0x180], R24 ;  /* 0x0001801801007387 */ /* 0x0001e80000100a00 */
[----:B------:R-:W-:Y:S04]  /*2e4c0*/  STL.64 [R1+0x188], R26 ;  /* 0x0001881a01007387 */ /* 0x000fe80000100a00 */
[----:B------:R-:W-:Y:S04]  /*2e4d0*/  STL.64 [R1+0x170], R4 ;  /* 0x0001700401007387 */ /* 0x000fe80000100a00 */
[----:B------:R-:W-:Y:S04]  /*2e4e0*/  STL.64 [R1+0x178], R6 ;  /* 0x0001780601007387 */ /* 0x000fe80000100a00 */
[----:B------:R-:W2:Y:S04]  /*2e4f0*/  LDL.64 R8, [R1+0x50] ;  /* 0x0000500001087983 */ /* 0x000ea80000100a00 */
[----:B--2---:R-:W-:Y:S04]  /*2e500*/  STL.64 [R1+0x1370], R8 ;  /* 0x0013700801007387 */ /* 0x004fe80000100a00 */
[----:B0-----:R-:W2:Y:S01]  /*2e510*/  LDL.64 R24, [R1+0x40] ;  /* 0x0000400001187983 */ /* 0x001ea20000100a00 */
[----:B------:R-:W-:-:S02]  /*2e520*/  IMAD.MOV.U32 R16, RZ, RZ, R2 ;  /* 0x000000ffff107224 */ /* 0x000fc400078e0002 */
[----:B------:R-:W-:Y:S01]  /*2e530*/  IMAD.MOV.U32 R17, RZ, RZ, R0 ;  /* 0x000000ffff117224 */ /* 0x000fe200078e0000 */
[----:B--2---:R0:W-:Y:S04]  /*2e540*/  STL.64 [R1+0x1368], R24 ;  /* 0x0013681801007387 */ /* 0x0041e80000100a00 */
[----:B0-----:R-:W2:Y:S04]  /*2e550*/  LDL.LU R24, [R1+0x1f0] ;  /* 0x0001f00001187983 */ /* 0x001ea80000300800 */
[----:B------:R-:W2:Y:S04]  /*2e560*/  LDL.LU R25, [R1+0x1f4] ;  /* 0x0001f40001197983 */ /* 0x000ea80000300800 */
[----:B------:R-:W2:Y:S04]  /*2e570*/  LDL.LU R26, [R1+0x1f8] ;  /* 0x0001f800011a7983 */ /* 0x000ea80000300800 */
[----:B------:R-:W2:Y:S04]  /*2e580*/  LDL.LU R27, [R1+0x1fc] ;  /* 0x0001fc00011b7983 */ /* 0x000ea80000300800 */
[----:B------:R-:W4:Y:S04]  /*2e590*/  LDL.LU R4, [R1+0x280] ;  /* 0x0002800001047983 */ /* 0x000f280000300800 */
[----:B------:R-:W4:Y:S04]  /*2e5a0*/  LDL.LU R5, [R1+0x284] ;  /* 0x0002840001057983 */ /* 0x000f280000300800 */
[----:B------:R-:W4:Y:S04]  /*2e5b0*/  LDL.LU R6, [R1+0x288] ;  /* 0x0002880001067983 */ /* 0x000f280000300800 */
[----:B------:R-:W4:Y:S04]  /*2e5c0*/  LDL.LU R7, [R1+0x28c] ;  /* 0x00028c0001077983 */ /* 0x000f280000300800 */
[----:B------:R-:W4:Y:S04]  /*2e5d0*/  LDL.64 R8, [R1+0x60] ;  /* 0x0000600001087983 */ /* 0x000f280000100a00 */
[----:B------:R0:W-:Y:S04]  /*2e5e0*/  STL.64 [R1+0x1330], R16 ;  /* 0x0013301001007387 */ /* 0x0001e80000100a00 */
[----:B0-----:R-:W2:Y:S04]  /*2e5f0*/  LDL.LU.64 R16, [R1+0x20] ;  /* 0x0000200001107983 */ /* 0x001ea80000300a00 */
        /* <DEDUP_REMOVED lines=17> */
[----:B----4-:R-:W-:Y:S03]  /*2e710*/  HMMA.16816.F32 R4, R12, R8, R4 ;  /* 0x000000080c04723c */ /* 0x010fe60000001804 */
[----:B--2---:R-:W-:Y:S04]  /*2e720*/  STL.64 [R1+0x1328], R22 ;  /* 0x0013281601007387 */ /* 0x004fe80000100a00 */
[----:B---3--:R0:W-:Y:S04]  /*2e730*/  STL.64 [R1+0x1320], R20 ;  /* 0x0013201401007387 */ /* 0x0081e80000100a00 */
        /* <DEDUP_REMOVED lines=11> */
[----:B------:R-:W-:Y:S04]  /*2e7f0*/  STL.64 [R1+0x370], R4 ;  /* 0x0003700401007387 */ /* 0x000fe80000100a00 */
[----:B------:R0:W-:Y:S02]  /*2e800*/  STL.64 [R1+0x378], R6 ;  /* 0x0003780601007387 */ /* 0x0001e40000100a00 */
[----:B0-----:R-:W-:-:S02]  /*2e810*/  IMAD.MOV.U32 R6, RZ, RZ, R8 ;  /* 0x000000ffff067224 */ /* 0x001fc400078e0008 */
[----:B------:R-:W3:Y:S02]  /*2e820*/  LDL.LU.64 R8, [R1+0x1370] ;  /* 0x0013700001087983 */ /* 0x000ee40000300a00 */
[----:B---3--:R-:W-:-:S15]  /*2e830*/  HMMA.16816.F32 R24, R12, R8, R24 ;  /* 0x000000080c18723c */ /* 0x008fde0000001818 */
[----:B------:R-:W-:-:S04]  /*2e840*/  NOP ;  /* 0x0000000000007918 */ /* 0x000fc80000000000 */
[----:B------:R0:W-:Y:S04]  /*2e850*/  STL.64 [R1+0x360], R24 ;  /* 0x0003601801007387 */ /* 0x0001e80000100a00 */
[----:B------:R-:W-:Y:S04]  /*2e860*/  STL.64 [R1+0x368], R26 ;  /* 0x0003681a01007387 */ /* 0x000fe80000100a00 */
[----:B0-----:R-:W3:Y:S01]  /*2e870*/  LDL.LU.64 R24, [R1+0x1368] ;  /* 0x0013680001187983 */ /* 0x001ee20000300a00 */
[----:B------:R-:W-:Y:S02]  /*2e880*/  IMAD.MOV.U32 R0, RZ, RZ, R8 ;  /* 0x000000ffff007224 */ /* 0x000fe400078e0008 */
[----:B------:R-:W-:Y:S01]  /*2e890*/  IMAD.MOV.U32 R2, RZ, RZ, R9 ;  /* 0x000000ffff027224 */ /* 0x000fe200078e0009 */
[----:B------:R-:W4:Y:S04]  /*2e8a0*/  LDL.LU R8, [R1+0x190] ;  /* 0x0001900001087983 */ /* 0x000f280000300800 */
[----:B------:R-:W4:Y:S04]  /*2e8b0*/  LDL.LU R9, [R1+0x194] ;  /* 0x0001940001097983 */ /* 0x000f280000300800 */
[----:B------:R-:W4:Y:S04]  /*2e8c0*/  LDL.LU R10, [R1+0x198] ;  /* 0x00019800010a7983 */ /* 0x000f280000300800 */
[----:B------:R-:W4:Y:S01]  /*2e8d0*/  LDL.LU R11, [R1+0x19c] ;  /* 0x00019c00010b7983 */ /* 0x000f220000300800 */
        /* <DEDUP_REMOVED lines=21> */
[----:B---3--:R-:W-:Y:S04]  /*2ea30*/  STL.64 [R1+0x12e0], R26 ;  /* 0x0012e01a01007387 */ /* 0x008fe80000100a00 */
[----:B------:R0:W-:-:S12]  /*2ea40*/  STL.64 [R1+0x12d8], R24 ;  /* 0x0012d81801007387 */ /* 0x0001d80000100a00 */
[----:B------:R-:W-:Y:S04]  /*2ea50*/  STL.64 [R1+0x330], R20 ;  /* 0x0003301401007387 */ /* 0x000fe80000100a00 */
[----:B------:R1:W-:Y:S01]  /*2ea60*/  STL.64 [R1+0x338], R22 ;  /* 0x0003381601007387 */ /* 0x0003e20000100a00 */
[----:B0-----:R-:W-:Y:S02]  /*2ea70*/  IMAD.MOV.U32 R25, RZ, RZ, R3 ;  /* 0x000000ffff197224 */ /* 0x001fe400078e0003 */
[----:B------:R-:W-:Y:S01]  /*2ea80*/  IMAD.MOV.U32 R3, RZ, RZ, R17 ;  /* 0x000000ffff037224 */ /* 0x000fe200078e0011 */
[----:B-1----:R-:W2:Y:S04]  /*2ea90*/  LDL.LU.64 R22, [R1+0x1340] ;  /* 0x0013400001167983 */ /* 0x002ea80000300a00 */
[----:B------:R-:W2:Y:S04]  /*2eaa0*/  LDL.LU.64 R20, [R1+0x1338] ;  /* 0x0013380001147983 */ /* 0x000ea80000300a00 */
[----:B------:R-:W2:Y:S02]  /*2eab0*/  LDL.LU.64 R16, [R1+0x1330] ;  /* 0x0013300001107983 */ /* 0x000ea40000300a00 */
[----:B--2---:R-:W-:Y:S02]  /*2eac0*/  HMMA.16816.F32 R16, R12, R16, R20 ;  /* 0x000000100c10723c */ /* 0x004fe40000001814 */
[----:B------:R-:W2:Y:S04]  /*2ead0*/  LDL.LU.64 R22, [R1+0x1328] ;  /* 0x0013280001167983 */ /* 0x000ea80000300a00 */
[----:B------:R-:W2:-:S13]  /*2eae0*/  LDL.LU.64 R20, [R1+0x1320] ;  /* 0x0013200001147983 */ /* 0x000e9a0000300a00 */
[----:B------:R-:W-:Y:S04]  /*2eaf0*/  STL.64 [R1+0x320], R16 ;  /* 0x0003201001007387 */ /* 0x000fe80000100a00 */
[----:B------:R0:W-:Y:S04]  /*2eb00*/  STL.64 [R1+0x328], R18 ;  /* 0x0003281201007387 */ /* 0x0001e80000100a00 */
[----:B0-----:R-:W3:Y:S04]  /*2eb10*/  LDL.LU.64 R18, [R1+0x1318] ;  /* 0x0013180001127983 */ /* 0x001ee80000300a00 */
[----:B------:R-:W2:Y:S02]  /*2eb20*/  LDL.LU.64 R16, [R1+0x1310] ;  /* 0x0013100001107983 */ /* 0x000ea40000300a00 */
[----:B--2---:R-:W-:-:S15]  /*2eb30*/  HMMA.16816.F32 R20, R12, R16, R20 ;  /* 0x000000100c14723c */ /* 0x004fde0000001814 */
[----:B------:R-:W-:-:S04]  /*2eb40*/  NOP ;  /* 0x0000000000007918 */ /* 0x000fc80000000000 */
[----:B------:R-:W-:Y:S04]  /*2eb50*/  STL.64 [R1+0x310], R20 ;  /* 0x0003101401007387 */ /* 0x000fe80000100a00 */
[----:B------:R0:W-:Y:S04]  /*2eb60*/  STL.64 [R1+0x318], R22 ;  /* 0x0003181601007387 */ /* 0x0001e80000100a00 */
[----:B0-----:R-:W2:Y:S04]  /*2eb70*/  LDL.LU.64 R22, [R1+0x1308] ;  /* 0x0013080001167983 */ /* 0x001ea80000300a00 */
[----:B------:R-:W4:Y:S04]  /*2eb80*/  LDL.LU.64 R20, [R1+0x1300] ;  /* 0x0013000001147983 */ /* 0x000f280000300a00 */
[----:B---3--:R-:W-:Y:S04]  /*2eb90*/  STL.64 [R1+0x12a0], R18 ;  /* 0x0012a01201007387 */ /* 0x008fe80000100a00 */
[----:B------:R0:W-:Y:S04]  /*2eba0*/  STL.64 [R1+0x1298], R16 ;  /* 0x0012981001007387 */ /* 0x0001e80000100a00 */
[----:B0-----:R-:W3:Y:S04]  /*2ebb0*/  LDL.LU R16, [R1+0x5a0] ;  /* 0x0005a00001107983 */ /* 0x001ee80000300800 */
[----:B------:R-:W3:Y:S04]  /*2ebc0*/  LDL.LU R17, [R1+0x5a4] ;  /* 0x0005a40001117983 */ /* 0x000ee80000300800 */
[----:B------:R-:W2:Y:S04]  /*2ebd0*/  LDL.LU R18, [R1+0x5a8] ;  /* 0x0005a80001127983 */ /* 0x000ea80000300800 */
[----:B------:R-:W2:Y:S01]  /*2ebe0*/  LDL.LU R19, [R1+0x5ac] ;  /* 0x0005ac0001137983 */ /* 0x000ea20000300800 */
[----:B------:R-:W-:-:S03]  /*2ebf0*/  IMAD.MOV.U32 R24, RZ, RZ, R6 ;  /* 0x000000ffff187224 */ /* 0x000fc600078e0006 */
[----:B--2---:R-:W-:Y:S04]  /*2ec00*/  STL.64 [R1+0x12f0], R18 ;  /* 0x0012f01201007387 */ /* 0x004fe80000100a00 */
[----:B---3--:R0:W-:Y:S04]  /*2ec10*/  STL.64 [R1+0x12e8], R16 ;  /* 0x0012e81001007387 */ /* 0x0081e80000100a00 */
[----:B0-----:R-:W2:Y:S04]  /*2ec20*/  LDL.LU R16, [R1+0x5d0] ;  /* 0x0005d00001107983 */ /* 0x001ea80000300800 */
[----:B------:R-:W2:Y:S04]  /*2ec30*/  LDL.LU R17, [R1+0x5d4] ;  /* 0x0005d40001117983 */ /* 0x000ea80000300800 */
[----:B------:R-:W2:Y:S04]  /*2ec40*/  LDL.LU R18, [R1+0x5d8] ;  /* 0x0005d80001127983 */ /* 0x000ea80000300800 */
[----:B------:R-:W2:Y:S01]  /*2ec50*/  LDL.LU R19, [R1+0x5dc] ;  /* 0x0005dc0001137983 */ /* 0x000ea20000300800 */
[----:B----4-:R-:W-:Y:S03]  /*2ec60*/  HMMA.16816.F32 R8, R12, R20, R8 ;  /* 0x000000140c08723c */ /* 0x010fe60000001808 */
[----:B------:R-:W-:Y:S04]  /*2ec70*/  STL.64 [R1+0x1290], R22 ;  /* 0x0012901601007387 */ /* 0x000fe80000100a00 */
[----:B------:R0:W-:Y:S04]  /*2ec80*/  STL.64 [R1+0x1288], R20 ;  /* 0x0012881401007387 */ /* 0x0001e80000100a00 */
[----:B------:R-:W1:Y:S08]  /*2ec90*/  LDSM.16.MT88.4 R12, [R28+UR5+0x2c100] ;  /* 0x02c100051c0c783b */ /* 0x000e700008004200 */
[----:B------:R-:W-:Y:S04]  /*2eca0*/  STL.64 [R1+0x300], R8 ;  /* 0x0003000801007387 */ /* 0x000fe80000100a00 */
[----:B------:R-:W-:Y:S04]  /*2ecb0*/  STL.64 [R1+0x308], R10 ;  /* 0x0003080a01007387 */ /* 0x000fe80000100a00 */
[----:B------:R-:W-:Y:S01]  /*2ecc0*/  LDSM.16.MT88.4 R8, [R28+UR5+0x2c080] ;  /* 0x02c080051c08783b */ /* 0x000fe20008004200 */
[----:B0-----:R-:W-:-:S02]  /*2ecd0*/  IMAD.MOV.U32 R20, RZ, RZ, R5 ;  /* 0x000000ffff147224 */ /* 0x001fc400078e0005 */
[----:B------:R-:W-:Y:S02]  /*2ece0*/  IMAD.MOV.U32 R21, RZ, RZ, R4 ;  /* 0x000000ffff157224 */ /* 0x000fe400078e0004 */
[----:B------:R-:W0:Y:S04]  /*2ecf0*/  LDSM.16.MT88.4 R4, [R28+UR5+0x2c180] ;  /* 0x02c180051c04783b */ /* 0x000e280008004200 */
[----:B-1----:R-:W-:Y:S04]  /*2ed00*/  STL.64 [R1+0x1280], R14 ;  /* 0x0012800e01007387 */ /* 0x002fe80000100a00 */
[----:B------:R1:W-:Y:S04]  /*2ed10*/  STL.64 [R1+0x1278], R12 ;  /* 0x0012780c01007387 */ /* 0x0003e80000100a00 */
[----:B-1----:R-:W3:Y:S04]  /*2ed20*/  LDL.LU R12, [R1+0x5b0] ;  /* 0x0005b000010c7983 */ /* 0x002ee80000300800 */
[----:B------:R-:W3:Y:S04]  /*2ed30*/  LDL.LU R13, [R1+0x5b4] ;  /* 0x0005b400010d7983 */ /* 0x000ee80000300800 */
[----:B------:R-:W3:Y:S04]  /*2ed40*/  LDL.LU R14, [R1+0x5b8] ;  /* 0x0005b800010e7983 */ /* 0x000ee80000300800 */
[----:B------:R-:W3:Y:S04]  /*2ed50*/  LDL.LU R15, [R1+0x5bc] ;  /* 0x0005bc00010f7983 */ /* 0x000ee80000300800 */
[----:B0-----:R-:W-:Y:S04]  /*2ed60*/  STL.64 [R1+0x1200], R6 ;  /* 0x0012000601007387 */ /* 0x001fe80000100a00 */
[----:B------:R0:W-:Y:S02]  /*2ed70*/  STL.64 [R1+0x11f8], R4 ;  /* 0x0011f80401007387 */ /* 0x0001e40000100a00 */
[----:B0-----:R-:W-:-:S02]  /*2ed80*/  IMAD.MOV.U32 R4, RZ, RZ, R0 ;  /* 0x000000ffff047224 */ /* 0x001fc400078e0000 */
[----:B------:R-:W-:Y:S01]  /*2ed90*/  IMAD.MOV.U32 R5, RZ, RZ, R2 ;  /* 0x000000ffff057224 */ /* 0x000fe200078e0002 */
[----:B------:R-:W4:Y:S04]  /*2eda0*/  LDL.LU R0, [R1+0x12fc] ;  /* 0x0012fc0001007983 */ /* 0x000f280000300800 */
[----:B------:R-:W3:Y:S04]  /*2edb0*/  LDL.LU R2, [R1+0x12f8] ;  /* 0x0012f80001027983 */ /* 0x000ee80000300800 */
[----:B------:R-:W-:Y:S01]  /*2edc0*/  STL [R1+0x10c8], R28 ;  /* 0x0010c81c01007387 */ /* 0x000fe20000100800 */
[----:B--2---:R-:W-:Y:S03]  /*2edd0*/  HMMA.16816.F32 R24, R8, R24, R16 ;  /* 0x000000180818723c */ /* 0x004fe60000001810 */
[----:B------:R-:W2:Y:S04]  /*2ede0*/  LDL.LU.64 R18, [R1+0x12f0] ;  /* 0x0012f00001127983 */ /* 0x000ea80000300a00 */
[----:B------:R-:W2:-:S12]  /*2edf0*/  LDL.LU.64 R16, [R1+0x12e8] ;  /* 0x0012e80001107983 */ /* 0x000e980000300a00 */
[----:B------:R-:W-:Y:S04]  /*2ee00*/  STL.64 [R1+0x2e0], R24 ;  /* 0x0002e01801007387 */ /* 0x000fe80000100a00 */
[----:B------:R0:W-:Y:S04]  /*2ee10*/  STL.64 [R1+0x2e8], R26 ;  /* 0x0002e81a01007387 */ /* 0x0001e80000100a00 */
[----:B0-----:R-:W2:Y:S04]  /*2ee20*/  LDL.LU.64 R26, [R1+0x12e0] ;  /* 0x0012e000011a7983 */ /* 0x001ea80000300a00 */
[----:B------:R-:W2:Y:S02]  /*2ee30*/  LDL.LU.64 R24, [R1+0x12d8] ;  /* 0x0012d80001187983 */ /* 0x000ea40000300a00 */
[C---:B--2---:R-:W-:Y:S02]  /*2ee40*/  HMMA.16816.F32 R4, R8.reuse, R4, R24 ;  /* 0x000000040804723c */ /* 0x044fe40000001818 */
[----:B------:R-:W2:Y:S06]  /*2ee50*/  LDL.LU.64 R24, [R1+0x12d0] ;  /* 0x0012d00001187983 */ /* 0x000eac0000300a00 */
[C---:B---3--:R-:W-:Y:S11]  /*2ee60*/  HMMA.16816.F32 R12, R8.reuse, R20, R12 ;  /* 0x00000014080c723c */ /* 0x048ff6000000180c */
[----:B------:R-:W-:Y:S04]  /*2ee70*/  STL.64 [R1+0x2d0], R4 ;  /* 0x0002d00401007387 */ /* 0x000fe80000100a00 */
[----:B------:R2:W-:Y:S02]  /*2ee80*/  STL.64 [R1+0x2d8], R6 ;  /* 0x0002d80601007387 */ /* 0x0005e40000100a00 */
[----:B--2---:R-:W-:Y:S02]  /*2ee90*/  HMMA.16816.F32 R4, R8, R24, R16 ;  /* 0x000000180804723c */ /* 0x004fe40000001810 */
[----:B------:R-:W2:Y:S04]  /*2eea0*/  LDL.LU R24, [R1] ;  /* 0x0000000001187983 */ /* 0x000ea80000300800 */
[----:B------:R-:W-:Y:S04]  /*2eeb0*/  STL.64 [R1+0x2c0], R12 ;  /* 0x0002c00c01007387 */ /* 0x000fe80000100a00 */
[----:B------:R-:W-:Y:S09]  /*2eec0*/  STL.64 [R1+0x2c8], R14 ;  /* 0x0002c80e01007387 */ /* 0x000ff20000100a00 */
[----:B------:R0:W-:Y:S04]  /*2eed0*/  STL.64 [R1+0x2b0], R4 ;  /* 0x0002b00401007387 */ /* 0x0001e80000100a00 */
[----:B------:R1:W-:Y:S04]  /*2eee0*/  STL.64 [R1+0x2b8], R6 ;  /* 0x0002b80601007387 */ /* 0x0003e80000100a00 */
[----:B------:R-:W2:Y:S04]  /*2eef0*/  LDL.LU R25, [R1+0x4] ;  /* 0x0000040001197983 */ /* 0x000ea80000300800 */
[----:B------:R-:W3:Y:S04]  /*2ef00*/  LDL.LU R26, [R1+0x8] ;  /* 0x00000800011a7983 */ /* 0x000ee80000300800 */
[----:B------:R-:W3:Y:S04]  /*2ef10*/  LDL.LU R27, [R1+0xc] ;  /* 0x00000c00011b7983 */ /* 0x000ee80000300800 */
[----:B0-----:R-:W2:Y:S04]  /*2ef20*/  LDL.LU R4, [R1+0x3a0] ;  /* 0x0003a00001047983 */ /* 0x001ea80000300800 */
[----:B------:R-:W2:Y:S04]  /*2ef30*/  LDL.LU R5, [R1+0x3a4] ;  /* 0x0003a40001057983 */ /* 0x000ea80000300800 */
[----:B-1----:R-:W2:Y:S04]  /*2ef40*/  LDL.LU R6, [R1+0x3a8] ;  /* 0x0003a80001067983 */ /* 0x002ea80000300800 */
        /* <DEDUP_REMOVED lines=27> */
[----:B------:R-:W2:Y:S04]  /*2f100*/  LDL.LU.64 R16, [R1+0x10] ;  /* 0x0000100001107983 */ /* 0x000ea80000300a00 */
[----:B------:R-:W-:Y:S04]  /*2f110*/  STL.64 [R1+0x1230], R6 ;  /* 0x0012300601007387 */ /* 0x000fe80000100a00 */
[----:B------:R0:W-:Y:S04]  /*2f120*/  STL.64 [R1+0x1228], R4 ;  /* 0x0012280401007387 */ /* 0x0001e80000100a00 */
[----:B0-----:R-:W2:Y:S04]  /*2f130*/  LDL.LU.64 R4, [R1+0x30] ;  /* 0x0000300001047983 */ /* 0x001ea80000300a00 */
[----:B--2---:R0:W-:Y:S04]  /*2f140*/  STL.64 [R1+0x1240], R4 ;  /* 0x0012400401007387 */ /* 0x0041e80000100a00 */
[----:B0-----:R-:W2:Y:S04]  /*2f150*/  LDL.LU.64 R4, [R1+0x40] ;  /* 0x0000400001047983 */ /* 0x001ea80000300a00 */
[----:B--2---:R0:W-:Y:S04]  /*2f160*/  STL.64 [R1+0x1258], R4 ;  /* 0x0012580401007387 */ /* 0x0041e80000100a00 */
[----:B0-----:R-:W2:Y:S04]  /*2f170*/  LDL.LU.64 R4, [R1+0x50] ;  /* 0x0000500001047983 */ /* 0x001ea80000300a00 */
[----:B--2---:R0:W-:Y:S04]  /*2f180*/  STL.64 [R1+0x1260], R4 ;  /* 0x0012600401007387 */ /* 0x0041e80000100a00 */
[----:B0-----:R-:W2:Y:S04]  /*2f190*/  LDL.LU.64 R4, [R1+0x60] ;  /* 0x0000600001047983 */ /* 0x001ea80000300a00 */
[----:B---3--:R-:W-:Y:S04]  /*2f1a0*/  STL.64 [R1+0x1168], R26 ;  /* 0x0011681a01007387 */ /* 0x008fe80000100a00 */
[----:B------:R0:W-:Y:S04]  /*2f1b0*/  STL.64 [R1+0x1160], R24 ;  /* 0x0011601801007387 */ /* 0x0001e80000100a00 */
[----:B0-----:R-:W3:Y:S04]  /*2f1c0*/  LDL.LU R24, [R1+0x70] ;  /* 0x0000700001187983 */ /* 0x001ee80000300800 */
[----:B------:R-:W3:Y:S04]  /*2f1d0*/  LDL.LU R25, [R1+0x74] ;  /* 0x0000740001197983 */ /* 0x000ee80000300800 */
[----:B------:R-:W2:Y:S04]  /*2f1e0*/  LDL.LU R26, [R1+0x78] ;  /* 0x00007800011a7983 */ /* 0x000ea80000300800 */
[----:B------:R-:W2:Y:S04]  /*2f1f0*/  LDL.LU R27, [R1+0x7c] ;  /* 0x00007c00011b7983 */ /* 0x000ea80000300800 */
[----:B--2---:R-:W-:Y:S04]  /*2f200*/  STL.64 [R1+0x1178], R26 ;  /* 0x0011781a01007387 */ /* 0x004fe80000100a00 */
[----:B---3--:R0:W-:Y:S02]  /*2f210*/  STL.64 [R1+0x1170], R24 ;  /* 0x0011701801007387 */ /* 0x0081e40000100a00 */
[----:B0-----:R-:W-:-:S02]  /*2f220*/  IMAD.MOV.U32 R24, RZ, RZ, R29 ;  /* 0x000000ffff187224 */ /* 0x001fc400078e001d */
[----:B------:R-:W-:Y:S01]  /*2f230*/  IMAD.MOV.U32 R25, RZ, RZ, R3 ;  /* 0x000000ffff197224 */ /* 0x000fe200078e0003 */
[----:B------:R-:W2:Y:S04]  /*2f240*/  LDL.LU R29, [R1+0x12cc] ;  /* 0x0012cc00011d7983 */ /* 0x000ea80000300800 */
[----:B------:R-:W3:Y:S02]  /*2f250*/  LDL.LU R3, [R1+0x12c8] ;  /* 0x0012c80001037983 */ /* 0x000ee40000300800 */
[----:B------:R-:W-:-:S15]  /*2f260*/  HMMA.16816.F32 R20, R8, R24, R20 ;  /* 0x000000180814723c */ /* 0x000fde0000001814 */
[----:B------:R-:W-:-:S04]  /*2f270*/  NOP ;  /* 0x0000000000007918 */ /* 0x000fc80000000000 */
[----:B------:R-:W-:Y:S04]  /*2f280*/  STL.64 [R1+0x2a0], R20 ;  /* 0x0002a01401007387 */ /* 0x000fe80000100a00 */
[----:B------:R0:W-:Y:S04]  /*2f290*/  STL.64 [R1+0x2a8], R22 ;  /* 0x0002a81601007387 */ /* 0x0001e80000100a00 */
[----:B0-----:R-:W2:Y:S04]  /*2f2a0*/  LDL.LU.64 R22, [R1+0x12c0] ;  /* 0x0012c00001167983 */ /* 0x001ea80000300a00 */
[----:B------:R-:W2:Y:S04]  /*2f2b0*/  LDL.LU.64 R20, [R1+0x12b8] ;  /* 0x0012b80001147983 */ /* 0x000ea80000300a00 */
        /* <DEDUP_REMOVED lines=22> */
[----:B0-----:R-:W2:Y:S04]  /*2f420*/  LDL.LU.64 R14, [R1+0x12b0] ;  /* 0x0012b000010e7983 */ /* 0x001ea80000300a00 */
[----:B------:R-:W2:Y:S04]  /*2f430*/  LDL.LU.64 R12, [R1+0x12a8] ;  /* 0x0012a800010c7983 */ /* 0x000ea80000300a00 */
[----:B------:R-:W2:Y:S04]  /*2f440*/  LDL.LU.64 R18, [R1+0x12a0] ;  /* 0x0012a00001127983 */ /* 0x000ea80000300a00 */
        /* <DEDUP_REMOVED lines=9> */
[----:B------:R-:W2:Y:S04]  /*2f4e0*/  LDL.LU.64 R12, [R1+0x1278] ;  /* 0x00127800010c7983 */ /* 0x000ea80000300a00 */
[----:B------:R-:W-:Y:S04]  /*2f4f0*/  STL.64 [R1+0x1210], R22 ;  /* 0x0012101601007387 */ /* 0x000fe80000100a00 */
[----:B------:R0:W-:Y:S05]  /*2f500*/  STL.64 [R1+0x1208], R20 ;  /* 0x0012081401007387 */ /* 0x0001ea0000100a00 */
[----:B------:R-:W-:Y:S04]  /*2f510*/  STL.64 [R1+0x270], R8 ;  /* 0x0002700801007387 */ /* 0x000fe80000100a00 */
[----:B------:R1:W-:Y:S04]  /*2f520*/  STL.64 [R1+0x278], R10 ;  /* 0x0002780a01007387 */ /* 0x0003e80000100a00 */
[----:B0-----:R-:W3:Y:S04]  /*2f530*/  LDL.LU R20, [R1+0x3e0] ;  /* 0x0003e00001147983 */ /* 0x001ee80000300800 */
[----:B------:R-:W3:Y:S04]  /*2f540*/  LDL.LU R21, [R1+0x3e4] ;  /* 0x0003e40001157983 */ /* 0x000ee80000300800 */
[----:B------:R-:W3:Y:S04]  /*2f550*/  LDL.LU R22, [R1+0x3e8] ;  /* 0x0003e80001167983 */ /* 0x000ee80000300800 */
[----:B------:R-:W3:Y:S01]  /*2f560*/  LDL.LU R23, [R1+0x3ec] ;  /* 0x0003ec0001177983 */ /* 0x000ee20000300800 */
[----:B-1----:R-:W-:-:S02]  /*2f570*/  IMAD.MOV.U32 R11, RZ, RZ, R4 ;  /* 0x000000ffff0b7224 */ /* 0x002fc400078e0004 */
[----:B------:R-:W-:Y:S01]  /*2f580*/  IMAD.MOV.U32 R10, RZ, RZ, R5 ;  /* 0x000000ffff0a7224 */ /* 0x000fe200078e0005 */
[----:B--2---:R-:W-:-:S15]  /*2f590*/  HMMA.16816.F32 R24, R12, R4, R24 ;  /* 0x000000040c18723c */ /* 0x004fde0000001818 */
[----:B------:R-:W-:-:S04]  /*2f5a0*/  NOP ;  /* 0x0000000000007918 */ /* 0x000fc80000000000 */
        /* <DEDUP_REMOVED lines=23> */
[----:B--2---:R-:W-:-:S15]  /*2f720*/  HMMA.16816.F32 R24, R12, R4, R24 ;  /* 0x000000040c18723c */ /* 0x004fde0000001818 */
[----:B------:R-:W-:-:S04]  /*2f730*/  NOP ;  /* 0x0000000000007918 */ /* 0x000fc80000000000 */
[----:B------:R0:W-:Y:S04]  /*2f740*/  STL.64 [R1+0x1c0], R24 ;  /* 0x0001c01801007387 */ /* 0x0001e80000100a00 */
[----:B------:R1:W-:Y:S04]  /*2f750*/  STL.64 [R1+0x1c8], R26 ;  /* 0x0001c81a01007387 */ /* 0x0003e80000100a00 */
[----:B0-----:R-:W2:Y:S01]  /*2f760*/  LDL.LU.64 R24, [R1+0x1238] ;  /* 0x0012380001187983 */ /* 0x001ea20000300a00 */
[----:B-1----:R-:W-:Y:S02]  /*2f770*/  IMAD.MOV.U32 R27, RZ, RZ, R4 ;  /* 0x000000ffff1b7224 */ /* 0x002fe400078e0004 */
[----:B------:R-:W-:Y:S01]  /*2f780*/  IMAD.MOV.U32 R26, RZ, RZ, R5 ;  /* 0x000000ffff1a7224 */ /* 0x000fe200078e0005 */
        /* <DEDUP_REMOVED lines=17> */
[----:B------:R0:W-:Y:S04]  /*2f8a0*/  STL.64 [R1+0x11d0], R24 ;  /* 0x0011d01801007387 */ /* 0x0001e80000100a00 */
[----:B------:R-:W3:Y:S01]  /*2f8b0*/  LDL.LU R20, [R1+0x390] ;  /* 0x0003900001147983 */ /* 0x000ee20000300800 */
[----:B0-----:R-:W-:Y:S02]  /*2f8c0*/  IMAD.MOV.U32 R25, RZ, RZ, R10 ;  /* 0x000000ffff197224 */ /* 0x001fe400078e000a */
[----:B------:R-:W-:Y:S01]  /*2f8d0*/  IMAD.MOV.U32 R24, RZ, RZ, R11 ;  /* 0x000000ffff187224 */ /* 0x000fe200078e000b */
[----:B--2---:R-:W-:-:S15]  /*2f8e0*/  HMMA.16816.F32 R4, R12, R8, R4 ;  /* 0x000000080c04723c */ /* 0x004fde0000001804 */
[----:B------:R-:W-:-:S04]  /*2f8f0*/  NOP ;  /* 0x0000000000007918 */ /* 0x000fc80000000000 */
[----:B------:R0:W-:Y:S04]  /*2f900*/  STL.64 [R1+0x1a0], R4 ;  /* 0x0001a00401007387 */ /* 0x0001e80000100a00 */
[----:B------:R1:W-:Y:S04]  /*2f910*/  STL.64 [R1+0x1a8], R6 ;  /* 0x0001a80601007387 */ /* 0x0003e80000100a00 */
[----:B------:R-:W3:Y:S04]  /*2f920*/  LDL.LU R21, [R1+0x394] ;  /* 0x0003940001157983 */ /* 0x000ee80000300800 */
[----:B------:R-:W3:Y:S04]  /*2f930*/  LDL.LU R22, [R1+0x398] ;  /* 0x0003980001167983 */ /* 0x000ee80000300800 */
[----:B------:R-:W3:Y:S04]  /*2f940*/  LDL.LU R23, [R1+0x39c] ;  /* 0x00039c0001177983 */ /* 0x000ee80000300800 */
[----:B0-----:R-:W2:Y:S04]  /*2f950*/  LDL.LU R4, [R1+0x120] ;  /* 0x0001200001047983 */ /* 0x001ea80000300800 */
[----:B------:R-:W2:Y:S04]  /*2f960*/  LDL.LU R5, [R1+0x124] ;  /* 0x0001240001057983 */ /* 0x000ea80000300800 */
[----:B-1----:R-:W2:Y:S04]  /*2f970*/  LDL.LU R6, [R1+0x128] ;  /* 0x0001280001067983 */ /* 0x002ea80000300800 */
[----:B------:R-:W2:Y:S04]  /*2f980*/  LDL.LU R7, [R1+0x12c] ;  /* 0x00012c0001077983 */ /* 0x000ea80000300800 */
        /* <DEDUP_REMOVED lines=17> */
[C---:B---3--:R-:W-:Y:S03]  /*2faa0*/  HMMA.16816.F32 R20, R12.reuse, R16, R20 ;  /* 0x000000100c14723c */ /* 0x048fe60000001814 */
        /* <DEDUP_REMOVED lines=15> */
[----:B------:R-:W2:Y:S02]  /*2fba0*/  LDL.LU.64 R20, [R1+0x1208] ;  /* 0x0012080001147983 */ /* 0x000ea40000300a00 */
[----:B--2---:R-:W-:Y:S02]  /*2fbb0*/  HMMA.16816.F32 R12, R12, R20, R4 ;  /* 0x000000140c0c723c */ /* 0x004fe40000001804 */
[----:B------:R-:W2:Y:S04]  /*2fbc0*/  LDL.LU.64 R6, [R1+0x1200] ;  /* 0x0012000001067983 */ /* 0x000ea80000300a00 */
[----:B------:R-:W2:-:S13]  /*2fbd0*/  LDL.LU.64 R4, [R1+0x11f8] ;  /* 0x0011f80001047983 */ /* 0x000e9a0000300a00 */
[----:B------:R3:W-:Y:S04]  /*2fbe0*/  STL.64 [R1+0xe0], R12 ;  /* 0x0000e00c01007387 */ /* 0x0007e80000100a00 */
[----:B------:R0:W-:Y:S01]  /*2fbf0*/  STL.64 [R1+0xe8], R14 ;  /* 0x0000e80e01007387 */ /* 0x0001e20000100a00 */
[----:B---3--:R-:W-:Y:S02]  /*2fc00*/  IMAD.MOV.U32 R12, RZ, RZ, R22 ;  /* 0x000000ffff0c7224 */ /* 0x008fe400078e0016 */
[----:B------:R-:W-:Y:S01]  /*2fc10*/  IMAD.MOV.U32 R13, RZ, RZ, R23 ;  /* 0x000000ffff0d7224 */ /* 0x000fe200078e0017 */
[----:B------:R-:W3:Y:S04]  /*2fc20*/  LDL.LU R22, [R1+0x11f4] ;  /* 0x0011f40001167983 */ /* 0x000ee80000300800 */
[----:B------:R-:W3:Y:S01]  /*2fc30*/  LDL.LU R23, [R1+0x11f0] ;  /* 0x0011f00001177983 */ /* 0x000ee20000300800 */
[----:B0-----:R-:W-:-:S02]  /*2fc40*/  IMAD.MOV.U32 R14, RZ, RZ, R18 ;  /* 0x000000ffff0e7224 */ /* 0x001fc400078e0012 */
[----:B------:R-:W-:Y:S01]  /*2fc50*/  IMAD.MOV.U32 R15, RZ, RZ, R19 ;  /* 0x000000ffff0f7224 */ /* 0x000fe200078e0013 */
[----:B------:R-:W3:Y:S04]  /*2fc60*/  LDL.LU R18, [R1+0x11ec] ;  /* 0x0011ec0001127983 */ /* 0x000ee80000300800 */
[----:B------:R-:W3:Y:S01]  /*2fc70*/  LDL.LU R19, [R1+0x11e8] ;  /* 0x0011e80001137983 */ /* 0x000ee20000300800 */
        /* <DEDUP_REMOVED lines=30> */
[----:B------:R-:W2:Y:S01]  /*2fe60*/  LDL.LU.64 R24, [R1+0x1170] ;  /* 0x0011700001187983 */ /* 0x000ea20000300a00 */
[C---:B------:R-:W-:Y:S08]  /*2fe70*/  HMMA.16816.F32 R12, R4.reuse, R16, R12 ;  /* 0x00000010040c723c */ /* 0x040ff0000000180c */
[----:B--2---:R-:W-:Y:S01]  /*2fe80*/  HMMA.16816.F32 R8, R4, R8, R24 ;  /* 0x000000080408723c */ /* 0x004fe20000001818 */
[----:B------:R-:W2:Y:S04]  /*2fe90*/  LDL.LU.64 R26, [R1+0x1168] ;  /* 0x00116800011a7983 */ /* 0x000ea80000300a00 */
[----:B------:R-:W2:-:S14]  /*2fea0*/  LDL.LU.64 R24, [R1+0x1160] ;  /* 0x0011600001187983 */ /* 0x000e9c0000300a00 */
[----:B------:R-:W-:Y:S04]  /*2feb0*/  STL.64 [R1+0x80], R8 ;  /* 0x0000800801007387 */ /* 0x000fe80000100a00 */
[----:B------:R-:W-:Y:S04]  /*2fec0*/  STL.64 [R1+0x88], R10 ;  /* 0x0000880a01007387 */ /* 0x000fe80000100a00 */
[----:B---3--:R0:W-:Y:S04]  /*2fed0*/  STL.64 [R1+0x1100], R18 ;  /* 0x0011001201007387 */ /* 0x0081e80000100a00 */
[----:B----4-:R-:W-:Y:S04]  /*2fee0*/  LDSM.16.MT88.4 R8, [R0+UR5+0x2e000] ;  /* 0x02e000050008783b */ /* 0x010fe80008004200 */
[----:B0-----:R-:W3:Y:S04]  /*2fef0*/  LDL R18, [R1+0x68] ;  /* 0x0000680001127983 */ /* 0x001ee80000100800 */
[----:B------:R-:W-:Y:S04]  /*2ff00*/  STL.64 [R1+0x70], R12 ;  /* 0x0000700c01007387 */ /* 0x000fe80000100a00 */
[----:B------:R-:W-:Y:S04]  /*2ff10*/  STL.64 [R1+0x78], R14 ;  /* 0x0000780e01007387 */ /* 0x000fe80000100a00 */
[----:B------:R-:W0:Y:S04]  /*2ff20*/  LDSM.16.MT88.4 R12, [R0+UR5+0x2e080] ;  /* 0x02e08005000c783b */ /* 0x000e280008004200 */
[----:B------:R-:W3:Y:S04]  /*2ff30*/  LDL R19, [R1+0x6c] ;  /* 0x00006c0001137983 */ /* 0x000ee80000100800 */
[----:B0-----:R-:W-:Y:S04]  /*2ff40*/  STL.64 [R1+0x10f8], R14 ;  /* 0x0010f80e01007387 */ /* 0x001fe80000100a00 */
[----:B------:R0:W-:Y:S04]  /*2ff50*/  STL.64 [R1+0x10f0], R12 ;  /* 0x0010f00c01007387 */ /* 0x0001e80000100a00 */
[----:B0-----:R-:W3:Y:S04]  /*2ff60*/  LDL.LU R12, [R1+0x4f0] ;  /* 0x0004f000010c7983 */ /* 0x001ee80000300800 */
[----:B------:R-:W3:Y:S04]  /*2ff70*/  LDL.LU R13, [R1+0x4f4] ;  /* 0x0004f400010d7983 */ /* 0x000ee80000300800 */
[----:B------:R-:W3:Y:S04]  /*2ff80*/  LDL.LU R14, [R1+0x4f8] ;  /* 0x0004f800010e7983 */ /* 0x000ee80000300800 */
[----:B------:R-:W-:Y:S01]  /*2ff90*/  STL.64 [R1+0x1120], R22 ;  /* 0x0011201601007387 */ /* 0x000fe20000100a00 */
[----:B--2---:R-:W-:Y:S03]  /*2ffa0*/  HMMA.16816.F32 R4, R4, R20, R24 ;  /* 0x000000140404723c */ /* 0x004fe60000001818 */
[----:B------:R-:W0:-:S15]  /*2ffb0*/  LDSM.16.MT88.4 R24, [R0+UR5+0x2e100] ;  /* 0x02e100050018783b */ /* 0x000e1e0008004200 */
[----:B------:R-:W-:Y:S01]  /*2ffc0*/  NOP ;  /* 0x0000000000007918 */ /* 0x000fe20000000000 */
[----:B------:R-:W-:Y:S04]  /*2ffd0*/  STL.64 [R1], R4 ;  /* 0x0000000401007387 */ /* 0x000fe80000100a00 */
[----:B------:R-:W-:Y:S04]  /*2ffe0*/  STL.64 [R1+0x8], R6 ;  /* 0x0000080601007387 */ /* 0x000fe80000100a00 */
[----:B------:R-:W1:Y:S04]  /*2fff0*/  LDSM.16.MT88.4 R4, [R0+UR5+0x2e180] ;  /* 0x02e180050004783b */ /* 0x000e680008004200 */
[----:B0-----:R-:W-:Y:S04]  /*30000*/  STL.64 [R1+0x1090], R26 ;  /* 0x0010901a01007387 */ /* 0x001fe80000100a00 */
[----:B------:R-:W-:Y:S04]  /*30010*/  STL.64 [R1+0x1088], R24 ;  /* 0x0010881801007387 */ /* 0x000fe80000100a00 */
[----:B-1----:R0:W-:Y:S04]  /*30020*/  STL.64 [R1+0x1018], R6 ;  /* 0x0010180601007387 */ /* 0x0021e80000100a00 */
[----:B------:R-:W-:Y:S04]  /*30030*/  STL.64 [R1+0x1010], R4 ;  /* 0x0010100401007387 */ /* 0x000fe80000100a00 */
[----:B0-----:R-:W2:Y:S01]  /*30040*/  LDL.64 R6, [R1+0x48] ;  /* 0x0000480001067983 */ /* 0x001ea20000100a00 */
[----:B------:R-:W-:-:S07]  /*30050*/  IMAD.MOV.U32 R15, RZ, RZ, R3 ;  /* 0x000000ffff0f7224 */ /* 0x000fce00078e0003 */
[----:B---3--:R-:W-:-:S15]  /*30060*/  HMMA.16816.F32 R12, R8, R18, R12 ;  /* 0x00000012080c723c */ /* 0x008fde000000180c */
[----:B------:R-:W-:-:S04]  /*30070*/  NOP ;  /* 0x0000000000007918 */ /* 0x000fc80000000000 */
[----:B------:R-:W-:Y:S02]  /*30080*/  IMAD.MOV.U32 R0, RZ, RZ, R12 ;  /* 0x000000ffff007224 */ /* 0x000fe400078e000c */
[----:B------:R-:W-:Y:S01]  /*30090*/  IMAD.MOV.U32 R3, RZ, RZ, R13 ;  /* 0x000000ffff037224 */ /* 0x000fe200078e000d */
[----:B--2---:R-:W-:Y:S04]  /*300a0*/  STL.64 [R1+0x1148], R6 ;  /* 0x0011480601007387 */ /* 0x004fe80000100a00 */
[----:B------:R0:W-:Y:S04]  /*300b0*/  STL.64 [R1+0x640], R12 ;  /* 0x0006400c01007387 */ /* 0x0001e80000100a00 */
[----:B------:R1:W-:Y:S04]  /*300c0*/  STL.64 [R1+0x648], R14 ;  /* 0x0006480e01007387 */ /* 0x0003e80000100a00 */
[----:B0-----:R-:W2:Y:S04]  /*300d0*/  LDL.LU R12, [R1+0x490] ;  /* 0x00049000010c7983 */ /* 0x001ea80000300800 */
[----:B------:R-:W2:Y:S04]  /*300e0*/  LDL.LU R13, [R1+0x494] ;  /* 0x00049400010d7983 */ /* 0x000ea80000300800 */
[----:B-1----:R-:W3:Y:S04]  /*300f0*/  LDL.LU R14, [R1+0x498] ;  /* 0x00049800010e7983 */ /* 0x002ee80000300800 */
[----:B------:R-:W3:Y:S04]  /*30100*/  LDL.LU R15, [R1+0x49c] ;  /* 0x00049c00010f7983 */ /* 0x000ee80000300800 */
[----:B---3--:R-:W-:Y:S04]  /*30110*/  STL.64 [R1+0x1110], R14 ;  /* 0x0011100e01007387 */ /* 0x008fe80000100a00 */
[----:B--2---:R-:W-:Y:S04]  /*30120*/  STL.64 [R1+0x1108], R12 ;  /* 0x0011080c01007387 */ /* 0x004fe80000100a00 */
[----:B------:R-:W2:Y:S04]  /*30130*/  LDL R18, [R1+0x18] ;  /* 0x0000180001127983 */ /* 0x000ea80000100800 */
[----:B------:R-:W2:Y:S04]  /*30140*/  LDL R19, [R1+0x1c] ;  /* 0x00001c0001137983 */ /* 0x000ea80000100800 */
        /* <DEDUP_REMOVED lines=10> */
[----:B0-----:R-:W2:Y:S04]  /*301f0*/  LDL.64 R22, [R1+0x38] ;  /* 0x0000380001167983 */ /* 0x001ea80000100a00 */
[----:B--2---:R0:W-:Y:S04]  /*30200*/  STL.64 [R1+0x1140], R22 ;  /* 0x0011401601007387 */ /* 0x0041e80000100a00 */
[----:B-1----:R-:W2:Y:S04]  /*30210*/  LDL.LU R20, [R1+0x4d0] ;  /* 0x0004d00001147983 */ /* 0x002ea80000300800 */
[----:B------:R-:W2:Y:S04]  /*30220*/  LDL.LU R21, [R1+0x4d4] ;  /* 0x0004d40001157983 */ /* 0x000ea80000300800 */
[----:B0-----:R-:W4:Y:S04]  /*30230*/  LDL.LU R22, [R1+0x4d8] ;  /* 0x0004d80001167983 */ /* 0x001f280000300800 */
[----:B------:R-:W4:Y:S04]  /*30240*/  LDL.LU R23, [R1+0x4dc] ;  /* 0x0004dc0001177983 */ /* 0x000f280000300800 */
[----:B----4-:R0:W-:Y:S04]  /*30250*/  STL.64 [R1+0x1158], R22 ;  /* 0x0011581601007387 */ /* 0x0101e80000100a00 */
[----:B--2---:R-:W-:Y:S04]  /*30260*/  STL.64 [R1+0x1150], R20 ;  /* 0x0011501401007387 */ /* 0x004fe80000100a00 */
[----:B0-----:R-:W3:Y:S04]  /*30270*/  LDL.64 R22, [R1+0x58] ;  /* 0x0000580001167983 */ /* 0x001ee80000100a00 */
[----:B------:R0:W-:Y:S04]  /*30280*/  STL.64 [R1+0x1118], R18 ;  /* 0x0011181201007387 */ /* 0x0001e80000100a00 */
[----:B0-----:R-:W2:Y:S01]  /*30290*/  LDL.64 R18, [R1+0x28] ;  /* 0x0000280001127983 */ /* 0x001ea20000100a00 */
[----:B---3--:R-:W-:Y:S03]  /*302a0*/  HMMA.16816.F32 R4, R8, R22, R4 ;  /* 0x000000160804723c */ /* 0x008fe60000001804 */
[----:B--2---:R0:W-:Y:S04]  /*302b0*/  STL.64 [R1+0x1138], R18 ;  /* 0x0011381201007387 */ /* 0x0041e80000100a00 */
[----:B------:R-:W2:Y:S04]  /*302c0*/  LDL.LU R16, [R1+0x4c0] ;  /* 0x0004c00001107983 */ /* 0x000ea80000300800 */
[----:B------:R-:W2:Y:S04]  /*302d0*/  LDL.LU R17, [R1+0x4c4] ;  /* 0x0004c40001117983 */ /* 0x000ea80000300800 */
[----:B0-----:R-:W2:Y:S04]  /*302e0*/  LDL.LU R18, [R1+0x4c8] ;  /* 0x0004c80001127983 */ /* 0x001ea80000300800 */
[----:B------:R-:W2:Y:S04]  /*302f0*/  LDL.LU R19, [R1+0x4cc] ;  /* 0x0004cc0001137983 */ /* 0x000ea80000300800 */
[----:B------:R-:W3:Y:S04]  /*30300*/  LDL.LU R12, [R1+0x4a0] ;  /* 0x0004a000010c7983 */ /* 0x000ee80000300800 */
[----:B------:R-:W3:Y:S04]  /*30310*/  LDL.LU R13, [R1+0x4a4] ;  /* 0x0004a400010d7983 */ /* 0x000ee80000300800 */
[----:B------:R-:W3:Y:S04]  /*30320*/  LDL.LU R14, [R1+0x4a8] ;  /* 0x0004a800010e7983 */ /* 0x000ee80000300800 */
[----:B------:R-:W3:Y:S04]  /*30330*/  LDL.LU R15, [R1+0x4ac] ;  /* 0x0004ac00010f7983 */ /* 0x000ee80000300800 */
[----:B------:R-:W4:Y:S04]  /*30340*/  LDL.LU R24, [R1+0x480] ;  /* 0x0004800001187983 */ /* 0x000f280000300800 */
[----:B------:R-:W4:Y:S04]  /*30350*/  LDL.LU R25, [R1+0x484] ;  /* 0x0004840001197983 */ /* 0x000f280000300800 */
[----:B------:R-:W-:Y:S04]  /*30360*/  STL [R1+0xcf0], R0 ;  /* 0x000cf00001007387 */ /* 0x000fe80000100800 */
[----:B------:R0:W-:Y:S02]  /*30370*/  STL [R1+0xcec], R3 ;  /* 0x000cec0301007387 */ /* 0x0001e40000100800 */
[----:B0-----:R-:W-:-:S02]  /*30380*/  IMAD.MOV.U32 R3, RZ, RZ, R23 ;  /* 0x000000ffff037224 */ /* 0x001fc400078e0017 */
[----:B------:R-:W2:Y:S04]  /*30390*/  LDL.LU.64 R22, [R1+0x1158] ;  /* 0x0011580001167983 */ /* 0x000ea80000300a00 */
[----:B------:R-:W2:Y:S04]  /*303a0*/  LDL.LU.64 R20, [R1+0x1150] ;  /* 0x0011500001147983 */ /* 0x000ea80000300a00 */
[----:B------:R-:W-:Y:S04]  /*303b0*/  STL.64 [R1+0x630], R4 ;  /* 0x0006300401007387 */ /* 0x000fe80000100a00 */
[----:B------:R0:W-:Y:S04]  /*303c0*/  STL.64 [R1+0x638], R6 ;  /* 0x0006380601007387 */ /* 0x0001e80000100a00 */
[----:B0-----:R-:W2:Y:S01]  /*303d0*/  LDL.LU.64 R6, [R1+0x1148] ;  /* 0x0011480001067983 */ /* 0x001ea20000300a00 */
[----:B------:R-:W-:-:S02]  /*303e0*/  IMAD.MOV.U32 R27, RZ, RZ, R2 ;  /* 0x000000ffff1b7224 */ /* 0x000fc400078e0002 */
[----:B------:R-:W-:Y:S02]  /*303f0*/  IMAD.MOV.U32 R26, RZ, RZ, R29 ;  /* 0x000000ffff1a7224 */ /* 0x000fe400078e001d */
[----:B------:R-:W-:Y:S02]  /*30400*/  IMAD.MOV.U32 R2, RZ, RZ, R4 ;  /* 0x000000ffff027224 */ /* 0x000fe400078e0004 */
[----:B------:R-:W-:-:S03]  /*30410*/  IMAD.MOV.U32 R29, RZ, RZ, R5 ;  /* 0x000000ffff1d7224 */ /* 0x000fc600078e0005 */
[----:B------:R-:W-:Y:S04]  /*30420*/  STL [R1+0xcf8], R2 ;  /* 0x000cf80201007387 */ /* 0x000fe80000100800 */
[----:B------:R-:W-:Y:S01]  /*30430*/  STL [R1+0xcf4], R29 ;  /* 0x000cf41d01007387 */ /* 0x000fe20000100800 */
        /* <DEDUP_REMOVED lines=8> */
[----:B0-----:R-:W3:Y:S04]  /*304c0*/  LDL.LU R6, [R1+0x468] ;  /* 0x0004680001067983 */ /* 0x001ee80000300800 */
[----:B------:R-:W3:Y:S01]  /*304d0*/  LDL.LU R7, [R1+0x46c] ;  /* 0x00046c0001077983 */ /* 0x000ee20000300800 */
[----:B--2---:R-:W-:Y:S01]  /*304e0*/  HMMA.16816.F32 R16, R8, R22, R16 ;  /* 0x000000160810723c */ /* 0x004fe20000001810 */
[----:B------:R-:W-:-:S02]  /*304f0*/  IMAD.MOV.U32 R28, RZ, RZ, R22 ;  /* 0x000000ffff1c7224 */ /* 0x000fc400078e0016 */
[----:B------:R-:W-:Y:S01]  /*30500*/  IMAD.MOV.U32 R29, RZ, RZ, R23 ;  /* 0x000000ffff1d7224 */ /* 0x000fe200078e0017 */
[----:B---3--:R-:W-:Y:S04]  /*30510*/  STL.64 [R1+0x10e0], R6 ;  /* 0x0010e00601007387 */ /* 0x008fe80000100a00 */
[----:B------:R0:W-:Y:S04]  /*30520*/  STL.64 [R1+0x10d8], R4 ;  /* 0x0010d80401007387 */ /* 0x0001e80000100a00 */
        /* <DEDUP_REMOVED lines=14> */
[----:B-1----:R-:W4:Y:S01]  /*30610*/  LDL.LU.64 R22, [R1+0x1120] ;  /* 0x0011200001167983 */ /* 0x002f220000300a00 */
[----:B------:R-:W-:-:S03]  /*30620*/  IMAD.MOV.U32 R20, RZ, RZ, R19 ;  /* 0x000000ffff147224 */ /* 0x000fc600078e0013 */
[----:B------:R-:W3:Y:S02]  /*30630*/  LDL.LU.64 R18, [R1+0x1118] ;  /* 0x0011180001127983 */ /* 0x000ee40000300a00 */
[----:B---3--:R-:W-:Y:S02]  /*30640*/  HMMA.16816.F32 R16, R8, R18, R12 ;  /* 0x000000120810723c */ /* 0x008fe4000000180c */
[----:B------:R-:W3:Y:S04]  /*30650*/  LDL.LU.64 R14, [R1+0x1110] ;  /* 0x00111000010e7983 */ /* 0x000ee80000300a00 */
[----:B------:R-:W3:-:S13]  /*30660*/  LDL.LU.64 R12, [R1+0x1108] ;  /* 0x00110800010c7983 */ /* 0x000eda0000300a00 */
[----:B------:R-:W-:Y:S04]  /*30670*/  STL.64 [R1+0x4a0], R16 ;  /* 0x0004a01001007387 */ /* 0x000fe80000100a00 */
[----:B------:R0:W-:Y:S04]  /*30680*/  STL.64 [R1+0x4a8], R18 ;  /* 0x0004a81201007387 */ /* 0x0001e80000100a00 */
[----:B0-----:R-:W3:Y:S01]  /*30690*/  LDL.LU.64 R18, [R1+0x1100] ;  /* 0x0011000001127983 */ /* 0x001ee20000300a00 */
[C---:B----4-:R-:W-:Y:S08]  /*306a0*/  HMMA.16816.F32 R24, R8.reuse, R22, R24 ;  /* 0x000000160818723c */ /* 0x050ff00000001818 */
[----:B---3--:R-:W-:-:S15]  /*306b0*/  HMMA.16816.F32 R12, R8, R18, R12 ;  /* 0x00000012080c723c */ /* 0x008fde000000180c */
[----:B------:R-:W-:-:S04]  /*306c0*/  NOP ;  /* 0x0000000000007918 */ /* 0x000fc80000000000 */
[----:B------:R-:W-:Y:S04]  /*306d0*/  STL.64 [R1+0x490], R12 ;  /* 0x0004900c01007387 */ /* 0x000fe80000100a00 */
[----:B------:R0:W-:Y:S04]  /*306e0*/  STL.64 [R1+0x498], R14 ;  /* 0x0004980e01007387 */ /* 0x0001e80000100a00 */
[----:B0-----:R-:W2:Y:S04]  /*306f0*/  LDL.LU.64 R14, [R1+0x10f8] ;  /* 0x0010f800010e7983 */ /* 0x001ea80000300a00 */
[----:B------:R-:W2:Y:S04]  /*30700*/  LDL.LU.64 R12, [R1+0x10f0] ;  /* 0x0010f000010c7983 */ /* 0x000ea80000300a00 */
[----:B------:R0:W-:Y:S04]  /*30710*/  STL.64 [R1+0x10e8], R18 ;  /* 0x0010e81201007387 */ /* 0x0001e80000100a00 */
[----:B0-----:R-:W2:Y:S04]  /*30720*/  LDL.64 R18, [R1+0x68] ;  /* 0x0000680001127983 */ /* 0x001ea80000100a00 */
[----:B------:R-:W3:Y:S04]  /*30730*/  LDL.LU R8, [R1+0x450] ;  /* 0x0004500001087983 */ /* 0x000ee80000300800 */
[----:B------:R0:W-:Y:S04]  /*30740*/  STL.64 [R1+0x3b0], R24 ;  /* 0x0003b01801007387 */ /* 0x0001e80000100a00 */
[----:B------:R1:W-:Y:S04]  /*30750*/  STL.64 [R1+0x3b8], R26 ;  /* 0x0003b81a01007387 */ /* 0x0003e80000100a00 */
[----:B------:R-:W3:Y:S04]  /*30760*/  LDL.LU R9, [R1+0x454] ;  /* 0x0004540001097983 */ /* 0x000ee80000300800 */
[----:B------:R-:W3:Y:S04]  /*30770*/  LDL.LU R10, [R1+0x458] ;  /* 0x00045800010a7983 */ /* 0x000ee80000300800 */
[----:B------:R-:W3:Y:S04]  /*30780*/  LDL.LU R11, [R1+0x45c] ;  /* 0x00045c00010b7983 */ /* 0x000ee80000300800 */
[----:B0-----:R-:W4:Y:S04]  /*30790*/  LDL.LU R24, [R1+0x440] ;  /* 0x0004400001187983 */ /* 0x001f280000300800 */
[----:B------:R-:W4:Y:S04]  /*307a0*/  LDL.LU R25, [R1+0x444] ;  /* 0x0004440001197983 */ /* 0x000f280000300800 */
[----:B-1----:R-:W4:Y:S04]  /*307b0*/  LDL.LU R26, [R1+0x448] ;  /* 0x00044800011a7983 */ /* 0x002f280000300800 */
[----:B------:R-:W4:Y:S04]  /*307c0*/  LDL.LU R27, [R1+0x44c] ;  /* 0x00044c00011b7983 */ /* 0x000f280000300800 */
[----:B------:R-:W-:Y:S01]  /*307d0*/  STL.64 [R1+0x1098], R22 ;  /* 0x0010981601007387 */ /* 0x000fe20000100a00 */
[----:B--2---:R-:W-:Y:S01]  /*307e0*/  HMMA.16816.F32 R4, R12, R18, R4 ;  /* 0x000000120c04723c */ /* 0x004fe20000001804 */
[----:B------:R-:W-:-:S02]  /*307f0*/  IMAD.MOV.U32 R2, RZ, RZ, R18 ;  /* 0x000000ffff027224 */ /* 0x000fc400078e0012 */
[----:B------:R-:W-:Y:S02]  /*30800*/  IMAD.MOV.U32 R0, RZ, RZ, R19 ;  /* 0x000000ffff007224 */ /* 0x000fe400078e0013 */
[----:B------:R-:W2:-:S14]  /*30810*/  LDL.LU.64 R18, [R1+0x10e8] ;  /* 0x0010e80001127983 */ /* 0x000e9c0000300a00 */
[----:B------:R-:W-:Y:S02]  /*30820*/  IMAD.MOV.U32 R16, RZ, RZ, R4 ;  /* 0x000000ffff107224 */ /* 0x000fe400078e0004 */
[----:B------:R-:W-:Y:S01]  /*30830*/  IMAD.MOV.U32 R17, RZ, RZ, R5 ;  /* 0x000000ffff117224 */ /* 0x000fe200078e0005 */
[----:B------:R-:W-:Y:S04]  /*30840*/  STL.64 [R1+0x5e0], R4 ;  /* 0x0005e00401007387 */ /* 0x000fe80000100a00 */
[----:B------:R0:W-:Y:S04]  /*30850*/  STL.64 [R1+0x5e8], R6 ;  /* 0x0005e80601007387 */ /* 0x0001e80000100a00 */
[----:B0-----:R-:W3:Y:S04]  /*30860*/  LDL.LU.64 R6, [R1+0x10e0] ;  /* 0x0010e00001067983 */ /* 0x001ee80000300a00 */
[----:B------:R-:W3:Y:S04]  /*30870*/  LDL.LU.64 R4, [R1+0x10d8] ;  /* 0x0010d80001047983 */ /* 0x000ee80000300a00 */
[----:B------:R-:W-:Y:S04]  /*30880*/  STL [R1+0xd00], R16 ;  /* 0x000d001001007387 */ /* 0x000fe80000100800 */
[----:B------:R-:W-:Y:S04]  /*30890*/  STL [R1+0xcfc], R17 ;  /* 0x000cfc1101007387 */ /* 0x000fe80000100800 */
[----:B--2---:R0:W-:Y:S04]  /*308a0*/  STL.64 [R1+0x10a0], R18 ;  /* 0x0010a01201007387 */ /* 0x0041e80000100a00 */
[----:B0-----:R-:W3:Y:S01]  /*308b0*/  LDL R18, [R1+0x58] ;  /* 0x0000580001127983 */ /* 0x001ee20000100800 */
[----:B------:R-:W-:-:S07]  /*308c0*/  IMAD.MOV.U32 R19, RZ, RZ, R3 ;  /* 0x000000ffff137224 */ /* 0x000fce00078e0003 */
[----:B---3--:R-:W-:Y:S01]  /*308d0*/  HMMA.16816.F32 R16, R12, R18, R4 ;  /* 0x000000120c10723c */ /* 0x008fe20000001804 */
[----:B------:R-:W2:-:S15]  /*308e0*/  LDL.LU.64 R6, [R1+0x10d0] ;  /* 0x0010d00001067983 */ /* 0x000e9e0000300a00 */
[----:B------:R-:W-:-:S03]  /*308f0*/  NOP ;  /* 0x0000000000007918 */ /* 0x000fc60000000000 */
[----:B------:R0:W-:Y:S04]  /*30900*/  STL.64 [R1+0x5d0], R16 ;  /* 0x0005d01001007387 */ /* 0x0001e80000100a00 */
[----:B------:R-:W-:Y:S01]  /*30910*/  STL.64 [R1+0x5d8], R18 ;  /* 0x0005d81201007387 */ /* 0x000fe20000100a00 */
[----:B--2---:R-:W-:Y:S01]  /*30920*/  HMMA.16816.F32 R8, R12, R6, R8 ;  /* 0x000000060c08723c */ /* 0x004fe20000001808 */
[----:B0-----:R-:W-:Y:S02]  /*30930*/  IMAD.MOV.U32 R16, RZ, RZ, R6 ;  /* 0x000000ffff107224 */ /* 0x001fe400078e0006 */
[----:B------:R-:W-:-:S15]  /*30940*/  IMAD.MOV.U32 R3, RZ, RZ, R7 ;  /* 0x000000ffff037224 */ /* 0x000fde00078e0007 */
[----:B------:R-:W-:Y:S01]  /*30950*/  NOP ;  /* 0x0000000000007918 */ /* 0x000fe20000000000 */
[----:B------:R0:W-:Y:S04]  /*30960*/  STL.64 [R1+0x450], R8 ;  /* 0x0004500801007387 */ /* 0x0001e80000100a00 */
[----:B------:R1:W-:Y:S04]  /*30970*/  STL.64 [R1+0x458], R10 ;  /* 0x0004580a01007387 */ /* 0x0003e80000100a00 */
[----:B0-----:R-:W2:Y:S04]  /*30980*/  LDL.LU R8, [R1+0x180] ;  /* 0x0001800001087983 */ /* 0x001ea80000300800 */
[----:B------:R-:W2:Y:S04]  /*30990*/  LDL.LU R9, [R1+0x184] ;  /* 0x0001840001097983 */ /* 0x000ea80000300800 */
[----:B-1----:R-:W3:Y:S04]  /*309a0*/  LDL.LU R10, [R1+0x188] ;  /* 0x00018800010a7983 */ /* 0x002ee80000300800 */
[----:B------:R-:W3:Y:S04]  /*309b0*/  LDL.LU R11, [R1+0x18c] ;  /* 0x00018c00010b7983 */ /* 0x000ee80000300800 */
[----:B------:R-:W2:Y:S04]  /*309c0*/  LDL.LU R4, [R1+0x210] ;  /* 0x0002100001047983 */ /* 0x000ea80000300800 */
[----:B------:R-:W2:Y:S04]  /*309d0*/  LDL.LU R5, [R1+0x214] ;  /* 0x0002140001057983 */ /* 0x000ea80000300800 */
[----:B------:R-:W2:Y:S04]  /*309e0*/  LDL.LU R6, [R1+0x218] ;  /* 0x0002180001067983 */ /* 0x000ea80000300800 */
[----:B------:R-:W2:Y:S04]  /*309f0*/  LDL.LU R7, [R1+0x21c] ;  /* 0x00021c0001077983 */ /* 0x000ea80000300800 */
[----:B--2---:R0:W-:Y:S04]  /*30a00*/  STL.64 [R1+0x1030], R6 ;  /* 0x0010300601007387 */ /* 0x0041e80000100a00 */
[----:B------:R-:W-:Y:S01]  /*30a10*/  STL.64 [R1+0x1028], R4 ;  /* 0x0010280401007387 */ /* 0x000fe20000100a00 */
[----:B0-----:R-:W-:-:S03]  /*30a20*/  IMAD.MOV.U32 R6, RZ, RZ, R28 ;  /* 0x000000ffff067224 */ /* 0x001fc600078e001c */
[----:B------:R-:W2:Y:S04]  /*30a30*/  LDL.LU R28, [R1+0x10c8] ;  /* 0x0010c800011c7983 */ /* 0x000ea80000300800 */
[----:B---3--:R-:W-:Y:S04]  /*30a40*/  STL.64 [R1+0xf90], R10 ;  /* 0x000f900a01007387 */ /* 0x008fe80000100a00 */
[----:B------:R0:W-:Y:S04]  /*30a50*/  STL.64 [R1+0xf88], R8 ;  /* 0x000f880801007387 */ /* 0x0001e80000100a00 */
[----:B0-----:R-:W3:Y:S04]  /*30a60*/  LDL.LU R8, [R1+0xf0] ;  /* 0x0000f00001087983 */ /* 0x001ee80000300800 */
[----:B------:R-:W3:Y:S04]  /*30a70*/  LDL.LU R9, [R1+0xf4] ;  /* 0x0000f40001097983 */ /* 0x000ee80000300800 */
[----:B------:R-:W2:Y:S04]  /*30a80*/  LDL.LU R10, [R1+0xf8] ;  /* 0x0000f800010a7983 */ /* 0x000ea80000300800 */
[----:B------:R-:W2:Y:S01]  /*30a90*/  LDL.LU R11, [R1+0xfc] ;  /* 0x0000fc00010b7983 */ /* 0x000ea20000300800 */
[----:B------:R-:W-:-:S03]  /*30aa0*/  IMAD.MOV.U32 R7, RZ, RZ, R29 ;  /* 0x000000ffff077224 */ /* 0x000fc600078e001d */
[----:B--2---:R0:W-:Y:S02]  /*30ab0*/  STL.64 [R1+0xfa0], R10 ;  /* 0x000fa00a01007387 */ /* 0x0041e40000100a00 */
[----:B0-----:R-:W-:Y:S02]  /*30ac0*/  IMAD.MOV.U32 R10, RZ, RZ, R21 ;  /* 0x000000ffff0a7224 */ /* 0x001fe400078e0015 */
[----:B------:R-:W-:Y:S02]  /*30ad0*/  IMAD.MOV.U32 R11, RZ, RZ, R20 ;  /* 0x000000ffff0b7224 */ /* 0x000fe400078e0014 */
[----:B----4-:R-:W-:Y:S01]  /*30ae0*/  HMMA.16816.F32 R20, R12, R6, R24 ;  /* 0x000000060c14723c */ /* 0x010fe20000001818 */
[----:B---3--:R-:W-:Y:S04]  /*30af0*/  STL.64 [R1+0xf98], R8 ;  /* 0x000f980801007387 */ /* 0x008fe80000100a00 */
[----:B------:R-:W-:-:S14]  /*30b00*/  STL.64 [R1+0x1040], R6 ;  /* 0x0010400601007387 */ /* 0x000fdc0000100a00 */
[----:B------:R-:W-:Y:S04]  /*30b10*/  STL.64 [R1+0x440], R20 ;  /* 0x0004401401007387 */ /* 0x000fe80000100a00 */
[----:B------:R-:W-:Y:S04]  /*30b20*/  STL.64 [R1+0x448], R22 ;  /* 0x0004481601007387 */ /* 0x000fe80000100a00 */
[----:B------:R-:W2:Y:S04]  /*30b30*/  LDL.LU R24, [R1+0x2f0] ;  /* 0x0002f00001187983 */ /* 0x000ea80000300800 */
        /* <DEDUP_REMOVED lines=17> */
[----:B------:R-:W3:Y:S04]  /*30c50*/  LDL.64 R18, [R1+0x18] ;  /* 0x0000180001127983 */ /* 0x000ee80000100a00 */
[----:B------:R-:W4:Y:S04]  /*30c60*/  LDL.LU R20, [R1+0x410] ;  /* 0x0004100001147983 */ /* 0x000f280000300800 */
[----:B------:R-:W4:Y:S04]  /*30c70*/  LDL.LU R21, [R1+0x414] ;  /* 0x0004140001157983 */ /* 0x000f280000300800 */
[----:B------:R-:W4:Y:S04]  /*30c80*/  LDL.LU R22, [R1+0x418] ;  /* 0x0004180001167983 */ /* 0x000f280000300800 */
[----:B------:R-:W4:Y:S04]  /*30c90*/  LDL.LU R23, [R1+0x41c] ;  /* 0x00041c0001177983 */ /* 0x000f280000300800 */
[----:B------:R0:W-:Y:S04]  /*30ca0*/  STL.64 [R1+0x1058], R6 ;  /* 0x0010580601007387 */ /* 0x0001e80000100a00 */
[----:B0-----:R-:W3:Y:S01]  /*30cb0*/  LDL.64 R6, [R1+0x58] ;  /* 0x0000580001067983 */ /* 0x001ee20000100a00 */
[----:B--2---:R-:W-:Y:S03]  /*30cc0*/  HMMA.16816.F32 R24, R12, R10, R24 ;  /* 0x0000000a0c18723c */ /* 0x004fe60000001818 */
[----:B---3--:R-:W-:-:S15]  /*30cd0*/  STL.64 [R1+0x1070], R6 ;  /* 0x0010700601007387 */ /* 0x008fde0000100a00 */
[----:B------:R-:W-:Y:S01]  /*30ce0*/  NOP ;  /* 0x0000000000007918 */ /* 0x000fe20000000000 */
[----:B------:R-:W-:Y:S04]  /*30cf0*/  STL.64 [R1+0x120], R24 ;  /* 0x0001201801007387 */ /* 0x000fe80000100a00 */
[----:B------:R0:W-:Y:S04]  /*30d00*/  STL.64 [R1+0x128], R26 ;  /* 0x0001281a01007387 */ /* 0x0001e80000100a00 */
[----:B0-----:R-:W2:Y:S04]  /*30d10*/  LDL.LU.64 R26, [R1+0x10c0] ;  /* 0x0010c000011a7983 */ /* 0x001ea80000300a00 */
[----:B------:R-:W2:Y:S04]  /*30d20*/  LDL.LU.64 R24, [R1+0x10b8] ;  /* 0x0010b80001187983 */ /* 0x000ea80000300a00 */
        /* <DEDUP_REMOVED lines=11> */
[----:B------:R-:W-:Y:S03]  /*30de0*/  HMMA.16816.F32 R24, R12, R18, R24 ;  /* 0x000000120c18723c */ /* 0x000fe60000001818 */
        /* <DEDUP_REMOVED lines=8> */
[----:B------:R-:W-:Y:S02]  /*30e70*/  IMAD.MOV.U32 R2, RZ, RZ, R18 ;  /* 0x000000ffff027224 */ /* 0x000fe400078e0012 */
        /* <DEDUP_REMOVED lines=11> */
[----:B------:R-:W4:Y:S02]  /*30f30*/  LDL.LU.64 R18, [R1+0x10a0] ;  /* 0x0010a00001127983 */ /* 0x000f240000300a00 */
[----:B----4-:R-:W-:-:S15]  /*30f40*/  HMMA.16816.F32 R20, R12, R18, R20 ;  /* 0x000000120c14723c */ /* 0x010fde0000001814 */
[----:B------:R-:W-:-:S04]  /*30f50*/  NOP ;  /* 0x0000000000007918 */ /* 0x000fc80000000000 */
[----:B------:R-:W-:Y:S04]  /*30f60*/  STL.64 [R1+0x390], R20 ;  /* 0x0003901401007387 */ /* 0x000fe80000100a00 */
[----:B------:R0:W-:Y:S04]  /*30f70*/  STL.64 [R1+0x398], R22 ;  /* 0x0003981601007387 */ /* 0x0001e80000100a00 */
[----:B0-----:R-:W3:Y:S02]  /*30f80*/  LDL.LU.64 R22, [R1+0x1098] ;  /* 0x0010980001167983 */ /* 0x001ee40000300a00 */
[----:B---3--:R-:W-:Y:S02]  /*30f90*/  HMMA.16816.F32 R12, R12, R22, R24 ;  /* 0x000000160c0c723c */ /* 0x008fe40000001818 */
[----:B------:R-:W2:Y:S04]  /*30fa0*/  LDL.LU.64 R26, [R1+0x1090] ;  /* 0x00109000011a7983 */ /* 0x000ea80000300a00 */
[----:B------:R-:W2:Y:S04]  /*30fb0*/  LDL.LU.64 R24, [R1+0x1088] ;  /* 0x0010880001187983 */ /* 0x000ea80000300a00 */
[----:B------:R0:W-:Y:S04]  /*30fc0*/  STL.64 [R1+0x1020], R22 ;  /* 0x0010201601007387 */ /* 0x0001e80000100a00 */
[----:B------:R-:W3:Y:S05]  /*30fd0*/  LDL.LU R20, [R1+0x220] ;  /* 0x0002200001147983 */ /* 0x000eea0000300800 */
[----:B------:R-:W-:Y:S04]  /*30fe0*/  STL.64 [R1+0x380], R12 ;  /* 0x0003800c01007387 */ /* 0x000fe80000100a00 */
[----:B------:R-:W-:Y:S04]  /*30ff0*/  STL.64 [R1+0x388], R14 ;  /* 0x0003880e01007387 */ /* 0x000fe80000100a00 */
[----:B------:R-:W3:Y:S04]  /*31000*/  LDL.LU R21, [R1+0x224] ;  /* 0x0002240001157983 */ /* 0x000ee80000300800 */
[----:B0-----:R-:W3:Y:S04]  /*31010*/  LDL.LU R22, [R1+0x228] ;  /* 0x0002280001167983 */ /* 0x001ee80000300800 */
[----:B------:R-:W3:Y:S01]  /*31020*/  LDL.LU R23, [R1+0x22c] ;  /* 0x00022c0001177983 */ /* 0x000ee20000300800 */
[----:B--2---:R-:W-:Y:S03]  /*31030*/  HMMA.16816.F32 R4, R24, R6, R8 ;  /* 0x000000061804723c */ /* 0x004fe60000001808 */
[----:B------:R-:W2:Y:S04]  /*31040*/  LDL.LU.64 R10, [R1+0x1080] ;  /* 0x00108000010a7983 */ /* 0x000ea80000300a00 */
[----:B------:R-:W2:-:S12]  /*31050*/  LDL.LU.64 R8, [R1+0x1078] ;  /* 0x0010780001087983 */ /* 0x000e980000300a00 */
[----:B------:R-:W-:Y:S04]  /*31060*/  STL.64 [R1+0x5c0], R4 ;  /* 0x0005c00401007387 */ /* 0x000fe80000100a00 */
[----:B------:R0:W-:Y:S04]  /*31070*/  STL.64 [R1+0x5c8], R6 ;  /* 0x0005c80601007387 */ /* 0x0001e80000100a00 */
[----:B0-----:R-:W2:Y:S01]  /*31080*/  LDL.LU.64 R6, [R1+0x1070] ;  /* 0x0010700001067983 */ /* 0x001ea20000300a00 */
[----:B------:R-:W-:Y:S02]  /*31090*/  IMAD.MOV.U32 R14, RZ, RZ, R2 ;  /* 0x000000ffff0e7224 */ /* 0x000fe400078e0002 */
[----:B------:R-:W-:Y:S01]  /*310a0*/  IMAD.MOV.U32 R15, RZ, RZ, R0 ;  /* 0x000000ffff0f7224 */ /* 0x000fe200078e0000 */
        /* <DEDUP_REMOVED lines=27> */
[----:B---3--:R0:W-:Y:S04]  /*31260*/  STL.64 [R1+0xfc8], R10 ;  /* 0x000fc80a01007387 */ /* 0x0081e80000100a00 */
[----:B0-----:R-:W3:Y:S01]  /*31270*/  LDL.64 R10, [R1+0x48] ;  /* 0x00004800010a7983 */ /* 0x001ee20000100a00 */
[----:B--2---:R-:W-:Y:S03]  /*31280*/  HMMA.16816.F32 R4, R24, R14, R4 ;  /* 0x0000000e1804723c */ /* 0x004fe60000001804 */
[----:B---3--:R0:W-:Y:S02]  /*31290*/  STL.64 [R1+0xfe0], R10 ;  /* 0x000fe00a01007387 */ /* 0x0081e40000100a00 */
[----:B0-----:R-:W-:-:S02]  /*312a0*/  IMAD.MOV.U32 R10, RZ, RZ, R2 ;  /* 0x000000ffff0a7224 */ /* 0x001fc400078e0002 */
[----:B------:R-:W-:-:S05]  /*312b0*/  IMAD.MOV.U32 R11, RZ, RZ, R0 ;  /* 0x000000ffff0b7224 */ /* 0x000fca00078e0000 */
        /* <DEDUP_REMOVED lines=44> */
[----:B0-----:R-:W4:Y:S02]  /*31580*/  LDL.LU.64 R22, [R1+0x1020] ;  /* 0x0010200001167983 */ /* 0x001f240000300a00 */
[----:B----4-:R-:W-:Y:S02]  /*31590*/  HMMA.16816.F32 R24, R24, R22, R4 ;  /* 0x000000161818723c */ /* 0x010fe40000001804 */
        /* <DEDUP_REMOVED lines=9> */
[----:B------:R-:W3:Y:S01]  /*31630*/  LDL.LU R27, [R1+0x17c] ;  /* 0x00017c00011b7983 */ /* 0x000ee20000300800 */
        /* <DEDUP_REMOVED lines=42> */
[----:B------:R-:W-:Y:S04]  /*318e0*/  STL.64 [R1+0x238], R14 ;  /* 0x0002380e01007387 */ /* 0x000fe80000100a00 */
[----:B------:R-:W-:Y:S04]  /*318f0*/  STL.64 [R1+0xf68], R18 ;  /* 0x000f681201007387 */ /* 0x000fe80000100a00 */
[----:B------:R-:W-:Y:S01]  /*31900*/  LDSM.16.MT88.4 R12, [R28+UR5+0x2e000] ;  /* 0x02e000051c0c783b */ /* 0x000fe20008004200 */
[----:B--2---:R-:W-:-:S15]  /*31910*/  HMMA.16816.F32 R8, R4, R18, R8 ;  /* 0x000000120408723c */ /* 0x004fde0000001808 */
[----:B------:R-:W-:-:S04]  /*31920*/  NOP ;  /* 0x0000000000007918 */ /* 0x000fc80000000000 */
[----:B------:R-:W-:Y:S04]  /*31930*/  STL.64 [R1+0x220], R8 ;  /* 0x0002200801007387 */ /* 0x000fe80000100a00 */
[----:B------:R-:W-:Y:S04]  /*31940*/  STL.64 [R1+0x228], R10 ;  /* 0x0002280a01007387 */ /* 0x000fe80000100a00 */
[----:B------:R-:W0:Y:S01]  /*31950*/  LDSM.16.MT88.4 R8, [R28+UR5+0x2e080] ;  /* 0x02e080051c08783b */ /* 0x000e220008004200 */
[----:B---3--:R-:W-:Y:S03]  /*31960*/  HMMA.16816.F32 R4, R4, R22, R24 ;  /* 0x000000160404723c */ /* 0x008fe60000001818 */
[----:B------:R-:W-:Y:S04]  /*31970*/  LDSM.16.MT88.4 R24, [R28+UR5+0x2e180] ;  /* 0x02e180051c18783b */ /* 0x000fe80008004200 */
[----:B0-----:R-:W-:Y:S04]  /*31980*/  STL.64 [R1+0xee8], R10 ;  /* 0x000ee80a01007387 */ /* 0x001fe80000100a00 */
[----:B------:R0:W-:Y:S04]  /*31990*/  STL.64 [R1+0xee0], R8 ;  /* 0x000ee00801007387 */ /* 0x0001e80000100a00 */
[----:B0-----:R-:W2:Y:S04]  /*319a0*/  LDL.LU R8, [R1+0x300] ;  /* 0x0003000001087983 */ /* 0x001ea80000300800 */
[----:B------:R-:W-:Y:S04]  /*319b0*/  STL.64 [R1+0x180], R4 ;  /* 0x0001800401007387 */ /* 0x000fe80000100a00 */
[----:B------:R-:W-:Y:S04]  /*319c0*/  STL.64 [R1+0x188], R6 ;  /* 0x0001880601007387 */ /* 0x000fe80000100a00 */
[----:B------:R-:W2:Y:S04]  /*319d0*/  LDL.LU R9, [R1+0x304] ;  /* 0x0003040001097983 */ /* 0x000ea80000300800 */
[----:B------:R-:W3:Y:S04]  /*319e0*/  LDL.LU R10, [R1+0x308] ;  /* 0x00030800010a7983 */ /* 0x000ee80000300800 */
[----:B------:R-:W3:Y:S04]  /*319f0*/  LDL.LU R11, [R1+0x30c] ;  /* 0x00030c00010b7983 */ /* 0x000ee80000300800 */
[----:B------:R-:W0:Y:S04]  /*31a00*/  LDSM.16.MT88.4 R4, [R28+UR5+0x2e100] ;  /* 0x02e100051c04783b */ /* 0x000e280008004200 */
[----:B---3--:R-:W-:Y:S04]  /*31a10*/  STL.64 [R1+0xef8], R10 ;  /* 0x000ef80a01007387 */ /* 0x008fe80000100a00 */
[----:B--2---:R1:W-:Y:S04]  /*31a20*/  STL.64 [R1+0xef0], R8 ;  /* 0x000ef00801007387 */ /* 0x0043e80000100a00 */
[----:B-1----:R-:W2:Y:S04]  /*31a30*/  LDL.LU R8, [R1+0x310] ;  /* 0x0003100001087983 */ /* 0x002ea80000300800 */
[----:B------:R-:W2:Y:S04]  /*31a40*/  LDL.LU R9, [R1+0x314] ;  /* 0x0003140001097983 */ /* 0x000ea80000300800 */
[----:B------:R-:W3:Y:S04]  /*31a50*/  LDL.LU R10, [R1+0x318] ;  /* 0x00031800010a7983 */ /* 0x000ee80000300800 */
[----:B------:R-:W3:Y:S04]  /*31a60*/  LDL.LU R11, [R1+0x31c] ;  /* 0x00031c00010b7983 */ /* 0x000ee80000300800 */
[----:B---3--:R1:W-:Y:S04]  /*31a70*/  STL.64 [R1+0xf08], R10 ;  /* 0x000f080a01007387 */ /* 0x0083e80000100a00 */
[----:B--2---:R-:W-:Y:S04]  /*31a80*/  STL.64 [R1+0xf00], R8 ;  /* 0x000f000801007387 */ /* 0x004fe80000100a00 */
[----:B-1----:R-:W2:Y:S04]  /*31a90*/  LDL.64 R10, [R1+0x18] ;  /* 0x00001800010a7983 */ /* 0x002ea80000100a00 */
[----:B--2---:R1:W-:Y:S04]  /*31aa0*/  STL.64 [R1+0xf20], R10 ;  /* 0x000f200a01007387 */ /* 0x0043e80000100a00 */
[----:B-1----:R-:W2:Y:S04]  /*31ab0*/  LDL.LU.64 R10, [R1+0x28] ;  /* 0x00002800010a7983 */ /* 0x002ea80000300a00 */
[----:B--2---:R1:W-:Y:S04]  /*31ac0*/  STL.64 [R1+0xf38], R10 ;  /* 0x000f380a01007387 */ /* 0x0043e80000100a00 */
[----:B0-----:R-:W-:Y:S04]  /*31ad0*/  STL.64 [R1+0xe68], R6 ;  /* 0x000e680601007387 */ /* 0x001fe80000100a00 */
[----:B------:R-:W-:Y:S01]  /*31ae0*/  STL.64 [R1+0xe60], R4 ;  /* 0x000e600401007387 */ /* 0x000fe20000100a00 */
[----:B-1----:R-:W-:-:S02]  /*31af0*/  IMAD.MOV.U32 R10, RZ, RZ, R16 ;  /* 0x000000ffff0a7224 */ /* 0x002fc400078e0010 */
[----:B------:R-:W-:-:S05]  /*31b00*/  IMAD.MOV.U32 R11, RZ, RZ, R3 ;  /* 0x000000ffff0b7224 */ /* 0x000fca00078e0003 */
[----:B------:R0:W-:Y:S02]  /*31b10*/  STL.64 [R1+0xf50], R10 ;  /* 0x000f500a01007387 */ /* 0x0001e40000100a00 */
[----:B0-----:R-:W-:Y:S02]  /*31b20*/  IMAD.MOV.U32 R10, RZ, RZ, R2 ;  /* 0x000000ffff0a7224 */ /* 0x001fe400078e0002 */
[----:B------:R-:W-:-:S05]  /*31b30*/  IMAD.MOV.U32 R11, RZ, RZ, R0 ;  /* 0x000000ffff0b7224 */ /* 0x000fca00078e0000 */
        /* <DEDUP_REMOVED lines=9> */
[----:B------:R-:W2:Y:S04]  /*31bd0*/  LDL.LU R10, [R1+0x378] ;  /* 0x00037800010a7983 */ /* 0x000ea80000300800 */
[----:B------:R-:W2:Y:S04]  /*31be0*/  LDL.LU R11, [R1+0x37c] ;  /* 0x00037c00010b7983 */ /* 0x000ea80000300800 */
[----:B------:R-:W3:Y:S04]  /*31bf0*/  LDL.64 R18, [R1+0x58] ;  /* 0x0000580001127983 */ /* 0x000ee80000100a00 */
        /* <DEDUP_REMOVED lines=24> */
[----:B------:R-:W4:Y:S04]  /*31d80*/  LDL.LU R26, [R1+0x348] ;  /* 0x00034800011a7983 */ /* 0x000f280000300800 */
[----:B------:R-:W4:Y:S01]  /*31d90*/  LDL.LU R27, [R1+0x34c] ;  /* 0x00034c00011b7983 */ /* 0x000f220000300800 */
[----:B------:R-:W-:-:S15]  /*31da0*/  HMMA.16816.F32 R8, R12, R6, R8 ;  /* 0x000000060c08723c */ /* 0x000fde0000001808 */
[----:B------:R-:W-:-:S04]  /*31db0*/  NOP ;  /* 0x0000000000007918 */ /* 0x000fc80000000000 */
[----:B------:R-:W-:Y:S02]  /*31dc0*/  IMAD.MOV.U32 R21, RZ, RZ, R9 ;  /* 0x000000ffff157224 */ /* 0x000fe400078e0009 */
[----:B------:R-:W-:Y:S01]  /*31dd0*/  IMAD.MOV.U32 R20, RZ, RZ, R8 ;  /* 0x000000ffff147224 */ /* 0x000fe200078e0008 */
        /* <DEDUP_REMOVED lines=10> */
[----:B------:R-:W-:Y:S04]  /*31e80*/  STL [R1+0xd08], R20 ;  /* 0x000d081401007387 */ /* 0x000fe80000100800 */
[----:B------:R-:W-:Y:S01]  /*31e90*/  STL [R1+0xd04], R21 ;  /* 0x000d041501007387 */ /* 0x000fe20000100800 */
[----:B---3--:R-:W-:-:S15]  /*31ea0*/  HMMA.16816.F32 R8, R12, R18, R8 ;  /* 0x000000120c08723c */ /* 0x008fde0000001808 */
[----:B------:R-:W-:-:S04]  /*31eb0*/  NOP ;  /* 0x0000000000007918 */ /* 0x000fc80000000000 */
[----:B------:R-:W-:Y:S04]  /*31ec0*/  STL.64 [R1+0x610], R8 ;  /* 0x0006100801007387 */ /* 0x000fe80000100a00 */
[----:B------:R0:W-:Y:S04]  /*31ed0*/  STL.64 [R1+0x618], R10 ;  /* 0x0006180a01007387 */ /* 0x0001e80000100a00 */
[----:B0-----:R-:W2:Y:S01]  /*31ee0*/  LDL.LU.64 R10, [R1+0xf70] ;  /* 0x000f7000010a7983 */ /* 0x001ea20000300a00 */
[----:B------:R-:W-:Y:S02]  /*31ef0*/  IMAD.MOV.U32 R29, RZ, RZ, R18 ;  /* 0x000000ffff1d7224 */ /* 0x000fe400078e0012 */
[----:B------:R-:W-:-:S02]  /*31f00*/  IMAD.MOV.U32 R17, RZ, RZ, R19 ;  /* 0x000000ffff117224 */ /* 0x000fc400078e0013 */
[----:B------:R-:W3:Y:S01]  /*31f10*/  LDL.LU.64 R18, [R1+0xf68] ;  /* 0x000f680001127983 */ /* 0x000ee20000300a00 */
[----:B--2---:R-:W-:Y:S03]  /*31f20*/  HMMA.16816.F32 R8, R12, R10, R24 ;  /* 0x0000000a0c08723c */ /* 0x004fe60000001818 */
[----:B------:R-:W2:Y:S04]  /*31f30*/  LDL.LU.64 R26, [R1+0xf60] ;  /* 0x000f6000011a7983 */ /* 0x000ea80000300a00 */
[----:B------:R-:W2:-:S12]  /*31f40*/  LDL.LU.64 R24, [R1+0xf58] ;  /* 0x000f580001187983 */ /* 0x000e980000300a00 */
[----:B------:R-:W-:Y:S04]  /*31f50*/  STL.64 [R1+0x530], R8 ;  /* 0x0005300801007387 */ /* 0x000fe80000100a00 */
[----:B------:R0:W-:Y:S04]  /*31f60*/  STL.64 [R1+0x538], R10 ;  /* 0x0005380a01007387 */ /* 0x0001e80000100a00 */
[----:B0-----:R-:W2:Y:S01]  /*31f70*/  LDL.LU.64 R10, [R1+0xf50] ;  /* 0x000f5000010a7983 */ /* 0x001ea20000300a00 */
[----:B------:R-:W-:-:S05]  /*31f80*/  IMAD.MOV.U32 R28, RZ, RZ, R8 ;  /* 0x000000ffff1c7224 */ /* 0x000fca00078e0008 */
[----:B------:R-:W-:Y:S01]  /*31f90*/  STL [R1+0xd0c], R28 ;  /* 0x000d0c1c01007387 */ /* 0x000fe20000100800 */
[----:B--2---:R-:W-:Y:S03]  /*31fa0*/  HMMA.16816.F32 R8, R12, R10, R24 ;  /* 0x0000000a0c08723c */ /* 0x004fe60000001818 */
[----:B------:R-:W2:Y:S04]  /*31fb0*/  LDL.LU.64 R26, [R1+0xf48] ;  /* 0x000f4800011a7983 */ /* 0x000ea80000300a00 */
[----:B------:R-:W2:-:S12]  /*31fc0*/  LDL.LU.64 R24, [R1+0xf40] ;  /* 0x000f400001187983 */ /* 0x000e980000300a00 */
        /* <DEDUP_REMOVED lines=29> */
[----:B---3--:R-:W-:Y:S03]  /*321a0*/  HMMA.16816.F32 R12, R12, R22, R8 ;  /* 0x000000160c0c723c */ /* 0x008fe60000001808 */
[----:B------:R-:W2:Y:S04]  /*321b0*/  LDL.LU.64 R10, [R1+0xee8] ;  /* 0x000ee800010a7983 */ /* 0x000ea80000300a00 */
[----:B------:R-:W2:Y:S04]  /*321c0*/  LDL.LU.64 R8, [R1+0xee0] ;  /* 0x000ee00001087983 */ /* 0x000ea80000300a00 */
[----:B------:R-:W-:Y:S08]  /*321d0*/  STL.64 [R1+0xe70], R22 ;  /* 0x000e701601007387 */ /* 0x000ff00000100a00 */
[----:B------:R0:W-:Y:S04]  /*321e0*/  STL.64 [R1+0x320], R12 ;  /* 0x0003200c01007387 */ /* 0x0001e80000100a00 */
[----:B------:R1:W-:Y:S01]  /*321f0*/  STL.64 [R1+0x328], R14 ;  /* 0x0003280e01007387 */ /* 0x0003e20000100a00 */
[----:B--2---:R-:W-:-:S15]  /*32200*/  HMMA.16816.F32 R4, R8, R6, R24 ;  /* 0x000000060804723c */ /* 0x004fde0000001818 */
[----:B------:R-:W-:-:S04]  /*32210*/  NOP ;  /* 0x0000000000007918 */ /* 0x000fc80000000000 */
[----:B------:R2:W-:Y:S04]  /*32220*/  STL.64 [R1+0x600], R4 ;  /* 0x0006000401007387 */ /* 0x0005e80000100a00 */
[----:B------:R3:W-:Y:S04]  /*32230*/  STL.64 [R1+0x608], R6 ;  /* 0x0006080601007387 */ /* 0x0007e80000100a00 */
[----:B------:R-:W4:Y:S04]  /*32240*/  LDL.LU R24, [R1+0x1b0] ;  /* 0x0001b00001187983 */ /* 0x000f280000300800 */
[----:B------:R-:W4:Y:S04]  /*32250*/  LDL.LU R25, [R1+0x1b4] ;  /* 0x0001b40001197983 */ /* 0x000f280000300800 */
[----:B------:R-:W4:Y:S01]  /*32260*/  LDL.LU R26, [R1+0x1b8] ;  /* 0x0001b800011a7983 */ /* 0x000f220000300800 */
[----:B0-----:R-:W-:-:S03]  /*32270*/  IMAD.MOV.U32 R12, RZ, RZ, R4 ;  /* 0x000000ffff0c7224 */ /* 0x001fc600078e0004 */
[----:B------:R-:W4:Y:S01]  /*32280*/  LDL.LU R27, [R1+0x1bc] ;  /* 0x0001bc00011b7983 */ /* 0x000f220000300800 */
[----:B------:R-:W-:Y:S02]  /*32290*/  IMAD.MOV.U32 R13, RZ, RZ, R5 ;  /* 0x000000ffff0d7224 */ /* 0x000fe400078e0005 */
[----:B-1----:R-:W-:Y:S02]  /*322a0*/  IMAD.MOV.U32 R14, RZ, RZ, R6 ;  /* 0x000000ffff0e7224 */ /* 0x002fe400078e0006 */
[----:B------:R-:W-:Y:S01]  /*322b0*/  IMAD.MOV.U32 R15, RZ, RZ, R7 ;  /* 0x000000ffff0f7224 */ /* 0x000fe200078e0007 */
[----:B--2---:R-:W2:Y:S04]  /*322c0*/  LDL.LU R4, [R1+0x270] ;  /* 0x0002700001047983 */ /* 0x004ea80000300800 */
[----:B------:R-:W2:Y:S04]  /*322d0*/  LDL.LU R5, [R1+0x274] ;  /* 0x0002740001057983 */ /* 0x000ea80000300800 */
[----:B---3--:R-:W3:Y:S04]  /*322e0*/  LDL.LU R6, [R1+0x278] ;  /* 0x0002780001067983 */ /* 0x008ee80000300800 */
[----:B------:R-:W3:Y:S04]  /*322f0*/  LDL.LU R7, [R1+0x27c] ;  /* 0x00027c0001077983 */ /* 0x000ee80000300800 */
[----:B---3--:R-:W-:Y:S04]  /*32300*/  STL.64 [R1+0xe88], R6 ;  /* 0x000e880601007387 */ /* 0x008fe80000100a00 */
[----:B--2---:R-:W-:Y:S04]  /*32310*/  STL.64 [R1+0xe80], R4 ;  /* 0x000e800401007387 */ /* 0x004fe80000100a00 */
        /* <DEDUP_REMOVED lines=10> */
[----:B---3--:R0:W-:Y:S04]  /*323c0*/  STL.64 [R1+0xea8], R22 ;  /* 0x000ea81601007387 */ /* 0x0081e80000100a00 */
[----:B--2---:R1:W-:Y:S04]  /*323d0*/  STL.64 [R1+0xea0], R20 ;  /* 0x000ea01401007387 */ /* 0x0043e80000100a00 */
[----:B0-----:R-:W2:Y:S04]  /*323e0*/  LDL.LU.64 R22, [R1+0x38] ;  /* 0x0000380001167983 */ /* 0x001ea80000300a00 */
[----:B--2---:R0:W-:Y:S04]  /*323f0*/  STL.64 [R1+0xeb8], R22 ;  /* 0x000eb81601007387 */ /* 0x0041e80000100a00 */
[----:B-1----:R-:W2:Y:S04]  /*32400*/  LDL.LU R20, [R1+0x2c0] ;  /* 0x0002c00001147983 */ /* 0x002ea80000300800 */
[----:B------:R-:W2:Y:S04]  /*32410*/  LDL.LU R21, [R1+0x2c4] ;  /* 0x0002c40001157983 */ /* 0x000ea80000300800 */
[----:B0-----:R-:W3:Y:S04]  /*32420*/  LDL.LU R22, [R1+0x2c8] ;  /* 0x0002c80001167983 */ /* 0x001ee80000300800 */
[----:B------:R-:W3:Y:S01]  /*32430*/  LDL.LU R23, [R1+0x2cc] ;  /* 0x0002cc0001177983 */ /* 0x000ee20000300800 */
[----:B------:R-:W-:-:S02]  /*32440*/  IMAD.MOV.U32 R18, RZ, RZ, R16 ;  /* 0x000000ffff127224 */ /* 0x000fc400078e0010 */
[----:B------:R-:W-:Y:S01]  /*32450*/  IMAD.MOV.U32 R19, RZ, RZ, R3 ;  /* 0x000000ffff137224 */ /* 0x000fe200078e0003 */
[----:B---3--:R0:W-:Y:S04]  /*32460*/  STL.64 [R1+0xec8], R22 ;  /* 0x000ec81601007387 */ /* 0x0081e80000100a00 */
[----:B--2---:R-:W-:Y:S04]  /*32470*/  STL.64 [R1+0xec0], R20 ;  /* 0x000ec01401007387 */ /* 0x004fe80000100a00 */
[----:B------:R1:W-:Y:S04]  /*32480*/  STL.64 [R1+0xeb0], R18 ;  /* 0x000eb01201007387 */ /* 0x0003e80000100a00 */
[----:B------:R-:W2:Y:S01]  /*32490*/  LDL.LU R16, [R1+0x2b0] ;  /* 0x0002b00001107983 */ /* 0x000ea20000300800 */
[----:B0-----:R-:W-:-:S03]  /*324a0*/  IMAD.MOV.U32 R23, RZ, RZ, R17 ;  /* 0x000000ffff177224 */ /* 0x001fc600078e0011 */
[----:B------:R-:W2:Y:S04]  /*324b0*/  LDL.LU R17, [R1+0x2b4] ;  /* 0x0002b40001117983 */ /* 0x000ea80000300800 */
[----:B-1----:R-:W3:Y:S04]  /*324c0*/  LDL.LU R18, [R1+0x2b8] ;  /* 0x0002b80001127983 */ /* 0x002ee80000300800 */
        /* <DEDUP_REMOVED lines=12> */
[----:B----4-:R0:W-:Y:S04]  /*32590*/  STL.64 [R1+0xe30], R26 ;  /* 0x000e301a01007387 */ /* 0x0101e80000100a00 */
[----:B------:R-:W-:Y:S04]  /*325a0*/  STL.64 [R1+0xe28], R24 ;  /* 0x000e281801007387 */ /* 0x000fe80000100a00 */
[----:B0-----:R-:W4:Y:S04]  /*325b0*/  LDL.LU.64 R26, [R1+0x48] ;  /* 0x00004800011a7983 */ /* 0x001f280000300a00 */
[----:B------:R-:W-:Y:S04]  /*325c0*/  STL [R1+0xd1c], R12 ;  /* 0x000d1c0c01007387 */ /* 0x000fe80000100800 */
[----:B------:R-:W-:Y:S04]  /*325d0*/  STL [R1+0xd18], R13 ;  /* 0x000d180d01007387 */ /* 0x000fe80000100800 */
[----:B------:R-:W-:Y:S04]  /*325e0*/  STL [R1+0xd14], R14 ;  /* 0x000d140e01007387 */ /* 0x000fe80000100800 */
[----:B------:R-:W-:Y:S01]  /*325f0*/  STL [R1+0xd10], R15 ;  /* 0x000d100f01007387 */ /* 0x000fe20000100800 */
[----:B--2---:R-:W-:Y:S03]  /*32600*/  HMMA.16816.F32 R20, R8, R22, R16 ;  /* 0x000000160814723c */ /* 0x004fe60000001810 */
[----:B------:R-:W2:Y:S04]  /*32610*/  LDL.LU.64 R18, [R1+0xed8] ;  /* 0x000ed80001127983 */ /* 0x000ea80000300a00 */
[----:B------:R-:W2:-:S12]  /*32620*/  LDL.LU.64 R16, [R1+0xed0] ;  /* 0x000ed00001107983 */ /* 0x000e980000300a00 */
        /* <DEDUP_REMOVED lines=8> */
[----:B0-----:R-:W2:Y:S04]  /*326b0*/  LDL.LU.64 R22, [R1+0xeb8] ;  /* 0x000eb80001167983 */ /* 0x001ea80000300a00 */
[----:B------:R0:W-:Y:S04]  /*326c0*/  STL.64 [R1+0xe38], R26 ;  /* 0x000e381a01007387 */ /* 0x0001e80000100a00 */
[----:B0-----:R-:W4:Y:S01]  /*326d0*/  LDL.LU.64 R26, [R1+0x58] ;  /* 0x00005800011a7983 */ /* 0x001f220000300a00 */
[----:B------:R-:W-:-:S02]  /*326e0*/  IMAD.MOV.U32 R14, RZ, RZ, R2 ;  /* 0x000000ffff0e7224 */ /* 0x000fc400078e0002 */
[----:B------:R-:W-:Y:S01]  /*326f0*/  IMAD.MOV.U32 R15, RZ, RZ, R0 ;  /* 0x000000ffff0f7224 */ /* 0x000fe200078e0000 */
[C---:B--2---:R-:W-:Y:S01]  /*32700*/  HMMA.16816.F32 R16, R8.reuse, R22, R16 ;  /* 0x000000160810723c */ /* 0x044fe20000001810 */
[----:B------:R-:W-:Y:S02]  /*32710*/  IMAD.MOV.U32 R2, RZ, RZ, R22 ;  /* 0x000000ffff027224 */ /* 0x000fe400078e0016 */
[----:B------:R-:W-:Y:S01]  /*32720*/  IMAD.MOV.U32 R0, RZ, RZ, R23 ;  /* 0x000000ffff007224 */ /* 0x000fe200078e0017 */
[----:B----4-:R0:W-:Y:S04]  /*32730*/  STL.64 [R1+0xe48], R26 ;  /* 0x000e481a01007387 */ /* 0x0101e80000100a00 */
[----:B0-----:R-:W2:Y:S11]  /*32740*/  LDL.LU.64 R26, [R1+0x68] ;  /* 0x00006800011a7983 */ /* 0x001eb60000300a00 */
[----:B------:R-:W-:Y:S04]  /*32750*/  STL.64 [R1+0x370], R16 ;  /* 0x0003701001007387 */ /* 0x000fe80000100a00 */
[----:B------:R0:W-:Y:S04]  /*32760*/  STL.64 [R1+0x378], R18 ;  /* 0x0003781201007387 */ /* 0x0001e80000100a00 */
[----:B0-----:R-:W3:Y:S04]  /*32770*/  LDL.LU.64 R18, [R1+0xeb0] ;  /* 0x000eb00001127983 */ /* 0x001ee80000300a00 */
[----:B------:R-:W4:Y:S04]  /*32780*/  LDL.LU.64 R22, [R1+0xea8] ;  /* 0x000ea80001167983 */ /* 0x000f280000300a00 */
        /* <DEDUP_REMOVED lines=30> */
[----:B------:R-:W4:Y:S04]  /*32970*/  LDL.LU R16, [R1+0x1c0] ;  /* 0x0001c00001107983 */ /* 0x000f280000300800 */
[----:B------:R-:W4:Y:S04]  /*32980*/  LDL.LU R17, [R1+0x1c4] ;  /* 0x0001c40001117983 */ /* 0x000f280000300800 */
[----:B0-----:R-:W4:Y:S04]  /*32990*/  LDL.LU R18, [R1+0x1c8] ;  /* 0x0001c80001127983 */ /* 0x001f280000300800 */
[----:B------:R-:W4:Y:S01]  /*329a0*/  LDL.LU R19, [R1+0x1cc] ;  /* 0x0001cc0001137983 */ /* 0x000f220000300800 */
[----:B---3--:R-:W-:Y:S03]  /*329b0*/  HMMA.16816.F32 R8, R8, R22, R4 ;  /* 0x000000160808723c */ /* 0x008fe60000001804 */
[----:B------:R-:W2:Y:S04]  /*329c0*/  LDL.LU.64 R6, [R1+0xe68] ;  /* 0x000e680001067983 */ /* 0x000ea80000300a00 */
[----:B------:R-:W2:Y:S04]  /*329d0*/  LDL.LU.64 R4, [R1+0xe60] ;  /* 0x000e600001047983 */ /* 0x000ea80000300a00 */
[----:B------:R0:W-:Y:S04]  /*329e0*/  STL.64 [R1+0xe10], R22 ;  /* 0x000e101601007387 */ /* 0x0001e80000100a00 */
[----:B------:R-:W3:Y:S04]  /*329f0*/  LDL.LU R20, [R1+0x1d0] ;  /* 0x0001d00001147983 */ /* 0x000ee80000300800 */
[----:B------:R-:W-:Y:S04]  /*32a00*/  STL.64 [R1+0x3d0], R8 ;  /* 0x0003d00801007387 */ /* 0x000fe80000100a00 */
[----:B------:R1:W-:Y:S04]  /*32a10*/  STL.64 [R1+0x3d8], R10 ;  /* 0x0003d80a01007387 */ /* 0x0003e80000100a00 */
[----:B------:R-:W3:Y:S04]  /*32a20*/  LDL.LU R21, [R1+0x1d4] ;  /* 0x0001d40001157983 */ /* 0x000ee80000300800 */
[----:B0-----:R-:W3:Y:S04]  /*32a30*/  LDL.LU R22, [R1+0x1d8] ;  /* 0x0001d80001167983 */ /* 0x001ee80000300800 */
[----:B------:R-:W3:Y:S01]  /*32a40*/  LDL.LU R23, [R1+0x1dc] ;  /* 0x0001dc0001177983 */ /* 0x000ee20000300800 */
[----:B-1----:R-:W-:-:S02]  /*32a50*/  IMAD.MOV.U32 R10, RZ, RZ, R2 ;  /* 0x000000ffff0a7224 */ /* 0x002fc400078e0002 */
[----:B------:R-:W-:Y:S02]  /*32a60*/  IMAD.MOV.U32 R11, RZ, RZ, R0 ;  /* 0x000000ffff0b7224 */ /* 0x000fe400078e0000 */
[----:B------:R-:W-:Y:S02]  /*32a70*/  IMAD.MOV.U32 R2, RZ, RZ, R26 ;  /* 0x000000ffff027224 */ /* 0x000fe400078e001a */
[----:B------:R-:W-:Y:S01]  /*32a80*/  IMAD.MOV.U32 R0, RZ, RZ, R27 ;  /* 0x000000ffff007224 */ /* 0x000fe200078e001b */
[----:B--2---:R-:W-:-:S15]  /*32a90*/  HMMA.16816.F32 R12, R4, R26, R12 ;  /* 0x0000001a040c723c */ /* 0x004fde000000180c */
[----:B------:R-:W-:-:S04]  /*32aa0*/  NOP ;  /* 0x0000000000007918 */ /* 0x000fc80000000000 */
        /* <DEDUP_REMOVED lines=12> */
[----:B------:R-:W3:Y:S02]  /*32b70*/  LDL.LU.64 R26, [R1+0xe38] ;  /* 0x000e3800011a7983 */ /* 0x000ee40000300a00 */
[----:B---3--:R-:W-:Y:S01]  /*32b80*/  HMMA.16816.F32 R20, R4, R26, R20 ;  /* 0x0000001a0414723c */ /* 0x008fe20000001814 */
[----:B------:R-:W-:-:S02]  /*32b90*/  IMAD.MOV.U32 R12, RZ, RZ, R26 ;  /* 0x000000ffff0c7224 */ /* 0x000fc400078e001a */
[----:B------:R-:W-:-:S15]  /*32ba0*/  IMAD.MOV.U32 R9, RZ, RZ, R27 ;  /* 0x000000ffff097224 */ /* 0x000fde00078e001b */
[----:B------:R-:W-:Y:S01]  /*32bb0*/  NOP ;  /* 0x0000000000007918 */ /* 0x000fe20000000000 */
[----:B------:R-:W-:Y:S04]  /*32bc0*/  STL.64 [R1+0x3e0], R20 ;  /* 0x0003e01401007387 */ /* 0x000fe80000100a00 */
[----:B------:R-:W-:Y:S04]  /*32bd0*/  STL.64 [R1+0x3e8], R22 ;  /* 0x0003e81601007387 */ /* 0x000fe80000100a00 */
[----:B------:R-:W2:Y:S04]  /*32be0*/  LDL.LU.64 R26, [R1+0xe30] ;  /* 0x000e3000011a7983 */ /* 0x000ea80000300a00 */
[----:B------:R-:W2:Y:S01]  /*32bf0*/  LDL.LU.64 R24, [R1+0xe28] ;  /* 0x000e280001187983 */ /* 0x000ea20000300a00 */
[----:B----4-:R-:W-:Y:S03]  /*32c00*/  HMMA.16816.F32 R16, R4, R10, R16 ;  /* 0x0000000a0410723c */ /* 0x010fe60000001810 */
[----:B------:R0:W-:Y:S02]  /*32c10*/  STL.64 [R1+0xdb8], R10 ;  /* 0x000db80a01007387 */ /* 0x0001e40000100a00 */
[----:B0-----:R-:W-:-:S14]  /*32c20*/  IMAD.MOV.U32 R10, RZ, RZ, R12 ;  /* 0x000000ffff0a7224 */ /* 0x001fdc00078e000c */
[----:B------:R-:W-:Y:S04]  /*32c30*/  STL.64 [R1+0x3f0], R16 ;  /* 0x0003f01001007387 */ /* 0x000fe80000100a00 */
[----:B------:R-:W-:Y:S01]  /*32c40*/  STL.64 [R1+0x3f8], R18 ;  /* 0x0003f81201007387 */ /* 0x000fe20000100a00 */
        /* <DEDUP_REMOVED lines=9> */
[----:B------:R-:W-:Y:S04]  /*32ce0*/  STL.64 [R1+0x400], R16 ;  /* 0x0004001001007387 */ /* 0x000fe80000100a00 */
[----:B------:R-:W-:Y:S04]  /*32cf0*/  STL.64 [R1+0x408], R18 ;  /* 0x0004081201007387 */ /* 0x000fe80000100a00 */
[----:B------:R0:W-:Y:S04]  /*32d00*/  STL.64 [R1+0xe20], R10 ;  /* 0x000e200a01007387 */ /* 0x0001e80000100a00 */
[----:B------:R-:W2:Y:S04]  /*32d10*/  LDL.LU R8, [R1+0x1a0] ;  /* 0x0001a00001087983 */ /* 0x000ea80000300800 */
[----:B------:R-:W2:Y:S04]  /*32d20*/  LDL.LU R9, [R1+0x1a4] ;  /* 0x0001a40001097983 */ /* 0x000ea80000300800 */
[----:B0-----:R-:W2:Y:S04]  /*32d30*/  LDL.LU R10, [R1+0x1a8] ;  /* 0x0001a800010a7983 */ /* 0x001ea80000300800 */
[----:B------:R-:W2:Y:S04]  /*32d40*/  LDL.LU R11, [R1+0x1ac] ;  /* 0x0001ac00010b7983 */ /* 0x000ea80000300800 */
[----:B------:R-:W2:Y:S04]  /*32d50*/  LDL.LU.64 R18, [R1+0x18] ;  /* 0x0000180001127983 */ /* 0x000ea80000300a00 */
        /* <DEDUP_REMOVED lines=46> */
[----:B0-----:R-:W3:Y:S04]  /*33040*/  LDL.LU R18, [R1+0x98] ;  /* 0x0000980001127983 */ /* 0x001ee80000300800 */
[----:B------:R-:W3:Y:S01]  /*33050*/  LDL.LU R19, [R1+0x9c] ;  /* 0x00009c0001137983 */ /* 0x000ee20000300800 */
[----:B----4-:R-:W-:Y:S03]  /*33060*/  HMMA.16816.F32 R4, R4, R22, R24 ;  /* 0x000000160404723c */ /* 0x010fe60000001818 */
[----:B------:R-:W2:Y:S04]  /*33070*/  LDL.LU.64 R26, [R1+0xe08] ;  /* 0x000e0800011a7983 */ /* 0x000ea80000300a00 */
[----:B------:R-:W2:-:S12]  /*33080*/  LDL.LU.64 R24, [R1+0xe00] ;  /* 0x000e000001187983 */ /* 0x000e980000300a00 */
[----:B------:R0:W-:Y:S04]  /*33090*/  STL.64 [R1+0x430], R4 ;  /* 0x0004300401007387 */ /* 0x0001e80000100a00 */
[----:B------:R1:W-:Y:S04]  /*330a0*/  STL.64 [R1+0x438], R6 ;  /* 0x0004380601007387 */ /* 0x0003e80000100a00 */
[----:B0-----:R-:W4:Y:S04]  /*330b0*/  LDL.LU R4, [R1+0x70] ;  /* 0x0000700001047983 */ /* 0x001f280000300800 */
[----:B------:R-:W4:Y:S04]  /*330c0*/  LDL.LU R5, [R1+0x74] ;  /* 0x0000740001057983 */ /* 0x000f280000300800 */
[----:B-1----:R-:W3:Y:S04]  /*330d0*/  LDL.LU R6, [R1+0x78] ;  /* 0x0000780001067983 */ /* 0x002ee80000300800 */
[----:B------:R-:W3:Y:S01]  /*330e0*/  LDL.LU R7, [R1+0x7c] ;  /* 0x00007c0001077983 */ /* 0x000ee20000300800 */
[C---:B--2---:R-:W-:Y:S03]  /*330f0*/  HMMA.16816.F32 R8, R24.reuse, R10, R12 ;  /* 0x0000000a1808723c */ /* 0x044fe6000000180c */
[----:B---3--:R-:W-:Y:S04]  /*33100*/  STL.64 [R1+0xd90], R6 ;  /* 0x000d900601007387 */ /* 0x008fe80000100a00 */
[----:B----4-:R-:W-:Y:S04]  /*33110*/  STL.64 [R1+0xd88], R4 ;  /* 0x000d880401007387 */ /* 0x010fe80000100a00 */
        /* <DEDUP_REMOVED lines=20> */
[----:B------:R0:W-:Y:S04]  /*33260*/  STL.64 [R1+0x2c0], R8 ;  /* 0x0002c00801007387 */ /* 0x0001e80000100a00 */
[----:B------:R1:W-:Y:S04]  /*33270*/  STL.64 [R1+0x2c8], R10 ;  /* 0x0002c80a01007387 */ /* 0x0003e80000100a00 */
[----:B0-----:R-:W3:Y:S04]  /*33280*/  LDL.LU R8, [R1] ;  /* 0x0000000001087983 */ /* 0x001ee80000300800 */
[----:B------:R-:W3:Y:S04]  /*33290*/  LDL.LU R9, [R1+0x4] ;  /* 0x0000040001097983 */ /* 0x000ee80000300800 */
[----:B-1----:R-:W4:Y:S04]  /*332a0*/  LDL.LU R10, [R1+0x8] ;  /* 0x00000800010a7983 */ /* 0x002f280000300800 */
[----:B------:R-:W4:Y:S01]  /*332b0*/  LDL.LU R11, [R1+0xc] ;  /* 0x00000c00010b7983 */ /* 0x000f220000300800 */
[----:B------:R-:W-:-:S02]  /*332c0*/  IMAD.MOV.U32 R6, RZ, RZ, R2 ;  /* 0x000000ffff067224 */ /* 0x000fc400078e0002 */
[----:B------:R-:W-:Y:S01]  /*332d0*/  IMAD.MOV.U32 R7, RZ, RZ, R0 ;  /* 0x000000ffff077224 */ /* 0x000fe200078e0000 */
[----:B----4-:R-:W-:Y:S04]  /*332e0*/  STL.64 [R1+0xda0], R10 ;  /* 0x000da00a01007387 */ /* 0x010fe80000100a00 */
[----:B---3--:R0:W-:Y:S04]  /*332f0*/  STL.64 [R1+0xd98], R8 ;  /* 0x000d980801007387 */ /* 0x0081e80000100a00 */
[----:B0-----:R-:W3:Y:S04]  /*33300*/  LDL.LU R8, [R1+0x80] ;  /* 0x0000800001087983 */ /* 0x001ee80000300800 */
[----:B------:R-:W3:Y:S04]  /*33310*/  LDL.LU R9, [R1+0x84] ;  /* 0x0000840001097983 */ /* 0x000ee80000300800 */
[----:B------:R-:W3:Y:S04]  /*33320*/  LDL.LU R10, [R1+0x88] ;  /* 0x00008800010a7983 */ /* 0x000ee80000300800 */
[----:B------:R-:W3:Y:S01]  /*33330*/  LDL.LU R11, [R1+0x8c] ;  /* 0x00008c00010b7983 */ /* 0x000ee20000300800 */
[----:B--2---:R-:W-:Y:S03]  /*33340*/  HMMA.16816.F32 R12, R24, R14, R16 ;  /* 0x0000000e180c723c */ /* 0x004fe60000001810 */
[----:B------:R-:W2:-:S15]  /*33350*/  LDL.LU.64 R18, [R1+0xda8] ;  /* 0x000da80001127983 */ /* 0x000e9e0000300a00 */
[----:B------:R-:W-:Y:S01]  /*33360*/  NOP ;  /* 0x0000000000007918 */ /* 0x000fe20000000000 */
[----:B------:R-:W-:Y:S04]  /*33370*/  STL.64 [R1+0x2e0], R12 ;  /* 0x0002e00c01007387 */ /* 0x000fe80000100a00 */
[----:B------:R0:W-:Y:S04]  /*33380*/  STL.64 [R1+0x2e8], R14 ;  /* 0x0002e80e01007387 */ /* 0x0001e80000100a00 */
[----:B0-----:R-:W4:Y:S04]  /*33390*/  LDL.LU R14, [R1+0xce0] ;  /* 0x000ce000010e7983 */ /* 0x001f280000300800 */
        /* <DEDUP_REMOVED lines=10> */
[----:B------:R-:W2:Y:S01]  /*33440*/  LDL.LU R0, [R1+0x8f8] ;  /* 0x0008f80001007983 */ /* 0x000ea20000300800 */
[----:B---3--:R-:W-:Y:S03]  /*33450*/  HMMA.16816.F32 R4, R24, R6, R8 ;  /* 0x000000061804723c */ /* 0x008fe60000001808 */
[----:B------:R-:W3:Y:S04]  /*33460*/  LDL.LU.64 R10, [R1+0xda0] ;  /* 0x000da000010a7983 */ /* 0x000ee80000300a00 */
[----:B------:R-:W3:-:S12]  /*33470*/  LDL.LU.64 R8, [R1+0xd98] ;  /* 0x000d980001087983 */ /* 0x000ed80000300a00 */
[----:B------:R-:W-:Y:S04]  /*33480*/  STL.64 [R1+0x2b0], R4 ;  /* 0x0002b00401007387 */ /* 0x000fe80000100a00 */
[----:B------:R0:W-:Y:S04]  /*33490*/  STL.64 [R1+0x2b8], R6 ;  /* 0x0002b80601007387 */ /* 0x0001e80000100a00 */
[----:B0-----:R-:W3:Y:S04]  /*334a0*/  LDL.LU.64 R6, [R1+0xd90] ;  /* 0x000d900001067983 */ /* 0x001ee80000300a00 */
[----:B------:R-:W3:Y:S01]  /*334b0*/  LDL.LU.64 R4, [R1+0xd88] ;  /* 0x000d880001047983 */ /* 0x000ee20000300a00 */
[----:B------:R-:W-:-:S04]  /*334c0*/  USHF.L.U32 UR6, UR16, 0x7, URZ ;  /* 0x0000000710067899 */ /* 0x000fc800080006ff */
[----:B------:R-:W-:Y:S02]  /*334d0*/  USHF.L.U32 UR17, UR6, 0x1, URZ ;  /* 0x0000000106117899 */ /* 0x000fe400080006ff */
[----:B------:R-:W-:-:S04]  /*334e0*/  USHF.R.S32.HI UR8, URZ, 0x1f, UR6 ;  /* 0x0000001fff087899 */ /* 0x000fc80008011406 */
[----:B------:R-:W-:Y:S01]  /*334f0*/  USHF.L.U64.HI UR8, UR6, 0x1, UR8 ;  /* 0x0000000106087899 */ /* 0x000fe20008010208 */
[----:B----4-:R-:W-:Y:S02]  /*33500*/  IADD3 R14, P4, PT, R14, UR17, RZ ;  /* 0x000000110e0e7c10 */ /* 0x010fe4000ff9e0ff */
[----:B--2---:R-:W-:Y:S02]  /*33510*/  IADD3 R13, P3, PT, R13, UR17, RZ ;  /* 0x000000110d0d7c10 */ /* 0x004fe4000ff7e0ff */
[----:B------:R-:W-:Y:S02]  /*33520*/  IADD3 R12, P2, PT, R12, UR17, RZ ;  /* 0x000000110c0c7c10 */ /* 0x000fe4000ff5e0ff */
[----:B------:R-:W-:Y:S02]  /*33530*/  IADD3 R28, P1, PT, R28, UR17, RZ ;  /* 0x000000111c1c7c10 */ /* 0x000fe4000ff3e0ff */
[----:B------:R-:W-:Y:S02]  /*33540*/  IADD3 R21, P0, PT, R21, UR17, RZ ;  /* 0x0000001115157c10 */ /* 0x000fe4000ff1e0ff */
[----:B------:R-:W-:-:S02]  /*33550*/  IADD3 R20, P6, PT, R20, UR17, RZ ;  /* 0x0000001114147c10 */ /* 0x000fc4000ffde0ff */
[----:B------:R-:W-:Y:S02]  /*33560*/  IADD3 R17, P5, PT, R17, UR17, RZ ;  /* 0x0000001111117c10 */ /* 0x000fe4000ffbe0ff */
[----:B------:R-:W-:Y:S02]  /*33570*/  IADD3.X R16, PT, PT, R16, UR8, RZ, P4, !PT ;  /* 0x0000000810107c10 */ /* 0x000fe4000a7fe4ff */
[----:B------:R-:W-:Y:S01]  /*33580*/  IADD3 R29, P4, PT, R29, UR17, RZ ;  /* 0x000000111d1d7c10 */ /* 0x000fe2000ff9e0ff */
[C---:B---3--:R-:W-:Y:S08]  /*33590*/  HMMA.16816.F32 R8, R24.reuse, R22, R8 ;  /* 0x000000161808723c */ /* 0x048ff00000001808 */
[----:B------:R-:W-:-:S15]  /*335a0*/  HMMA.16816.F32 R4, R24, R18, R4 ;  /* 0x000000121804723c */ /* 0x000fde0000001804 */
[----:B------:R-:W-:-:S04]  /*335b0*/  NOP ;  /* 0x0000000000007918 */ /* 0x000fc80000000000 */
[----:B------:R0:W-:Y:S04]  /*335c0*/  STL.64 [R1+0x210], R4 ;  /* 0x0002100401007387 */ /* 0x0001e80000100a00 */
[----:B------:R-:W-:Y:S01]  /*335d0*/  STL.64 [R1+0x218], R6 ;  /* 0x0002180601007387 */ /* 0x000fe20000100a00 */
[----:B0-----:R-:W-:Y:S02]  /*335e0*/  IMAD.MOV.U32 R5, RZ, RZ, R7 ;  /* 0x000000ffff057224 */ /* 0x001fe400078e0007 */
[----:B------:R-:W-:-:S03]  /*335f0*/  IMAD.MOV.U32 R4, RZ, RZ, R11 ;  /* 0x000000ffff047224 */ /* 0x000fc600078e000b */
[----:B------:R-:W-:Y:S04]  /*33600*/  STL [R1+0xd20], R5 ;  /* 0x000d200501007387 */ /* 0x000fe80000100800 */
[----:B------:R-:W-:Y:S04]  /*33610*/  STL.64 [R1+0xe0], R8 ;  /* 0x0000e00801007387 */ /* 0x000fe80000100a00 */
[----:B------:R-:W-:Y:S04]  /*33620*/  STL.64 [R1+0xe8], R10 ;  /* 0x0000e80a01007387 */ /* 0x000fe80000100a00 */
[----:B------:R0:W-:Y:S04]  /*33630*/  STL [R1+0xd24], R4 ;  /* 0x000d240401007387 */ /* 0x0001e80000100800 */
        /* <DEDUP_REMOVED lines=9> */
[----:B0-----:R-:W2:Y:S01]  /*336d0*/  LDL.LU R4, [R1+0xbbc] ;  /* 0x000bbc0001047983 */ /* 0x001ea20000300800 */
[----:B------:R-:W-:-:S02]  /*336e0*/  IADD3.X R2, PT, PT, R2, UR8, RZ, P3, !PT ;  /* 0x0000000802027c10 */ /* 0x000fc40009ffe4ff */
[----:B------:R-:W-:-:S03]  /*336f0*/  IADD3 R3, P3, PT, R3, UR17, RZ ;  /* 0x0000001103037c10 */ /* 0x000fc6000ff7e0ff */
[----:B------:R-:W-:Y:S04]  /*33700*/  STL [R1+0x6f8], R2 ;  /* 0x0006f80201007387 */ /* 0x000fe80000100800 */
[----:B--2---:R0:W-:Y:S04]  /*33710*/  STL [R1+0xd80], R4 ;  /* 0x000d800401007387 */ /* 0x0041e80000100800 */
[----:B------:R-:W-:Y:S04]  /*33720*/  STL [R1+0xbcc], R3 ;  /* 0x000bcc0301007387 */ /* 0x000fe80000100800 */
[----:B0-----:R-:W2:Y:S01]  /*33730*/  LDL.LU R4, [R1+0x8f4] ;  /* 0x0008f40001047983 */ /* 0x001ea20000300800 */
[----:B------:R-:W-:-:S05]  /*33740*/  IADD3.X R0, PT, PT, R0, UR8, RZ, P2, !PT ;  /* 0x0000000800007c10 */ /* 0x000fca00097fe4ff */
[----:B------:R-:W-:Y:S04]  /*33750*/  STL [R1+0x8f8], R0 ;  /* 0x0008f80001007387 */ /* 0x000fe80000100800 */
[----:B--2---:R0:W-:Y:S04]  /*33760*/  STL [R1+0xd84], R4 ;  /* 0x000d840401007387 */ /* 0x0041e80000100800 */
[----:B0-----:R-:W2:Y:S04]  /*33770*/  LDL.LU R4, [R1+0xbc4] ;  /* 0x000bc40001047983 */ /* 0x001ea80000300800 */
[----:B------:R-:W3:Y:S04]  /*33780*/  LDL.LU R24, [R1+0x8f0] ;  /* 0x0008f00001187983 */ /* 0x000ee80000300800 */
[----:B------:R-:W4:Y:S04]  /*33790*/  LDL.LU R25, [R1+0xbb4] ;  /* 0x000bb40001197983 */ /* 0x000f280000300800 */
        /* <DEDUP_REMOVED lines=26> */
[----:B--2---:R-:W-:-:S05]  /*33940*/  IADD3 R4, P2, PT, R4, UR17, RZ ;  /* 0x0000001104047c10 */ /* 0x004fca000ff5e0ff */
[----:B------:R0:W-:Y:S04]  /*33950*/  STL [R1+0xbc4], R4 ;  /* 0x000bc40401007387 */ /* 0x0001e80000100800 */
[----:B0-----:R-:W2:Y:S02]  /*33960*/  LDL.LU R4, [R1+0xd84] ;  /* 0x000d840001047983 */ /* 0x001ea40000300800 */
[----:B--2---:R-:W-:-:S05]  /*33970*/  IADD3.X R4, PT, PT, R4, UR8, RZ, P1, !PT ;  /* 0x0000000804047c10 */ /* 0x004fca0008ffe4ff */
[----:B------:R0:W-:Y:S04]  /*33980*/  STL [R1+0x8f4], R4 ;  /* 0x0008f40401007387 */ /* 0x0001e80000100800 */
[----:B0-----:R-:W2:Y:S01]  /*33990*/  LDL.LU R4, [R1+0xd80] ;  /* 0x000d800001047983 */ /* 0x001ea20000300800 */
[----:B---3--:R-:W-:Y:S02]  /*339a0*/  IADD3.X R24, PT, PT, R24, UR8, RZ, P0, !PT ;  /* 0x0000000818187c10 */ /* 0x008fe400087fe4ff */
[----:B----4-:R-:W-:Y:S02]  /*339b0*/  IADD3 R25, P0, PT, R25, UR17, RZ ;  /* 0x0000001119197c10 */ /* 0x010fe4000ff1e0ff */
[----:B------:R-:W-:Y:S02]  /*339c0*/  IADD3.X R26, PT, PT, R26, UR8, RZ, P6, !PT ;  /* 0x000000081a1a7c10 */ /* 0x000fe4000b7fe4ff */
[----:B------:R-:W-:-:S02]  /*339d0*/  IADD3 R27, P6, PT, R27, UR17, RZ ;  /* 0x000000111b1b7c10 */ /* 0x000fc4000ffde0ff */
[----:B------:R-:W-:Y:S02]  /*339e0*/  IADD3.X R22, PT, PT, R22, UR8, RZ, P5, !PT ;  /* 0x0000000816167c10 */ /* 0x000fe4000affe4ff */
[----:B------:R-:W-:Y:S02]  /*339f0*/  IADD3 R23, P5, PT, R23, UR17, RZ ;  /* 0x0000001117177c10 */ /* 0x000fe4000ffbe0ff */
[----:B------:R-:W-:Y:S02]  /*33a00*/  IADD3.X R5, PT, PT, R5, UR8, RZ, P4, !PT ;  /* 0x0000000805057c10 */ /* 0x000fe4000a7fe4ff */
[----:B------:R-:W-:Y:S02]  /*33a10*/  IADD3 R18, P4, PT, R18, UR17, RZ ;  /* 0x0000001112127c10 */ /* 0x000fe4000ff9e0ff */
        /* <DEDUP_REMOVED lines=15> */
[----:B--2---:R-:W-:-:S05]  /*33b10*/  IADD3 R4, P1, PT, R4, UR17, RZ ;  /* 0x0000001104047c10 */ /* 0x004fca000ff3e0ff */
        /* <DEDUP_REMOVED lines=9> */
[----:B------:R-:W-:-:S03]  /*33bb0*/  IADD3.X R9, PT, PT, R9, UR8, RZ, P1, !PT ;  /* 0x0000000809097c10 */ /* 0x000fc60008ffe4ff */
[----:B------:R-:W-:Y:S01]  /*33bc0*/  STL [R1+0xbc8], R19 ;  /* 0x000bc81301007387 */ /* 0x000fe20000100800 */
[----:B------:R-:W-:-:S03]  /*33bd0*/  IADD3 R10, P1, PT, R10, UR17, RZ ;  /* 0x000000110a0a7c10 */ /* 0x000fc6000ff3e0ff */
        /* <DEDUP_REMOVED lines=17> */
[----:B------:R-:W-:-:S02]  /*33cf0*/  IADD3 R2, P2, PT, R2, UR17, RZ ;  /* 0x0000001102027c10 */ /* 0x000fc4000ff5e0ff */
[----:B------:R-:W-:-:S03]  /*33d00*/  IADD3.X R3, PT, PT, R3, UR8, RZ, P1, !PT ;  /* 0x0000000803037c10 */ /* 0x000fc60008ffe4ff */
[----:B------:R-:W-:Y:S04]  /*33d10*/  STL [R1+0xb54], R2 ;  /* 0x000b540201007387 */ /* 0x000fe80000100800 */
[----:B--2---:R0:W-:Y:S04]  /*33d20*/  STL [R1+0xd78], R4 ;  /* 0x000d780401007387 */ /* 0x0041e80000100800 */
[----:B------:R-:W-:Y:S04]  /*33d30*/  STL [R1+0xb80], R3 ;  /* 0x000b800301007387 */ /* 0x000fe80000100800 */
[----:B0-----:R-:W2:Y:S01]  /*33d40*/  LDL.LU R4, [R1+0xb44] ;  /* 0x000b440001047983 */ /* 0x001ea20000300800 */
[----:B------:R-:W-:-:S05]  /*33d50*/  IADD3 R0, P1, PT, R0, UR17, RZ ;  /* 0x0000001100007c10 */ /* 0x000fca000ff3e0ff */
        /* <DEDUP_REMOVED lines=31> */
[----:B--2---:R-:W-:-:S05]  /*33f50*/  IADD3.X R4, PT, PT, R4, UR8, RZ, P0, !PT ;  /* 0x0000000804047c10 */ /* 0x004fca00087fe4ff */
[----:B------:R0:W-:Y:S04]  /*33f60*/  STL [R1+0xb78], R4 ;  /* 0x000b780401007387 */ /* 0x0001e80000100800 */
[----:B0-----:R-:W2:Y:S02]  /*33f70*/  LDL.LU R4, [R1+0xd7c] ;  /* 0x000d7c0001047983 */ /* 0x001ea40000300800 */
[----:B--2---:R-:W-:-:S05]  /*33f80*/  IADD3 R4, P0, PT, R4, UR17, RZ ;  /* 0x0000001104047c10 */ /* 0x004fca000ff1e0ff */
[----:B------:R0:W-:Y:S04]  /*33f90*/  STL [R1+0xb44], R4 ;  /* 0x000b440401007387 */ /* 0x0001e80000100800 */
[----:B0-----:R-:W2:Y:S01]  /*33fa0*/  LDL.LU R4, [R1+0xd78] ;  /* 0x000d780001047983 */ /* 0x001ea20000300800 */
[----:B----4-:R-:W-:Y:S02]  /*33fb0*/  IADD3.X R25, PT, PT, R25, UR8, RZ, P5, !PT ;  /* 0x0000000819197c10 */ /* 0x010fe4000affe4ff */
[----:B---3--:R-:W-:Y:S02]  /*33fc0*/  IADD3 R26, P5, PT, R26, UR17, RZ ;  /* 0x000000111a1a7c10 */ /* 0x008fe4000ffbe0ff */
        /* <DEDUP_REMOVED lines=20> */
[----:B--2---:R-:W-:Y:S02]  /*34110*/  IADD3.X R4, PT, PT, R4, UR8, RZ, P6, !PT ;  /* 0x0000000804047c10 */ /* 0x004fe4000b7fe4ff */
[----:B------:R-:W-:-:S03]  /*34120*/  IADD3 R24, P6, PT, R24, UR17, RZ ;  /* 0x0000001118187c10 */ /* 0x000fc6000ffde0ff */
        /* <DEDUP_REMOVED lines=564> */
[----:B------:R-:W-:Y:S01]  /*36470*/  IADD3.X R18, PT, PT, R18, UR8, RZ, P0, !PT ;  /* 0x0000000812127c10 */ /* 0x000fe200087fe4ff */
[----:B------:R-:W-:Y:S01]  /*36480*/  USHF.L.U32 UR5, UR11, 0x7, URZ ;  /* 0x000000070b057899 */ /* 0x000fe200080006ff */
[----:B------:R-:W-:Y:S02]  /*36490*/  IADD3 R19, P0, PT, R19, UR17, RZ ;  /* 0x0000001113137c10 */ /* 0x000fe4000ff1e0ff */
[----:B------:R-:W-:Y:S02]  /*364a0*/  IADD3.X R6, PT, PT, R6, UR8, RZ, P6, !PT ;  /* 0x0000000806067c10 */ /* 0x000fe4000b7fe4ff */
[----:B------:R-:W-:-:S02]  /*364b0*/  IADD3 R7, P6, PT, R7, UR17, RZ ;  /* 0x0000001107077c10 */ /* 0x000fc4000ffde0ff */
[----:B------:R-:W-:Y:S01]  /*364c0*/  IADD3.X R8, PT, PT, R8, UR8, RZ, P5, !PT ;  /* 0x0000000808087c10 */ /* 0x000fe2000affe4ff */
[----:B------:R-:W-:Y:S01]  /*364d0*/  USHF.L.U32 UR15, UR5, 0x1, URZ ;  /* 0x00000001050f7899 */ /* 0x000fe200080006ff */
[----:B------:R-:W-:Y:S02]  /*364e0*/  IADD3 R9, P5, PT, R9, UR17, RZ ;  /* 0x0000001109097c10 */ /* 0x000fe4000ffbe0ff */
[----:B------:R-:W-:Y:S02]  /*364f0*/  IADD3.X R15, PT, PT, R15, UR8, RZ, P3, !PT ;  /* 0x000000080f0f7c10 */ /* 0x000fe40009ffe4ff */
[----:B------:R-:W-:Y:S02]  /*36500*/  IADD3 R14, P3, PT, R14, UR17, RZ ;  /* 0x000000110e0e7c10 */ /* 0x000fe4000ff7e0ff */
[----:B------:R-:W-:Y:S02]  /*36510*/  IADD3.X R13, PT, PT, R13, UR8, RZ, P2, !PT ;  /* 0x000000080d0d7c10 */ /* 0x000fe400097fe4ff */
[----:B------:R-:W-:-:S02]  /*36520*/  IADD3.X R28, PT, PT, R28, UR8, RZ, P1, !PT ;  /* 0x000000081c1c7c10 */ /* 0x000fc40008ffe4ff */
[----:B------:R-:W-:Y:S02]  /*36530*/  IADD3 R12, P2, PT, R12, UR15, RZ ;  /* 0x0000000f0c0c7c10 */ /* 0x000fe4000ff5e0ff */
[----:B------:R-:W-:Y:S02]  /*36540*/  IADD3.X R21, PT, PT, R21, UR8, RZ, P0, !PT ;  /* 0x0000000815157c10 */ /* 0x000fe400087fe4ff */
[----:B------:R-:W-:Y:S02]  /*36550*/  IADD3.X R20, PT, PT, R20, UR8, RZ, P6, !PT ;  /* 0x0000000814147c10 */ /* 0x000fe4000b7fe4ff */
[----:B------:R-:W-:Y:S02]  /*36560*/  IADD3.X R17, PT, PT, R17, UR8, RZ, P5, !PT ;  /* 0x0000000811117c10 */ /* 0x000fe4000affe4ff */
[----:B------:R-:W-:Y:S02]  /*36570*/  IADD3.X R29, PT, PT, R29, UR8, RZ, P3, !PT ;  /* 0x000000081d1d7c10 */ /* 0x000fe40009ffe4ff */
[----:B--2---:R-:W-:-:S02]  /*36580*/  IADD3.X R4, PT, PT, R4, UR8, RZ, P4, !PT ;  /* 0x0000000804047c10 */ /* 0x004fc4000a7fe4ff */
        /* <DEDUP_REMOVED lines=24> */
[----:B------:R-:W-:Y:S04]  /*36710*/  STL [R1+0xc94], R28 ;  /* 0x000c941c01007387 */ /* 0x000fe80000100800 */
[----:B------:R-:W-:Y:S04]  /*36720*/  STL [R1+0xc9c], R21 ;  /* 0x000c9c1501007387 */ /* 0x000fe80000100800 */
[----:B------:R-:W-:Y:S04]  /*36730*/  STL [R1+0xca4], R20 ;  /* 0x000ca41401007387 */ /* 0x000fe80000100800 */
[----:B------:R-:W-:Y:S04]  /*36740*/  STL [R1+0xcac], R17 ;  /* 0x000cac1101007387 */ /* 0x000fe80000100800 */
[----:B------:R-:W-:Y:S04]  /*36750*/  STL [R1+0xcb4], R16 ;  /* 0x000cb41001007387 */ /* 0x000fe80000100800 */
[----:B------:R-:W-:Y:S04]  /*36760*/  STL [R1+0xcbc], R29 ;  /* 0x000cbc1d01007387 */ /* 0x000fe80000100800 */
[----:B0-----:R-:W2:Y:S01]  /*36770*/  LDL.LU R4, [R1+0x8d0] ;  /* 0x0008d00001047983 */ /* 0x001ea20000300800 */
[----:B------:R-:W-:-:S04]  /*36780*/  USHF.R.S32.HI UR7, URZ, 0x1f, UR5 ;  /* 0x0000001fff077899 */ /* 0x000fc80008011405 */
[----:B------:R-:W-:Y:S01]  /*36790*/  USHF.L.U64.HI UR7, UR5, 0x1, UR7 ;  /* 0x0000000105077899 */ /* 0x000fe20008010207 */
[----:B------:R-:W-:-:S05]  /*367a0*/  IADD3 R3, P1, PT, R3, UR15, RZ ;  /* 0x0000000f03037c10 */ /* 0x000fca000ff3e0ff */
[----:B------:R-:W-:-:S05]  /*367b0*/  IADD3.X R2, PT, PT, R2, UR7, RZ, P2, !PT ;  /* 0x0000000702027c10 */ /* 0x000fca00097fe4ff */
        /* <DEDUP_REMOVED lines=39> */
[----:B--2---:R-:W-:-:S05]  /*36a30*/  IADD3 R4, P5, PT, R4, UR15, RZ ;  /* 0x0000000f04047c10 */ /* 0x004fca000ffbe0ff */
[----:B------:R0:W-:Y:S04]  /*36a40*/  STL [R1+0x8d4], R4 ;  /* 0x0008d40401007387 */ /* 0x0001e80000100800 */
[----:B0-----:R-:W2:Y:S01]  /*36a50*/  LDL.LU R4, [R1+0xd40] ;  /* 0x000d400001047983 */ /* 0x001ea20000300800 */
[----:B---3--:R-:W-:Y:S02]  /*36a60*/  IADD3 R24, P0, PT, R24, UR15, RZ ;  /* 0x0000000f18187c10 */ /* 0x008fe4000ff1e0ff */
[----:B----4-:R-:W-:Y:S02]  /*36a70*/  IADD3.X R25, PT, PT, R25, UR7, RZ, P1, !PT ;  /* 0x0000000719197c10 */ /* 0x010fe40008ffe4ff */
[----:B------:R-:W-:Y:S02]  /*36a80*/  IADD3 R26, P1, PT, R26, UR15, RZ ;  /* 0x0000000f1a1a7c10 */ /* 0x000fe4000ff3e0ff */
[----:B------:R-:W-:-:S02]  /*36a90*/  IADD3.X R27, PT, PT, R27, UR7, RZ, P2, !PT ;  /* 0x000000071b1b7c10 */ /* 0x000fc400097fe4ff */
[----:B------:R-:W-:Y:S02]  /*36aa0*/  IADD3 R22, P2, PT, R22, UR15, RZ ;  /* 0x0000000f16167c10 */ /* 0x000fe4000ff5e0ff */
[----:B------:R-:W-:Y:S02]  /*36ab0*/  IADD3.X R23, PT, PT, R23, UR7, RZ, P3, !PT ;  /* 0x0000000717177c10 */ /* 0x000fe40009ffe4ff */
[----:B------:R-:W-:Y:S02]  /*36ac0*/  IADD3 R5, P3, PT, R5, UR15, RZ ;  /* 0x0000000f05057c10 */ /* 0x000fe4000ff7e0ff */
[----:B------:R-:W-:Y:S02]  /*36ad0*/  IADD3.X R18, PT, PT, R18, UR7, RZ, P5, !PT ;  /* 0x0000000712127c10 */ /* 0x000fe4000affe4ff */
        /* <DEDUP_REMOVED lines=13> */
[----:B--2---:R-:W-:-:S05]  /*36bb0*/  IADD3 R4, P4, PT, R4, UR15, RZ ;  /* 0x0000000f04047c10 */ /* 0x004fca000ff9e0ff */
[----:B------:R0:W-:Y:S04]  /*36bc0*/  STL [R1+0x8d0], R4 ;  /* 0x0008d00401007387 */ /* 0x0001e80000100800 */
        /* <DEDUP_REMOVED lines=289> */
[----:B------:R-:W-:Y:S01]  /*37de0*/  IADD3.X R8, PT, PT, R8, UR7, RZ, P0, !PT ;  /* 0x0000000708087c10 */ /* 0x000fe200087fe4ff */
[----:B------:R-:W-:Y:S01]  /*37df0*/  UIADD3 UR9, UPT, UPT, UR14, 0x7f, URZ ;  /* 0x0000007f0e097890 */ /* 0x000fe2000fffe0ff */
[----:B------:R-:W-:-:S02]  /*37e00*/  IADD3.X R11, PT, PT, R11, UR7, RZ, P3, !PT ;  /* 0x000000070b0b7c10 */ /* 0x000fc40009ffe4ff */
[----:B------:R-:W-:Y:S02]  /*37e10*/  IADD3.X R9, PT, PT, R9, UR7, RZ, P1, !PT ;  /* 0x0000000709097c10 */ /* 0x000fe40008ffe4ff */
[----:B------:R-:W-:Y:S01]  /*37e20*/  IADD3.X R10, PT, PT, R10, UR7, RZ, P2, !PT ;  /* 0x000000070a0a7c10 */ /* 0x000fe200097fe4ff */
[----:B------:R-:W-:-:S04]  /*37e30*/  USHF.R.S32.HI UR10, URZ, 0x1f, UR9 ;  /* 0x0000001fff0a7899 */ /* 0x000fc80008011409 */
[----:B------:R-:W-:Y:S02]  /*37e40*/  ULEA.HI UR10, UR10, UR9, URZ, 0x7 ;  /* 0x000000090a0a7291 */ /* 0x000fe4000f8f38ff */
[----:B------:R-:W-:Y:S02]  /*37e50*/  UIADD3 UR4, UPT, UPT, UR4, 0x1, URZ ;  /* 0x0000000104047890 */ /* 0x000fe4000fffe0ff */
[----:B------:R-:W-:-:S04]  /*37e60*/  USHF.R.S32.HI UR10, URZ, 0x7, UR10 ;  /* 0x00000007ff0a7899 */ /* 0x000fc8000801140a */
[----:B------:R-:W-:Y:S01]  /*37e70*/  UISETP.NE.U32.AND UP0, UPT, UR4, UR10, UPT ;  /* 0x0000000a0400728c */ /* 0x000fe2000bf05070 */
[----:B--2---:R-:W-:-:S05]  /*37e80*/  IADD3 R4, P5, PT, R4, UR15, RZ ;  /* 0x0000000f04047c10 */ /* 0x004fca000ffbe0ff */
[----:B------:R0:W-:Y:S04]  /*37e90*/  STL [R1+0x758], R4 ;  /* 0x0007580401007387 */ /* 0x0001e80000100800 */
[----:B0-----:R0:W5:Y:S04]  /*37ea0*/  LDL.LU R4, [R1+0xd24] ;  /* 0x000d240001047983 */ /* 0x0011680000300800 */
[----:B------:R1:W-:Y:S04]  /*37eb0*/  STL [R1+0x77c], R5 ;  /* 0x00077c0501007387 */ /* 0x0003e80000100800 */
[----:B-1----:R0:W5:Y:S04]  /*37ec0*/  LDL.LU R5, [R1+0xd20] ;  /* 0x000d200001057983 */ /* 0x0021680000300800 */
[----:B------:R1:W-:Y:S04]  /*37ed0*/  STL [R1+0x750], R12 ;  /* 0x0007500c01007387 */ /* 0x0003e80000100800 */
[----:B-1----:R0:W5:Y:S04]  /*37ee0*/  LDL.LU R12, [R1+0xd1c] ;  /* 0x000d1c00010c7983 */ /* 0x0021680000300800 */
[----:B------:R1:W-:Y:S04]  /*37ef0*/  STL [R1+0x774], R13 ;  /* 0x0007740d01007387 */ /* 0x0003e80000100800 */
[----:B-1----:R0:W5:Y:S04]  /*37f00*/  LDL.LU R13, [R1+0xd18] ;  /* 0x000d1800010d7983 */ /* 0x0021680000300800 */
[----:B------:R1:W-:Y:S01]  /*37f10*/  STL [R1+0x748], R14 ;  /* 0x0007480e01007387 */ /* 0x0003e20000100800 */
[----:B------:R-:W-:-:S03]  /*37f20*/  IADD3.X R2, PT, PT, R2, UR7, RZ, P5, !PT ;  /* 0x0000000702027c10 */ /* 0x000fc6000affe4ff */
[----:B-1----:R0:W5:Y:S04]  /*37f30*/  LDL.LU R14, [R1+0xd14] ;  /* 0x000d1400010e7983 */ /* 0x0021680000300800 */
[----:B------:R1:W-:Y:S01]  /*37f40*/  STL [R1+0x76c], R15 ;  /* 0x00076c0f01007387 */ /* 0x0003e20000100800 */
[----:B------:R-:W-:-:S03]  /*37f50*/  IADD3 R29, P5, PT, R29, UR15, RZ ;  /* 0x0000000f1d1d7c10 */ /* 0x000fc6000ffbe0ff */
[----:B-1----:R0:W5:Y:S04]  /*37f60*/  LDL.LU R15, [R1+0xd10] ;  /* 0x000d1000010f7983 */ /* 0x0021680000300800 */
[----:B------:R1:W-:Y:S04]  /*37f70*/  STL [R1+0x740], R28 ;  /* 0x0007401c01007387 */ /* 0x0003e80000100800 */
        /* <DEDUP_REMOVED lines=14> */
[----:B------:R1:W-:Y:S04]  /*38060*/  STL [R1+0x74c], R0 ;  /* 0x00074c0001007387 */ /* 0x0003e80000100800 */
[----:B-1----:R0:W5:Y:S04]  /*38070*/  LDL.LU R0, [R1+0xcf0] ;  /* 0x000cf00001007983 */ /* 0x0021680000300800 */
[----:B------:R1:W-:Y:S04]  /*38080*/  STL [R1+0x720], R3 ;  /* 0x0007200301007387 */ /* 0x0003e80000100800 */
[----:B-1----:R0:W5:Y:S04]  /*38090*/  LDL.LU R3, [R1+0xcec] ;  /* 0x000cec0001037983 */ /* 0x0021680000300800 */
[----:B------:R0:W-:Y:S04]  /*380a0*/  STL [R1+0x744], R24 ;  /* 0x0007441801007387 */ /* 0x0001e80000100800 */
        /* <DEDUP_REMOVED lines=12> */
[----:B------:R0:W-:Y:S01]  /*38170*/  STL [R1+0x704], R10 ;  /* 0x0007040a01007387 */ /* 0x0001e20000100800 */
[----:B------:R-:W-:Y:S05]  /*38180*/  BRA.U UP0, `(.L_x_2) ;  /* 0xfffffd7500907547 */ /* 0x000fea000b83ffff */
[----:B0-----:R-:W2:Y:S04]  /*38190*/  LDL.LU R24, [R1+0x38c] ;  /* 0x00038c0001187983 */ /* 0x001ea80000300800 */
[----:B--2---:R0:W-:Y:S04]  /*381a0*/  STL [R1+0xeb0], R24 ;  /* 0x000eb01801007387 */ /* 0x0041e80000100800 */
        /* <DEDUP_REMOVED lines=26> */
[----:B------:R-:W2:Y:S01]  /*38350*/  LDL.LU R25, [R1+0x39c] ;  /* 0x00039c0001197983 */ /* 0x000ea20000300800 */
[----:B0----5:R-:W-:-:S03]  /*38360*/  IMAD.MOV.U32 R24, RZ, RZ, R5 ;  /* 0x000000ffff187224 */ /* 0x021fc600078e0005 */
        /* <DEDUP_REMOVED lines=25> */
[----:B------:R-:W2:Y:S04]  /*38500*/  LDL.LU R26, [R1+0x388] ;  /* 0x00038800011a7983 */ /* 0x000ea80000300800 */
[----:B------:R-:W2:Y:S04]  /*38510*/  LDL.LU R27, [R1+0x398] ;  /* 0x00039800011b7983 */ /* 0x000ea80000300800 */
[----:B------:R-:W3:Y:S01]  /*38520*/  LDL.LU R22, [R1+0x384] ;  /* 0x0003840001167983 */ /* 0x000ee20000300800 */
[----:B0-----:R-:W-:-:S03]  /*38530*/  IMAD.MOV.U32 R25, RZ, RZ, R4 ;  /* 0x000000ffff197224 */ /* 0x001fc600078e0004 */
        /* <DEDUP_REMOVED lines=23> */
[----:B------:R0:W-:Y:S01]  /*386b0*/  STL [R1+0xd04], R16 ;  /* 0x000d041001007387 */ /* 0x0001e20000100800 */
[----:B------:R-:W-:-:S03]  /*386c0*/  F2FP.F16.F32.PACK_AB R24, R25, R24 ;  /* 0x000000181918723e */ /* 0x000fc600000000ff */
        /* <DEDUP_REMOVED lines=13> */
[----:B------:R-:W2:Y:S04]  /*387a0*/  LDL.LU R25, [R1+0xf18] ;  /* 0x000f180001197983 */ /* 0x000ea80000300800 */
[----:B------:R0:W-:Y:S04]  /*387b0*/  STL [R1+0x1bc], R24 ;  /* 0x0001bc1801007387 */ /* 0x0001e80000100800 */
[----:B0-----:R-:W2:Y:S02]  /*387c0*/  LDL.LU R24, [R1+0xf14] ;  /* 0x000f140001187983 */ /* 0x001ea40000300800 */
[----:B--2---:R-:W-:-:S02]  /*387d0*/  F2FP.F16.F32.PACK_AB R24, R25, R24 ;  /* 0x000000181918723e */ /* 0x004fc400000000ff */
        /* <DEDUP_REMOVED lines=46> */
[----:B0-----:R-:W2:Y:S01]  /*38ac0*/  LDL.LU R24, [R1+0xeb4] ;  /* 0x000eb40001187983 */ /* 0x001ea20000300800 */
[----:B------:R-:W-:Y:S02]  /*38ad0*/  F2FP.F16.F32.PACK_AB R29, R0, R29 ;  /* 0x0000001d001d723e */ /* 0x000fe400000000ff */
[----:B------:R-:W-:-:S02]  /*38ae0*/  F2FP.F16.F32.PACK_AB R0, R3, R20 ;  /* 0x000000140300723e */ /* 0x000fc400000000ff */
[----:B------:R-:W-:Y:S02]  /*38af0*/  F2FP.F16.F32.PACK_AB R3, R17, R12 ;  /* 0x0000000c1103723e */ /* 0x000fe400000000ff */
[----:B--2---:R-:W-:Y:S02]  /*38b00*/  F2FP.F16.F32.PACK_AB R2, R24, R2 ;  /* 0x000000021802723e */ /* 0x004fe400000000ff */
[----:B------:R-:W2:Y:S04]  /*38b10*/  LDL.LU R24, [R1+0xeb0] ;  /* 0x000eb00001187983 */ /* 0x000ea80000300800 */
[----:B------:R0:W-:Y:S04]  /*38b20*/  STL [R1+0x188], R2 ;  /* 0x0001880201007387 */ /* 0x0001e80000100800 */
[----:B------:R-:W-:Y:S01]  /*38b30*/  STL [R1+0x184], R29 ;  /* 0x0001841d01007387 */ /* 0x000fe20000100800 */
[----:B0-----:R-:W-:-:S03]  /*38b40*/  F2FP.F16.F32.PACK_AB R2, R21, R16 ;  /* 0x000000101502723e */ /* 0x001fc600000000ff */
[----:B------:R0:W-:Y:S04]  /*38b50*/  STL [R1+0x180], R0 ;  /* 0x0001800001007387 */ /* 0x0001e80000100800 */
[----:B------:R1:W-:Y:S01]  /*38b60*/  STL [R1+0x17c], R2 ;  /* 0x00017c0201007387 */ /* 0x0003e20000100800 */
[----:B0-----:R-:W-:-:S03]  /*38b70*/  F2FP.F16.F32.PACK_AB R0, R13, R14 ;  /* 0x0000000e0d00723e */ /* 0x001fc600000000ff */
[----:B------:R-:W-:Y:S01]  /*38b80*/  STL [R1+0x178], R3 ;  /* 0x0001780301007387 */ /* 0x000fe20000100800 */
[----:B-1----:R-:W-:-:S03]  /*38b90*/  F2FP.F16.F32.PACK_AB R2, R15, R28 ;  /* 0x0000001c0f02723e */ /* 0x002fc600000000ff */
[----:B------:R0:W-:Y:S04]  /*38ba0*/  STL [R1+0x174], R0 ;  /* 0x0001740001007387 */ /* 0x0001e80000100800 */
[----:B------:R3:W-:Y:S01]  /*38bb0*/  STL [R1+0x170], R2 ;  /* 0x0001700201007387 */ /* 0x0007e20000100800 */
[----:B0-----:R-:W-:Y:S02]  /*38bc0*/  F2FP.F16.F32.PACK_AB R0, R26, R27 ;  /* 0x0000001b1a00723e */ /* 0x001fe400000000ff */
[----:B---3--:R-:W-:Y:S02]  /*38bd0*/  F2FP.F16.F32.PACK_AB R2, R22, R23 ;  /* 0x000000171602723e */ /* 0x008fe400000000ff */
[----:B--2---:R-:W-:-:S05]  /*38be0*/  F2FP.F16.F32.PACK_AB R3, R24, R25 ;  /* 0x000000191803723e */ /* 0x004fca00000000ff */
[----:B------:R4:W-:Y:S04]  /*38bf0*/  STL [R1+0x16c], R3 ;  /* 0x00016c0301007387 */ /* 0x0009e80000100800 */
[----:B------:R0:W-:Y:S04]  /*38c00*/  STL [R1+0x168], R0 ;  /* 0x0001680001007387 */ /* 0x0001e80000100800 */
[----:B------:R1:W-:Y:S01]  /*38c10*/  STL [R1+0x164], R2 ;  /* 0x0001640201007387 */ /* 0x0003e20000100800 */
[----:B----4-:R-:W-:Y:S02]  /*38c20*/  F2FP.F16.F32.PACK_AB R3, R18, R19 ;  /* 0x000000131203723e */ /* 0x010fe400000000ff */
[----:B0-----:R-:W-:-:S03]  /*38c30*/  F2FP.F16.F32.PACK_AB R0, R4, R5 ;  /* 0x000000050400723e */ /* 0x001fc600000000ff */
[----:B------:R-:W-:Y:S01]  /*38c40*/  STL [R1+0x160], R3 ;  /* 0x0001600301007387 */ /* 0x000fe20000100800 */
[----:B-1----:R-:W-:-:S03]  /*38c50*/  F2FP.F16.F32.PACK_AB R2, R6, R7 ;  /* 0x000000070602723e */ /* 0x002fc600000000ff */
[----:B------:R-:W-:Y:S04]  /*38c60*/  STL [R1+0x15c], R0 ;  /* 0x00015c0001007387 */ /* 0x000fe80000100800 */
[----:B------:R0:W-:Y:S04]  /*38c70*/  STL [R1+0x158], R2 ;  /* 0x0001580201007387 */ /* 0x0001e80000100800 */
[----:B0-----:R-:W2:Y:S01]  /*38c80*/  LDL.LU R2, [R1+0x4c8] ;  /* 0x0004c80001027983 */ /* 0x001ea20000300800 */
[----:B------:R-:W-:Y:S02]  /*38c90*/  F2FP.F16.F32.PACK_AB R3, R8, R9 ;  /* 0x000000090803723e */ /* 0x000fe400000000ff */
[----:B------:R-:W-:-:S03]  /*38ca0*/  F2FP.F16.F32.PACK_AB R0, R10, R11 ;  /* 0x0000000b0a00723e */ /* 0x000fc600000000ff */
        /* <DEDUP_REMOVED lines=36> */
[----:B------:R-:W3:Y:S04]  /*38ef0*/  LDL.LU R0, [R1+0x484] ;  /* 0x0004840001007983 */ /* 0x000ee80000300800 */
[----:B---3--:R0:W-:Y:S04]  /*38f00*/  STL [R1+0xe24], R0 ;  /* 0x000e240001007387 */ /* 0x0081e80000100800 */
[----:B0-----:R-:W3:Y:S04]  /*38f10*/  LDL.LU R0, [R1+0x488] ;  /* 0x0004880001007983 */ /* 0x001ee80000300800 */
        /* <DEDUP_REMOVED lines=33> */
[----:B0-----:R-:W2:Y:S04]  /*39130*/  LDL.LU R0, [R1+0x3bc] ;  /* 0x0003bc0001007983 */ /* 0x001ea80000300800 */
[----:B------:R-:W3:Y:S04]  /*39140*/  LDL.LU R29, [R1+0x4c4] ;  /* 0x0004c400011d7983 */ /* 0x000ee80000300800 */
[----:B------:R-:W4:Y:S04]  /*39150*/  LDL.LU R3, [R1+0x480] ;  /* 0x0004800001037983 */ /* 0x000f280000300800 */
        /* <DEDUP_REMOVED lines=25> */
[----:B--2---:R-:W-:-:S03]  /*392f0*/  F2FP.F16.F32.PACK_AB R2, R0, R2 ;  /* 0x000000020002723e */ /* 0x004fc600000000ff */
        /* <DEDUP_REMOVED lines=68> */
[----:B------:R-:W3:Y:S04]  /*39740*/  LDL.LU R0, [R1+0xe24] ;  /* 0x000e240001007983 */ /* 0x000ee80000300800 */
[----:B------:R3:W-:Y:S02]  /*39750*/  STL [R1+0xf8], R2 ;  /* 0x0000f80201007387 */ /* 0x0007e40000100800 */
[----:B---3--:R-:W-:Y:S02]  /*39760*/  F2FP.F16.F32.PACK_AB R2, R0, R29 ;  /* 0x0000001d0002723e */ /* 0x008fe400000000ff */
[----:B----4-:R-:W-:Y:S02]  /*39770*/  F2FP.F16.F32.PACK_AB R0, R3, R20 ;  /* 0x000000140300723e */ /* 0x010fe400000000ff */
[----:B------:R-:W-:Y:S01]  /*39780*/  F2FP.F16.F32.PACK_AB R3, R21, R16 ;  /* 0x000000101503723e */ /* 0x000fe200000000ff */
[----:B------:R0:W-:Y:S04]  /*39790*/  STL [R1+0xf4], R2 ;  /* 0x0000f40201007387 */ /* 0x0001e80000100800 */
[----:B------:R1:W-:Y:S04]  /*397a0*/  STL [R1+0xf0], R0 ;  /* 0x0000f00001007387 */ /* 0x0003e80000100800 */
[----:B------:R2:W-:Y:S01]  /*397b0*/  STL [R1+0xec], R3 ;  /* 0x0000ec0301007387 */ /* 0x0005e20000100800 */
[----:B0-----:R-:W-:-:S02]  /*397c0*/  F2FP.F16.F32.PACK_AB R2, R17, R12 ;  /* 0x0000000c1102723e */ /* 0x001fc400000000ff */
[----:B-1----:R-:W-:-:S03]  /*397d0*/  F2FP.F16.F32.PACK_AB R0, R13, R14 ;  /* 0x0000000e0d00723e */ /* 0x002fc600000000ff */
[----:B------:R0:W-:Y:S01]  /*397e0*/  STL [R1+0xe8], R2 ;  /* 0x0000e80201007387 */ /* 0x0001e20000100800 */
[----:B--2---:R-:W-:-:S03]  /*397f0*/  F2FP.F16.F32.PACK_AB R3, R15, R28 ;  /* 0x0000001c0f03723e */ /* 0x004fc600000000ff */
[----:B------:R1:W-:Y:S04]  /*39800*/  STL [R1+0xe4], R0 ;  /* 0x0000e40001007387 */ /* 0x0003e80000100800 */
[----:B------:R2:W-:Y:S01]  /*39810*/  STL [R1+0xe0], R3 ;  /* 0x0000e00301007387 */ /* 0x0005e20000100800 */
[----:B0-----:R-:W-:Y:S02]  /*39820*/  F2FP.F16.F32.PACK_AB R2, R24, R25 ;  /* 0x000000191802723e */ /* 0x001fe400000000ff */
        /* <DEDUP_REMOVED lines=10> */
[----:B------:R-:W-:Y:S04]  /*398d0*/  STL [R1+0xc8], R3 ;  /* 0x0000c80301007387 */ /* 0x000fe80000100800 */
[----:B------:R-:W2:Y:S01]  /*398e0*/  LDL.LU R28, [R1+0x4d8] ;  /* 0x0004d800011c7983 */ /* 0x000ea20000300800 */
[----:B0-----:R-:W-:Y:S02]  /*398f0*/  F2FP.F16.F32.PACK_AB R2, R8, R9 ;  /* 0x000000090802723e */ /* 0x001fe400000000ff */
[----:B-1----:R-:W-:-:S03]  /*39900*/  F2FP.F16.F32.PACK_AB R0, R10, R11 ;  /* 0x0000000b0a00723e */ /* 0x002fc600000000ff */
        /* <DEDUP_REMOVED lines=178> */
[----:B---3--:R-:W-:-:S03]  /*3a430*/  F2FP.F16.F32.PACK_AB R3, R15, R24 ;  /* 0x000000180f03723e */ /* 0x008fc600000000ff */
[----:B------:R1:W-:Y:S04]  /*3a440*/  STL [R1+0x54], R0 ;  /* 0x0000540001007387 */ /* 0x0003e80000100800 */
[----:B------:R3:W-:Y:S01]  /*3a450*/  STL [R1+0x50], R3 ;  /* 0x0000500301007387 */ /* 0x0007e20000100800 */
[----:B0-----:R-:W-:Y:S02]  /*3a460*/  F2FP.F16.F32.PACK_AB R2, R25, R26 ;  /* 0x0000001a1902723e */ /* 0x001fe400000000ff */
        /* <DEDUP_REMOVED lines=10> */
[----:B------:R-:W-:Y:S04]  /*3a510*/  STL [R1+0x38], R3 ;  /* 0x0000380301007387 */ /* 0x000fe80000100800 */
[----:B------:R-:W3:Y:S01]  /*3a520*/  LDL.LU R7, [R1+0x5ac] ;  /* 0x0005ac0001077983 */ /* 0x000ee20000300800 */
[----:B0-----:R-:W-:-:S05]  /*3a530*/  F2FP.F16.F32.PACK_AB R2, R9, R10 ;  /* 0x0000000a0902723e */ /* 0x001fca00000000ff */
[----:B------:R-:W-:Y:S01]  /*3a540*/  STL [R1+0x34], R2 ;  /* 0x0000340201007387 */ /* 0x000fe20000100800 */
[----:B--2---:R-:W-:-:S03]  /*3a550*/  F2FP.F16.F32.PACK_AB R0, R11, R28 ;  /* 0x0000001c0b00723e */ /* 0x004fc600000000ff */
[----:B---3--:R0:W-:Y:S04]  /*3a560*/  STL [R1+0xd38], R7 ;  /* 0x000d380701007387 */ /* 0x0081e80000100800 */
        /* <DEDUP_REMOVED lines=52> */
[----:B---3--:R0:W-:Y:S04]  /*3a8b0*/  STL [R1+0xd30], R5 ;  /* 0x000d300501007387 */ /* 0x0081e80000100800 */
[----:B0-----:R-:W3:Y:S04]  /*3a8c0*/  LDL.LU R5, [R1+0x598] ;  /* 0x0005980001057983 */ /* 0x001ee80000300800 */
[----:B------:R-:W4:Y:S04]  /*3a8d0*/  LDL.LU R4, [R1+0x5a0] ;  /* 0x0005a00001047983 */ /* 0x000f280000300800 */
[----:B----4-:R0:W-:Y:S04]  /*3a8e0*/  STL [R1+0xd2c], R4 ;  /* 0x000d2c0401007387 */ /* 0x0101e80000100800 */
[----:B0-----:R-:W4:Y:S04]  /*3a8f0*/  LDL.LU R4, [R1+0x594] ;  /* 0x0005940001047983 */ /* 0x001f280000300800 */
[----:B------:R-:W2:Y:S04]  /*3a900*/  LDL.LU R11, [R1+0x5cc] ;  /* 0x0005cc00010b7983 */ /* 0x000ea80000300800 */
[----:B--2---:R0:W-:Y:S04]  /*3a910*/  STL [R1+0xd28], R11 ;  /* 0x000d280b01007387 */ /* 0x0041e80000100800 */
[----:B0-----:R-:W2:Y:S04]  /*3a920*/  LDL.LU R11, [R1+0x590] ;  /* 0x00059000010b7983 */ /* 0x001ea80000300800 */
[----:B------:R-:W2:Y:S04]  /*3a930*/  LDL.LU R10, [R1+0x5c8] ;  /* 0x0005c800010a7983 */ /* 0x000ea80000300800 */
[----:B--2---:R0:W-:Y:S04]  /*3a940*/  STL [R1+0xd24], R10 ;  /* 0x000d240a01007387 */ /* 0x0041e80000100800 */
[----:B0-----:R-:W2:Y:S04]  /*3a950*/  LDL.LU R10, [R1+0x5bc] ;  /* 0x0005bc00010a7983 */ /* 0x001ea80000300800 */
[----:B------:R-:W2:Y:S04]  /*3a960*/  LDL.LU R9, [R1+0x5c4] ;  /* 0x0005c40001097983 */ /* 0x000ea80000300800 */
[----:B--2---:R0:W-:Y:S04]  /*3a970*/  STL [R1+0xd20], R9 ;  /* 0x000d200901007387 */ /* 0x0041e80000100800 */
[----:B0-----:R-:W2:Y:S04]  /*3a980*/  LDL.LU R9, [R1+0x5b8] ;  /* 0x0005b80001097983 */ /* 0x001ea80000300800 */
[----:B------:R-:W2:Y:S01]  /*3a990*/  LDL.LU R15, [R1+0x5b0] ;  /* 0x0005b000010f7983 */ /* 0x000ea20000300800 */
[----:B------:R-:W-:-:S03]  /*3a9a0*/  F2FP.F16.F32.PACK_AB R7, R6, R7 ;  /* 0x000000070607723e */ /* 0x000fc600000000ff */
[----:B--2---:R0:W-:Y:S04]  /*3a9b0*/  STL [R1+0xd1c], R15 ;  /* 0x000d1c0f01007387 */ /* 0x0041e80000100800 */
        /* <DEDUP_REMOVED lines=67> */
[----:B------:R0:W-:Y:S04]  /*3adf0*/  STL [R1], R7 ;  /* 0x0000000701007387 */ /* 0x0001e80000100800 */
[----:B0-----:R-:W2:Y:S02]  /*3ae00*/  LDL.LU R7, [R1+0xd38] ;  /* 0x000d380001077983 */ /* 0x001ea40000300800 */
[----:B--2---:R-:W-:-:S02]  /*3ae10*/  F2FP.F16.F32.PACK_AB R7, R6, R7 ;  /* 0x000000070607723e */ /* 0x004fc400000000ff */
[----:B------:R-:W3:Y:S02]  /*3ae20*/  LDL.LU R6, [R1+0xd34] ;  /* 0x000d340001067983 */ /* 0x000ee40000300800 */
[----:B---3--:R-:W-:Y:S02]  /*3ae30*/  F2FP.F16.F32.PACK_AB R6, R5, R6 ;  /* 0x000000060506723e */ /* 0x008fe400000000ff */
[----:B------:R-:W4:Y:S02]  /*3ae40*/  LDL.LU R5, [R1+0xd30] ;  /* 0x000d300001057983 */ /* 0x000f240000300800 */
[----:B----4-:R-:W-:Y:S02]  /*3ae50*/  F2FP.F16.F32.PACK_AB R5, R4, R5 ;  /* 0x000000050405723e */ /* 0x010fe400000000ff */
[----:B------:R-:W2:Y:S02]  /*3ae60*/  LDL.LU R4, [R1+0xd2c] ;  /* 0x000d2c0001047983 */ /* 0x000ea40000300800 */
[----:B--2---:R-:W-:-:S02]  /*3ae70*/  F2FP.F16.F32.PACK_AB R4, R11, R4 ;  /* 0x000000040b04723e */ /* 0x004fc400000000ff */
[----:B------:R-:W2:Y:S02]  /*3ae80*/  LDL.LU R11, [R1+0xd28] ;  /* 0x000d2800010b7983 */ /* 0x000ea40000300800 */
[----:B--2---:R-:W-:Y:S02]  /*3ae90*/  F2FP.F16.F32.PACK_AB R11, R10, R11 ;  /* 0x0000000b0a0b723e */ /* 0x004fe400000000ff */
[----:B------:R-:W2:Y:S02]  /*3aea0*/  LDL.LU R10, [R1+0xd24] ;  /* 0x000d2400010a7983 */ /* 0x000ea40000300800 */
[----:B--2---:R-:W-:Y:S02]  /*3aeb0*/  F2FP.F16.F32.PACK_AB R10, R9, R10 ;  /* 0x0000000a090a723e */ /* 0x004fe400000000ff */
        /* <DEDUP_REMOVED lines=10> */
[----:B------:R-:W2:Y:S01]  /*3af60*/  LDL.LU R12, [R1+0xd0c] ;  /* 0x000d0c00010c7983 */ /* 0x000ea20000300800 */
[----:B------:R-:W-:Y:S02]  /*3af70*/  F2FP.F16.F32.PACK_AB R19, R16, R19 ;  /* 0x000000131013723e */ /* 0x000fe400000000ff */
[----:B------:R-:W-:Y:S02]  /*3af80*/  F2FP.F16.F32.PACK_AB R18, R21, R18 ;  /* 0x000000121512723e */ /* 0x000fe400000000ff */
[----:B--2---:R-:W-:Y:S02]  /*3af90*/  F2FP.F16.F32.PACK_AB R12, R17, R12 ;  /* 0x0000000c110c723e */ /* 0x004fe400000000ff */
[----:B------:R-:W2:Y:S04]  /*3afa0*/  LDL.LU R17, [R1+0xd08] ;  /* 0x000d080001117983 */ /* 0x000ea80000300800 */
[----:B------:R-:W3:Y:S04]  /*3afb0*/  LDL.LU R16, [R1+0xd04] ;  /* 0x000d040001107983 */ /* 0x000ee80000300800 */
[----:B------:R-:W4:Y:S01]  /*3afc0*/  LDL.LU R21, [R1+0xd00] ;  /* 0x000d000001157983 */ /* 0x000f220000300800 */
[----:B------:R-:W-:-:S02]  /*3afd0*/  F2FP.F16.F32.PACK_AB R23, R29, R23 ;  /* 0x000000171d17723e */ /* 0x000fc400000000ff */
[----:B------:R-:W-:Y:S02]  /*3afe0*/  F2FP.F16.F32.PACK_AB R22, R0, R22 ;  /* 0x000000160016723e */ /* 0x000fe400000000ff */
[----:B--2---:R-:W-:Y:S02]  /*3aff0*/  F2FP.F16.F32.PACK_AB R17, R20, R17 ;  /* 0x000000111411723e */ /* 0x004fe400000000ff */
[----:B------:R-:W2:Y:S01]  /*3b000*/  LDL.LU R20, [R1+0xcfc] ;  /* 0x000cfc0001147983 */ /* 0x000ea20000300800 */
[----:B---3--:R-:W-:-:S03]  /*3b010*/  F2FP.F16.F32.PACK_AB R16, R3, R16 ;  /* 0x000000100310723e */ /* 0x008fc600000000ff */
[----:B------:R-:W3:Y:S01]  /*3b020*/  LDL.LU R3, [R1+0xcf8] ;  /* 0x000cf80001037983 */ /* 0x000ee20000300800 */
[----:B----4-:R-:W-:-:S03]  /*3b030*/  F2FP.F16.F32.PACK_AB R21, R2, R21 ;  /* 0x000000150215723e */ /* 0x010fc600000000ff */
[----:B------:R-:W3:Y:S04]  /*3b040*/  LDL.LU R29, [R1+0xcf4] ;  /* 0x000cf400011d7983 */ /* 0x000ee80000300800 */
[----:B------:R-:W4:Y:S04]  /*3b050*/  LDL.LU R0, [R1+0xcf0] ;  /* 0x000cf00001007983 */ /* 0x000f280000300800 */
[----:B------:R-:W4:Y:S01]  /*3b060*/  LDL.LU R2, [R1+0xcec] ;  /* 0x000cec0001027983 */ /* 0x000f220000300800 */
[----:B------:R-:W-:Y:S02]  /*3b070*/  F2FP.F16.F32.PACK_AB R27, R25, R27 ;  /* 0x0000001b191b723e */ /* 0x000fe400000000ff */
[----:B------:R-:W-:-:S02]  /*3b080*/  F2FP.F16.F32.PACK_AB R26, R26, R28 ;  /* 0x0000001c1a1a723e */ /* 0x000fc400000000ff */
[----:B--2---:R-:W-:Y:S02]  /*3b090*/  F2FP.F16.F32.PACK_AB R20, R24, R20 ;  /* 0x000000141814723e */ /* 0x004fe400000000ff */
[----:B---3--:R-:W-:Y:S02]  /*3b0a0*/  F2FP.F16.F32.PACK_AB R25, R29, R3 ;  /* 0x000000031d19723e */ /* 0x008fe400000000ff */
[----:B----4-:R-:W-:-:S07]  /*3b0b0*/  F2FP.F16.F32.PACK_AB R24, R2, R0 ;  /* 0x000000000218723e */ /* 0x010fce00000000ff */
.L_x_1:
[----:B-1----:R-:W2:Y:S01]  /*3b0c0*/  LDL.LU R29, [R1+0xce8] ;  /* 0x000ce800011d7983 */ /* 0x002ea20000300800 */
[----:B------:R-:W1:Y:S01]  /*3b0d0*/  S2UR UR5, SR_CgaCtaId ;  /* 0x00000000000579c3 */ /* 0x000e620000008800 */
[----:B------:R-:W-:Y:S01]  /*3b0e0*/  UMOV UR4, 0x400 ;  /* 0x0000040000047882 */ /* 0x000fe20000000000 */
[----:B------:R-:W3:Y:S01]  /*3b0f0*/  LDCU.64 UR26, c[0x0][0x398] ;  /* 0x00007300ff1a77ac */ /* 0x000ee20008000a00 */
[----:B------:R-:W4:Y:S01]  /*3b100*/  S2R R2, SR_TID.X ;  /* 0x0000000000027919 */ /* 0x000f220000002100 */
[----:B------:R-:W5:Y:S01]  /*3b110*/  LDCU.64 UR6, c[0x0][0x390] ;  /* 0x00007200ff0677ac */ /* 0x000f620008000a00 */
[----:B------:R-:W0:Y:S01]  /*3b120*/  LDCU UR25, c[0x0][0x39c] ;  /* 0x00007380ff1977ac */ /* 0x000e220008000800 */
[----:B------:R-:W0:Y:S01]  /*3b130*/  LDCU UR28, c[0x0][0x39c] ;  /* 0x00007380ff1c77ac */ /* 0x000e220008000800 */
[----:B------:R-:W0:Y:S01]  /*3b140*/  LDCU UR8, c[0x0][0x3b8] ;  /* 0x00007700ff0877ac */ /* 0x000e220008000800 */
[----:B------:R-:W0:Y:S01]  /*3b150*/  LDCU UR9, c[0x0][0x3b8] ;  /* 0x00007700ff0977ac */ /* 0x000e220008000800 */
[----:B-1----:R-:W-:Y:S01]  /*3b160*/  ULEA UR4, UR5, UR4, 0x18 ;  /* 0x0000000405047291 */ /* 0x002fe2000f8ec0ff */
[----:B------:R-:W1:Y:S01]  /*3b170*/  LDCU UR5, c[0x0][0x3b8] ;  /* 0x00007700ff0577ac */ /* 0x000e620008000800 */
[----:B------:R-:W0:Y:S02]  /*3b180*/  LDCU UR10, c[0x0][0x3b8] ;  /* 0x00007700ff0a77ac */ /* 0x000e240008000800 */
[C---:B0---4-:R-:W-:Y:S01]  /*3b190*/  IMAD.SHL.U32 R0, R2.reuse, 0x200, RZ ;  /* 0x0000020002007824 */ /* 0x051fe200078e00ff */
[----:B------:R-:W0:Y:S01]  /*3b1a0*/  LDCU UR29, c[0x0][0x39c] ;  /* 0x00007380ff1d77ac */ /* 0x000e220008000800 */
[----:B------:R-:W-:-:S02]  /*3b1b0*/  IMAD.SHL.U32 R28, R2, 0x8, RZ ;  /* 0x00000008021c7824 */ /* 0x000fc400078e00ff */
[----:B------:R-:W-:Y:S01]  /*3b1c0*/  IMAD.SHL.U32 R3, R2, 0x10, RZ ;  /* 0x0000001002037824 */ /* 0x000fe200078e00ff */
[----:B------:R-:W-:Y:S01]  /*3b1d0*/  LOP3.LUT R0, R0, 0x1000, RZ, 0xc0, !PT ;  /* 0x0000100000007812 */ /* 0x000fe200078ec0ff */
[----:B------:R-:W4:Y:S01]  /*3b1e0*/  LDCU UR31, c[0x0][0x39c] ;  /* 0x00007380ff1f77ac */ /* 0x000f220008000800 */
[----:B------:R-:W-:Y:S02]  /*3b1f0*/  LOP3.LUT R28, R28, 0x80, RZ, 0xc0, !PT ;  /* 0x000000801c1c7812 */ /* 0x000fe400078ec0ff */
[----:B------:R-:W-:Y:S01]  /*3b200*/  LOP3.LUT R3, R3, 0x70, RZ, 0xc0, !PT ;  /* 0x0000007003037812 */ /* 0x000fe200078ec0ff */
[----:B------:R-:W0:Y:S01]  /*3b210*/  LDCU UR14, c[0x0][0x3b8] ;  /* 0x00007700ff0e77ac */ /* 0x000e220008000800 */
[----:B------:R-:W-:Y:S01]  /*3b220*/  IADD3 R28, PT, PT, R28, UR4, R0 ;  /* 0x000000041c1c7c10 */ /* 0x000fe2000fffe000 */
[----:B------:R-:W0:Y:S01]  /*3b230*/  LDCU UR11, c[0x0][0x3b8] ;  /* 0x00007700ff0b77ac */ /* 0x000e220008000800 */
        /* <DEDUP_REMOVED lines=20> */
[----:B--2---:R-:W-:-:S04]  /*3b380*/  LOP3.LUT R0, R29, 0xe000, RZ, 0xc0, !PT ;  /* 0x0000e0001d007812 */ /* 0x004fc800078ec0ff */
[----:B------:R-:W-:Y:S02]  /*3b390*/  IADD3 R28, PT, PT, R3, R28, R0 ;  /* 0x0000001c031c7210 */ /* 0x000fe40007ffe000 */
[----:B------:R-:W-:-:S05]  /*3b3a0*/  LOP3.LUT R0, R2, 0x100, RZ, 0xc0, !PT ;  /* 0x0000010002007812 */ /* 0x000fca00078ec0ff */
[----:B------:R-:W-:Y:S01]  /*3b3b0*/  IMAD.IADD R28, R0, 0x1, R28 ;  /* 0x00000001001c7824 */ /* 0x000fe200078e021c */
[----:B------:R-:W-:Y:S06]  /*3b3c0*/  BAR.SYNC.DEFER_BLOCKING 0x0 ;  /* 0x0000000000007b1d */ /* 0x000fec0000010000 */
[----:B------:R2:W-:Y:S04]  /*3b3d0*/  STSM.16.M88.4 [R28], R24 ;  /* 0x000000181c007844 */ /* 0x0005e80000000200 */
[----:B------:R0:W-:Y:S04]  /*3b3e0*/  STSM.16.M88.4 [R28+0x200], R20 ;  /* 0x000200141c007844 */ /* 0x0001e80000000200 */
[----:B--2---:R-:W2:Y:S04]  /*3b3f0*/  LDL.LU R24, [R1+0x10] ;  /* 0x0000100001187983 */ /* 0x004ea80000300800 */
[----:B------:R-:W2:Y:S04]  /*3b400*/  LDL.LU R25, [R1+0x14] ;  /* 0x0000140001197983 */ /* 0x000ea80000300800 */
[----:B------:R-:W2:Y:S04]  /*3b410*/  LDL.LU R26, [R1+0x18] ;  /* 0x00001800011a7983 */ /* 0x000ea80000300800 */
[----:B------:R-:W2:Y:S04]  /*3b420*/  LDL.LU R27, [R1+0x1c] ;  /* 0x00001c00011b7983 */ /* 0x000ea80000300800 */
[----:B0-----:R-:W2:Y:S04]  /*3b430*/  LDL.LU R20, [R1] ;  /* 0x0000000001147983 */ /* 0x001ea80000300800 */
[----:B------:R-:W2:Y:S04]  /*3b440*/  LDL.LU R21, [R1+0x4] ;  /* 0x0000040001157983 */ /* 0x000ea80000300800 */
[----:B------:R-:W2:Y:S04]  /*3b450*/  LDL.LU R22, [R1+0x8] ;  /* 0x0000080001167983 */ /* 0x000ea80000300800 */
[----:B------:R-:W2:Y:S01]  /*3b460*/  LDL.LU R23, [R1+0xc] ;  /* 0x00000c0001177983 */ /* 0x000ea20000300800 */
[----:B------:R-:W-:-:S03]  /*3b470*/  LOP3.LUT R29, R2, 0x1ff, RZ, 0xc0, !PT ;  /* 0x000001ff021d7812 */ /* 0x000fc600078ec0ff */
[----:B------:R-:W-:Y:S01]  /*3b480*/  STSM.16.M88.4 [R28+0x400], R16 ;  /* 0x000400101c007844 */ /* 0x000fe20000000200 */
[----:B------:R-:W-:Y:S01]  /*3b490*/  LEA R29, R29, UR4, 0x4 ;  /* 0x000000041d1d7c11 */ /* 0x000fe2000f8e20ff */
[----:B------:R-:W0:Y:S02]  /*3b4a0*/  LDCU UR4, c[0x0][0x3b4] ;  /* 0x00007680ff0477ac */ /* 0x000e240008000800 */
[----:B------:R0:W-:Y:S04]  /*3b4b0*/  STSM.16.M88.4 [R28+0x600], R12 ;  /* 0x0006000c1c007844 */ /* 0x0001e80000000200 */
[----:B------:R-:W-:Y:S04]  /*3b4c0*/  STSM.16.M88.4 [R28+0x800], R8 ;  /* 0x000800081c007844 */ /* 0x000fe80000000200 */
[----:B------:R-:W-:Y:S04]  /*3b4d0*/  STSM.16.M88.4 [R28+0xa00], R4 ;  /* 0x000a00041c007844 */ /* 0x000fe80000000200 */
[----:B0-----:R-:W3:Y:S04]  /*3b4e0*/  LDL.LU R12, [R1+0x90] ;  /* 0x00009000010c7983 */ /* 0x001ee80000300800 */
[----:B--2---:R-:W-:Y:S04]  /*3b4f0*/  STSM.16.M88.4 [R28+0xc00], R20 ;  /* 0x000c00141c007844 */ /* 0x004fe80000000200 */
[----:B------:R-:W-:Y:S01]  /*3b500*/  STSM.16.M88.4 [R28+0xe00], R24 ;  /* 0x000e00181c007844 */ /* 0x000fe20000000200 */
[----:B------:R-:W-:Y:S06]  /*3b510*/  BAR.SYNC.DEFER_BLOCKING 0x0 ;  /* 0x0000000000007b1d */ /* 0x000fec0000010000 */
[----:B------:R-:W0:Y:S04]  /*3b520*/  LDS.128 R8, [R29] ;  /* 0x000000001d087984 */ /* 0x000e280000000c00 */
[----:B------:R-:W2:Y:S04]  /*3b530*/  LDS.128 R4, [R29+0x2000] ;  /* 0x002000001d047984 */ /* 0x000ea80000000c00 */
[----:B------:R-:W-:Y:S04]  /*3b540*/  LDS.128 R24, [R29+0x6000] ;  /* 0x006000001d187984 */ /* 0x000fe80000000c00 */
[----:B------:R-:W-:Y:S04]  /*3b550*/  LDS.128 R20, [R29+0x8000] ;  /* 0x008000001d147984 */ /* 0x000fe80000000c00 */
[----:B0-----:R0:W-:Y:S04]  /*3b560*/  STL.64 [R1+0x60], R8 ;  /* 0x0000600801007387 */ /* 0x0011e80000100a00 */
[----:B------:R0:W-:Y:S04]  /*3b570*/  STL.64 [R1+0x68], R10 ;  /* 0x0000680a01007387 */ /* 0x0001e80000100a00 */
[----:B--2---:R-:W-:Y:S04]  /*3b580*/  STL.64 [R1+0x10], R4 ;  /* 0x0000100401007387 */ /* 0x004fe80000100a00 */
[----:B------:R-:W-:Y:S04]  /*3b590*/  STL.64 [R1+0x18], R6 ;  /* 0x0000180601007387 */ /* 0x000fe80000100a00 */
[----:B------:R-:W3:Y:S04]  /*3b5a0*/  LDL.LU R13, [R1+0x94] ;  /* 0x00009400010d7983 */ /* 0x000ee80000300800 */
[----:B------:R-:W2:Y:S04]  /*3b5b0*/  LDL.LU R14, [R1+0x98] ;  /* 0x00009800010e7983 */ /* 0x000ea80000300800 */
[----:B------:R-:W2:Y:S04]  /*3b5c0*/  LDL.LU R15, [R1+0x9c] ;  /* 0x00009c00010f7983 */ /* 0x000ea80000300800 */
[----:B------:R-:W0:Y:S04]  /*3b5d0*/  LDS.128 R4, [R29+0x4000] ;  /* 0x004000001d047984 */ /* 0x000e280000000c00 */
[----:B--2---:R-:W-:Y:S04]  /*3b5e0*/  STL.64 [R1+0xe48], R14 ;  /* 0x000e480e01007387 */ /* 0x004fe80000100a00 */
[----:B---3--:R2:W-:Y:S04]  /*3b5f0*/  STL.64 [R1+0xe40], R12 ;  /* 0x000e400c01007387 */ /* 0x0085e80000100a00 */
[----:B0-----:R-:W3:Y:S04]  /*3b600*/  LDL.LU R8, [R1+0x80] ;  /* 0x0000800001087983 */ /* 0x001ee80000300800 */
[----:B------:R-:W3:Y:S04]  /*3b610*/  LDL.LU R9, [R1+0x84] ;  /* 0x0000840001097983 */ /* 0x000ee80000300800 */
[----:B------:R-:W2:Y:S04]  /*3b620*/  LDL.LU R10, [R1+0x88] ;  /* 0x00008800010a7983 */ /* 0x000ea80000300800 */
[----:B------:R-:W2:Y:S04]  /*3b630*/  LDL.LU R11, [R1+0x8c] ;  /* 0x00008c00010b7983 */ /* 0x000ea80000300800 */
[----:B--2---:R-:W-:Y:S04]  /*3b640*/  STL.64 [R1+0xe58], R10 ;  /* 0x000e580a01007387 */ /* 0x004fe80000100a00 */
[----:B---3--:R0:W-:Y:S04]  /*3b650*/  STL.64 [R1+0xe50], R8 ;  /* 0x000e500801007387 */ /* 0x0081e80000100a00 */
[----:B------:R-:W2:Y:S04]  /*3b660*/  LDL.LU R16, [R1+0xa0] ;  /* 0x0000a00001107983 */ /* 0x000ea80000300800 */
[----:B------:R-:W2:Y:S04]  /*3b670*/  LDL.LU R17, [R1+0xa4] ;  /* 0x0000a40001117983 */ /* 0x000ea80000300800 */
[----:B------:R-:W3:Y:S04]  /*3b680*/  LDL.LU R18, [R1+0xa8] ;  /* 0x0000a80001127983 */ /* 0x000ee80000300800 */
[----:B------:R-:W3:Y:S04]  /*3b690*/  LDL.LU R19, [R1+0xac] ;  /* 0x0000ac0001137983 */ /* 0x000ee80000300800 */
[----:B---3--:R-:W-:Y:S04]  /*3b6a0*/  STL.64 [R1+0xe68], R18 ;  /* 0x000e681201007387 */ /* 0x008fe80000100a00 */
[----:B--2---:R-:W-:Y:S04]  /*3b6b0*/  STL.64 [R1+0xe60], R16 ;  /* 0x000e601001007387 */ /* 0x004fe80000100a00 */
[----:B------:R-:W2:Y:S04]  /*3b6c0*/  LDL.LU R12, [R1+0x30] ;  /* 0x00003000010c7983 */ /* 0x000ea80000300800 */
[----:B------:R-:W-:Y:S04]  /*3b6d0*/  STL.64 [R1], R4 ;  /* 0x0000000401007387 */ /* 0x000fe80000100a00 */
[----:B------:R-:W-:Y:S04]  /*3b6e0*/  STL.64 [R1+0x8], R6 ;  /* 0x0000080601007387 */ /* 0x000fe80000100a00 */
[----:B------:R-:W2:Y:S04]  /*3b6f0*/  LDL.LU R13, [R1+0x34] ;  /* 0x00003400010d7983 */ /* 0x000ea80000300800 */
[----:B------:R-:W2:Y:S04]  /*3b700*/  LDL.LU R14, [R1+0x38] ;  /* 0x00003800010e7983 */ /* 0x000ea80000300800 */
[----:B------:R-:W2:Y:S04]  /*3b710*/  LDL.LU R15, [R1+0x3c] ;  /* 0x00003c00010f7983 */ /* 0x000ea80000300800 */
[----:B0-----:R-:W3:Y:S04]  /*3b720*/  LDL.LU R8, [R1+0x20] ;  /* 0x0000200001087983 */ /* 0x001ee80000300800 */
[----:B------:R-:W3:Y:S04]  /*3b730*/  LDL.LU R9, [R1+0x24] ;  /* 0x0000240001097983 */ /* 0x000ee80000300800 */
[----:B------:R-:W3:Y:S04]  /*3b740*/  LDL.LU R10, [R1+0x28] ;  /* 0x00002800010a7983 */ /* 0x000ee80000300800 */
[----:B------:R-:W3:Y:S04]  /*3b750*/  LDL.LU R11, [R1+0x2c] ;  /* 0x00002c00010b7983 */ /* 0x000ee80000300800 */
[----:B------:R-:W0:Y:S04]  /*3b760*/  LDS.128 R4, [R29+0xa000] ;  /* 0x00a000001d047984 */ /* 0x000e280000000c00 */
[----:B------:R-:W0:Y:S04]  /*3b770*/  LDS.128 R16, [R29+0xc000] ;  /* 0x00c000001d107984 */ /* 0x000e280000000c00 */
[----:B------:R-:W-:Y:S04]  /*3b780*/  STL [R1+0xda4], R25 ;  /* 0x000da41901007387 */ /* 0x000fe80000100800 */
[----:B------:R-:W-:Y:S04]  /*3b790*/  STL [R1+0xdb0], R25 ;  /* 0x000db01901007387 */ /* 0x000fe80000100800 */
[----:B------:R-:W-:Y:S04]  /*3b7a0*/  STL [R1+0xd8c], R27 ;  /* 0x000d8c1b01007387 */ /* 0x000fe80000100800 */
[----:B------:R-:W-:Y:S04]  /*3b7b0*/  STL [R1+0xda0], R26 ;  /* 0x000da01a01007387 */ /* 0x000fe80000100800 */
[----:B------:R-:W-:Y:S04]  /*3b7c0*/  STL.64 [R1+0xdb8], R26 ;  /* 0x000db81a01007387 */ /* 0x000fe80000100a00 */
[----:B------:R1:W-:Y:S04]  /*3b7d0*/  STL [R1+0xde8], R24 ;  /* 0x000de81801007387 */ /* 0x0003e80000100800 */
[----:B-1----:R-:W4:Y:S04]  /*3b7e0*/  LDL.LU R24, [R1+0x70] ;  /* 0x0000700001187983 */ /* 0x002f280000300800 */
[----:B------:R-:W4:Y:S04]  /*3b7f0*/  LDL.LU R25, [R1+0x74] ;  /* 0x0000740001197983 */ /* 0x000f280000300800 */
[----:B------:R-:W4:Y:S04]  /*3b800*/  LDL.LU R26, [R1+0x78] ;  /* 0x00007800011a7983 */ /* 0x000f280000300800 */
[----:B------:R-:W4:Y:S04]  /*3b810*/  LDL.LU R27, [R1+0x7c] ;  /* 0x00007c00011b7983 */ /* 0x000f280000300800 */
[----:B------:R-:W-:Y:S04]  /*3b820*/  STL [R1+0xd88], R22 ;  /* 0x000d881601007387 */ /* 0x000fe80000100800 */
[----:B------:R-:W-:Y:S04]  /*3b830*/  STL.64 [R1+0xd80], R20 ;  /* 0x000d801401007387 */ /* 0x000fe80000100a00 */
[----:B------:R1:W-:Y:S04]  /*3b840*/  STL [R1+0xda8], R20 ;  /* 0x000da81401007387 */ /* 0x0003e80000100800 */
[----:B------:R0:W-:Y:S04]  /*3b850*/  STL [R1+0xd90], R21 ;  /* 0x000d901501007387 */ /* 0x0001e80000100800 */
[----:B------:R-:W-:Y:S04]  /*3b860*/  STL [R1+0xd70], R23 ;  /* 0x000d701701007387 */ /* 0x000fe80000100800 */
[----:B------:R5:W-:Y:S04]  /*3b870*/  STL [R1+0xdac], R23 ;  /* 0x000dac1701007387 */ /* 0x000be80000100800 */
[----:B-1----:R-:W4:Y:S04]  /*3b880*/  LDL.LU R20, [R1+0x50] ;  /* 0x0000500001147983 */ /* 0x002f280000300800 */
[----:B0-----:R-:W4:Y:S04]  /*3b890*/  LDL.LU R21, [R1+0x54] ;  /* 0x0000540001157983 */ /* 0x001f280000300800 */
[----:B------:R-:W4:Y:S04]  /*3b8a0*/  LDL.LU R22, [R1+0x58] ;  /* 0x0000580001167983 */ /* 0x000f280000300800 */
[----:B-----5:R-:W4:Y:S04]  /*3b8b0*/  LDL.LU R23, [R1+0x5c] ;  /* 0x00005c0001177983 */ /* 0x020f280000300800 */
[----:B------:R0:W-:Y:S04]  /*3b8c0*/  STL.64 [R1+0xd78], R4 ;  /* 0x000d780401007387 */ /* 0x0001e80000100a00 */
[----:B------:R-:W-:Y:S04]  /*3b8d0*/  STL.64 [R1+0xd68], R6 ;  /* 0x000d680601007387 */ /* 0x000fe80000100a00 */
[----:B------:R-:W-:Y:S04]  /*3b8e0*/  STL [R1+0xde4], R7 ;  /* 0x000de40701007387 */ /* 0x000fe80000100800 */
[----:B------:R1:W-:Y:S04]  /*3b8f0*/  STL [R1+0xde0], R5 ;  /* 0x000de00501007387 */ /* 0x0003e80000100800 */
[----:B0-----:R-:W5:Y:S04]  /*3b900*/  LDL.LU R4, [R1+0x40] ;  /* 0x0000400001047983 */ /* 0x001f680000300800 */
[----:B-1----:R-:W5:Y:S04]  /*3b910*/  LDL.LU R5, [R1+0x44] ;  /* 0x0000440001057983 */ /* 0x002f680000300800 */
[----:B------:R-:W5:Y:S04]  /*3b920*/  LDL.LU R6, [R1+0x48] ;  /* 0x0000480001067983 */ /* 0x000f680000300800 */
[----:B------:R-:W5:Y:S04]  /*3b930*/  LDL.LU R7, [R1+0x4c] ;  /* 0x00004c0001077983 */ /* 0x000f680000300800 */
[----:B------:R-:W-:Y:S04]  /*3b940*/  STL.64 [R1+0x1c0], R16 ;  /* 0x0001c01001007387 */ /* 0x000fe80000100a00 */
[----:B------:R-:W-:Y:S04]  /*3b950*/  STL.64 [R1+0x1c8], R18 ;  /* 0x0001c81201007387 */ /* 0x000fe80000100a00 */
[----:B------:R-:W0:Y:S01]  /*3b960*/  LDS.128 R16, [R29+0xe000] ;  /* 0x00e000001d107984 */ /* 0x000e220000000c00 */
[----:B------:R-:W-:Y:S06]  /*3b970*/  BAR.SYNC.DEFER_BLOCKING 0x0 ;  /* 0x0000000000007b1d */ /* 0x000fec0000010000 */
[----:B0-----:R-:W-:Y:S04]  /*3b980*/  STL.64 [R1+0x120], R16 ;  /* 0x0001201001007387 */ /* 0x001fe80000100a00 */
[----:B------:R0:W-:Y:S04]  /*3b990*/  STL.64 [R1+0x128], R18 ;  /* 0x0001281201007387 */ /* 0x0001e80000100a00 */
[----:B0-----:R-:W4:Y:S04]  /*3b9a0*/  LDL.LU.64 R18, [R1+0xe68] ;  /* 0x000e680001127983 */ /* 0x001f280000300a00 */
[----:B------:R-:W4:Y:S04]  /*3b9b0*/  LDL.LU.64 R16, [R1+0xe60] ;  /* 0x000e600001107983 */ /* 0x000f280000300a00 */
[----:B---3--:R0:W-:Y:S04]  /*3b9c0*/  STSM.16.M88.4 [R28], R8 ;  /* 0x000000081c007844 */ /* 0x0081e80000000200 */
[----:B--2---:R1:W-:Y:S04]  /*3b9d0*/  STSM.16.M88.4 [R28+0x200], R12 ;  /* 0x0002000c1c007844 */ /* 0x0043e80000000200 */
[----:B0-----:R-:W2:Y:S04]  /*3b9e0*/  LDL.LU.64 R10, [R1+0xe58] ;  /* 0x000e5800010a7983 */ /* 0x001ea80000300a00 */
[----:B------:R-:W2:Y:S04]  /*3b9f0*/  LDL.LU.64 R8, [R1+0xe50] ;  /* 0x000e500001087983 */ /* 0x000ea80000300a00 */
[----:B-1----:R-:W3:Y:S04]  /*3ba00*/  LDL.LU.64 R14, [R1+0xe48] ;  /* 0x000e4800010e7983 */ /* 0x002ee80000300a00 */
[----:B------:R-:W3:Y:S04]  /*3ba10*/  LDL.LU.64 R12, [R1+0xe40] ;  /* 0x000e4000010c7983 */ /* 0x000ee80000300a00 */
[----:B-----5:R-:W-:Y:S04]  /*3ba20*/  STSM.16.M88.4 [R28+0x400], R4 ;  /* 0x000400041c007844 */ /* 0x020fe80000000200 */
[----:B----4-:R-:W-:Y:S04]  /*3ba30*/  STSM.16.M88.4 [R28+0x600], R20 ;  /* 0x000600141c007844 */ /* 0x010fe80000000200 */
[----:B------:R-:W-:Y:S04]  /*3ba40*/  STSM.16.M88.4 [R28+0x800], R24 ;  /* 0x000800181c007844 */ /* 0x000fe80000000200 */
[----:B--2---:R-:W-:Y:S04]  /*3ba50*/  STSM.16.M88.4 [R28+0xa00], R8 ;  /* 0x000a00081c007844 */ /* 0x004fe80000000200 */
[----:B---3--:R-:W-:Y:S04]  /*3ba60*/  STSM.16.M88.4 [R28+0xc00], R12 ;  /* 0x000c000c1c007844 */ /* 0x008fe80000000200 */
[----:B------:R-:W-:Y:S01]  /*3ba70*/  STSM.16.M88.4 [R28+0xe00], R16 ;  /* 0x000e00101c007844 */ /* 0x000fe20000000200 */
[----:B------:R-:W-:Y:S06]  /*3ba80*/  BAR.SYNC.DEFER_BLOCKING 0x0 ;  /* 0x0000000000007b1d */ /* 0x000fec0000010000 */
[----:B------:R-:W0:Y:S04]  /*3ba90*/  LDS.128 R12, [R29] ;  /* 0x000000001d0c7984 */ /* 0x000e280000000c00 */
[----:B------:R-:W1:Y:S04]  /*3baa0*/  LDS.128 R8, [R29+0x2000] ;  /* 0x002000001d087984 */ /* 0x000e680000000c00 */
[----:B------:R-:W2:Y:S04]  /*3bab0*/  LDS.128 R4, [R29+0x4000] ;  /* 0x004000001d047984 */ /* 0x000ea80000000c00 */
[----:B0-----:R-:W-:Y:S04]  /*3bac0*/  STL.64 [R1+0x40], R12 ;  /* 0x0000400c01007387 */ /* 0x001fe80000100a00 */
[----:B------:R-:W-:Y:S04]  /*3bad0*/  STL.64 [R1+0x48], R14 ;  /* 0x0000480e01007387 */ /* 0x000fe80000100a00 */
[----:B------:R-:W0:Y:S04]  /*3bae0*/  LDS.128 R12, [R29+0x6000] ;  /* 0x006000001d0c7984 */ /* 0x000e280000000c00 */
[----:B-1----:R-:W-:Y:S04]  /*3baf0*/  STL.64 [R1+0x50], R8 ;  /* 0x0000500801007387 */ /* 0x002fe80000100a00 */
[----:B------:R-:W-:Y:S04]  /*3bb00*/  STL.64 [R1+0x58], R10 ;  /* 0x0000580a01007387 */ /* 0x000fe80000100a00 */
[----:B------:R-:W1:Y:S04]  /*3bb10*/  LDS.128 R8, [R29+0x8000] ;  /* 0x008000001d087984 */ /* 0x000e680000000c00 */
[----:B--2---:R2:W-:Y:S04]  /*3bb20*/  STL.64 [R1+0x80], R4 ;  /* 0x0000800401007387 */ /* 0x0045e80000100a00 */
[----:B------:R3:W-:Y:S04]  /*3bb30*/  STL.64 [R1+0x88], R6 ;  /* 0x0000880601007387 */ /* 0x0007e80000100a00 */
[----:B--2---:R-:W2:Y:S04]  /*3bb40*/  LDL.LU R4, [R1+0x110] ;  /* 0x0001100001047983 */ /* 0x004ea80000300800 */
[----:B0-----:R-:W-:Y:S04]  /*3bb50*/  STL.64 [R1+0x70], R12 ;  /* 0x0000700c01007387 */ /* 0x001fe80000100a00 */
[----:B------:R-:W-:Y:S04]  /*3bb60*/  STL.64 [R1+0x78], R14 ;  /* 0x0000780e01007387 */ /* 0x000fe80000100a00 */
[----:B------:R-:W-:Y:S04]  /*3bb70*/  LDS.128 R12, [R29+0xe000] ;  /* 0x00e000001d0c7984 */ /* 0x000fe80000000c00 */
[----:B-1----:R-:W-:Y:S04]  /*3bb80*/  STL.64 [R1+0x90], R8 ;  /* 0x0000900801007387 */ /* 0x002fe80000100a00 */
[----:B------:R-:W-:Y:S04]  /*3bb90*/  STL.64 [R1+0x98], R10 ;  /* 0x0000980a01007387 */ /* 0x000fe80000100a00 */
[----:B------:R-:W2:Y:S04]  /*3bba0*/  LDL.LU R5, [R1+0x114] ;  /* 0x0001140001057983 */ /* 0x000ea80000300800 */
[----:B---3--:R-:W3:Y:S04]  /*3bbb0*/  LDL.LU R6, [R1+0x118] ;  /* 0x0001180001067983 */ /* 0x008ee80000300800 */
[----:B------:R-:W3:Y:S04]  /*3bbc0*/  LDL.LU R7, [R1+0x11c] ;  /* 0x00011c0001077983 */ /* 0x000ee80000300800 */
[----:B------:R-:W-:Y:S04]  /*3bbd0*/  LDS.128 R8, [R29+0xc000] ;  /* 0x00c000001d087984 */ /* 0x000fe80000000c00 */
[----:B---3--:R-:W-:Y:S04]  /*3bbe0*/  STL.64 [R1+0xdf8], R6 ;  /* 0x000df80601007387 */ /* 0x008fe80000100a00 */
[----:B--2---:R-:W-:Y:S04]  /*3bbf0*/  STL.64 [R1+0xdf0], R4 ;  /* 0x000df00401007387 */ /* 0x004fe80000100a00 */
[----:B------:R-:W2:Y:S04]  /*3bc00*/  LDL.LU R16, [R1+0x130] ;  /* 0x0001300001107983 */ /* 0x000ea80000300800 */
[----:B------:R-:W2:Y:S04]  /*3bc10*/  LDL.LU R17, [R1+0x134] ;  /* 0x0001340001117983 */ /* 0x000ea80000300800 */
[----:B------:R-:W3:Y:S04]  /*3bc20*/  LDL.LU R18, [R1+0x138] ;  /* 0x0001380001127983 */ /* 0x000ee80000300800 */
[----:B------:R-:W3:Y:S04]  /*3bc30*/  LDL.LU R19, [R1+0x13c] ;  /* 0x00013c0001137983 */ /* 0x000ee80000300800 */
[----:B------:R-:W0:Y:S01]  /*3bc40*/  LDS.128 R4, [R29+0xa000] ;  /* 0x00a000001d047984 */ /* 0x000e220000000c00 */
[----:B------:R-:W-:Y:S06]  /*3bc50*/  BAR.SYNC.DEFER_BLOCKING 0x0 ;  /* 0x0000000000007b1d */ /* 0x000fec0000010000 */
[----:B---3--:R-:W-:Y:S04]  /*3bc60*/  STL.64 [R1+0xe08], R18 ;  /* 0x000e081201007387 */ /* 0x008fe80000100a00 */
[----:B--2---:R1:W-:Y:S04]  /*3bc70*/  STL.64 [R1+0xe00], R16 ;  /* 0x000e001001007387 */ /* 0x0043e80000100a00 */
[----:B-1----:R-:W2:Y:S04]  /*3bc80*/  LDL.LU R16, [R1+0xe0] ;  /* 0x0000e00001107983 */ /* 0x002ea80000300800 */
[----:B0-----:R-:W-:Y:S04]  /*3bc90*/  STL.64 [R1+0xa0], R4 ;  /* 0x0000a00401007387 */ /* 0x001fe80000100a00 */
[----:B------:R-:W-:Y:S04]  /*3bca0*/  STL.64 [R1+0xa8], R6 ;  /* 0x0000a80601007387 */ /* 0x000fe80000100a00 */
        /* <DEDUP_REMOVED lines=29> */
[----:B------:R-:W5:Y:S04]  /*3be80*/  LDL.LU R20, [R1+0x140] ;  /* 0x0001400001147983 */ /* 0x000f680000300800 */
[----:B------:R-:W5:Y:S04]  /*3be90*/  LDL.LU R21, [R1+0x144] ;  /* 0x0001440001157983 */ /* 0x000f680000300800 */
[----:B------:R-:W5:Y:S04]  /*3bea0*/  LDL.LU R22, [R1+0x148] ;  /* 0x0001480001167983 */ /* 0x000f680000300800 */
[----:B------:R-:W5:Y:S04]  /*3beb0*/  LDL.LU R23, [R1+0x14c] ;  /* 0x00014c0001177983 */ /* 0x000f680000300800 */
[----:B------:R-:W-:Y:S04]  /*3bec0*/  STL [R1+0xd50], R8 ;  /* 0x000d500801007387 */ /* 0x000fe80000100800 */
[----:B------:R-:W-:Y:S04]  /*3bed0*/  STL [R1+0xd4c], R9 ;  /* 0x000d4c0901007387 */ /* 0x000fe80000100800 */
[----:B------:R-:W-:Y:S04]  /*3bee0*/  STL.64 [R1+0xd98], R8 ;  /* 0x000d980801007387 */ /* 0x000fe80000100a00 */
[----:B------:R-:W-:Y:S04]  /*3bef0*/  STL [R1+0xd48], R10 ;  /* 0x000d480a01007387 */ /* 0x000fe80000100800 */
[----:B------:R-:W-:Y:S04]  /*3bf00*/  STL [R1+0xd44], R11 ;  /* 0x000d440b01007387 */ /* 0x000fe80000100800 */
[----:B------:R-:W-:Y:S04]  /*3bf10*/  STL [R1+0xd60], R12 ;  /* 0x000d600c01007387 */ /* 0x000fe80000100800 */
[----:B------:R-:W-:Y:S04]  /*3bf20*/  STL [R1+0xd5c], R13 ;  /* 0x000d5c0d01007387 */ /* 0x000fe80000100800 */
[----:B------:R0:W-:Y:S04]  /*3bf30*/  STL.64 [R1+0xdc0], R12 ;  /* 0x000dc00c01007387 */ /* 0x0001e80000100a00 */
[----:B------:R-:W-:Y:S04]  /*3bf40*/  STL [R1+0xd58], R14 ;  /* 0x000d580e01007387 */ /* 0x000fe80000100800 */
[----:B------:R-:W-:Y:S04]  /*3bf50*/  STL [R1+0xd54], R15 ;  /* 0x000d540f01007387 */ /* 0x000fe80000100800 */
[----:B------:R1:W-:Y:S04]  /*3bf60*/  STL.64 [R1+0xdc8], R14 ;  /* 0x000dc80e01007387 */ /* 0x0003e80000100a00 */
[----:B0-----:R-:W3:Y:S04]  /*3bf70*/  LDL.LU R12, [R1+0x100] ;  /* 0x00010000010c7983 */ /* 0x001ee80000300800 */
[----:B------:R-:W3:Y:S04]  /*3bf80*/  LDL.LU R13, [R1+0x104] ;  /* 0x00010400010d7983 */ /* 0x000ee80000300800 */
[----:B-1----:R-:W3:Y:S04]  /*3bf90*/  LDL.LU R14, [R1+0x108] ;  /* 0x00010800010e7983 */ /* 0x002ee80000300800 */
[----:B------:R-:W3:Y:S04]  /*3bfa0*/  LDL.LU R15, [R1+0x10c] ;  /* 0x00010c00010f7983 */ /* 0x000ee80000300800 */
[----:B--2---:R0:W-:Y:S04]  /*3bfb0*/  STSM.16.M88.4 [R28], R16 ;  /* 0x000000101c007844 */ /* 0x0041e80000000200 */
[----:B0-----:R-:W2:Y:S04]  /*3bfc0*/  LDL.LU.64 R18, [R1+0xe38] ;  /* 0x000e380001127983 */ /* 0x001ea80000300a00 */
[----:B------:R-:W2:Y:S04]  /*3bfd0*/  LDL.LU.64 R16, [R1+0xe30] ;  /* 0x000e300001107983 */ /* 0x000ea80000300a00 */
[----:B--2---:R0:W-:Y:S04]  /*3bfe0*/  STSM.16.M88.4 [R28+0x200], R16 ;  /* 0x000200101c007844 */ /* 0x0041e80000000200 */
[----:B0-----:R-:W2:Y:S04]  /*3bff0*/  LDL.LU.64 R18, [R1+0xe28] ;  /* 0x000e280001127983 */ /* 0x001ea80000300a00 */
[----:B------:R-:W2:Y:S04]  /*3c000*/  LDL.LU.64 R16, [R1+0xe20] ;  /* 0x000e200001107983 */ /* 0x000ea80000300a00 */
[----:B--2---:R0:W-:Y:S04]  /*3c010*/  STSM.16.M88.4 [R28+0x400], R16 ;  /* 0x000400101c007844 */ /* 0x0041e80000000200 */
[----:B0-----:R-:W2:Y:S04]  /*3c020*/  LDL.LU.64 R18, [R1+0xe18] ;  /* 0x000e180001127983 */ /* 0x001ea80000300a00 */
[----:B------:R-:W2:Y:S04]  /*3c030*/  LDL.LU.64 R16, [R1+0xe10] ;  /* 0x000e100001107983 */ /* 0x000ea80000300a00 */
[----:B--2---:R0:W-:Y:S04]  /*3c040*/  STSM.16.M88.4 [R28+0x600], R16 ;  /* 0x000600101c007844 */ /* 0x0041e80000000200 */
[----:B---3--:R1:W-:Y:S04]  /*3c050*/  STSM.16.M88.4 [R28+0x800], R4 ;  /* 0x000800041c007844 */ /* 0x0083e80000000200 */
[----:B0-----:R-:W2:Y:S04]  /*3c060*/  LDL.LU.64 R18, [R1+0xe08] ;  /* 0x000e080001127983 */ /* 0x001ea80000300a00 */
[----:B------:R-:W2:Y:S04]  /*3c070*/  LDL.LU.64 R16, [R1+0xe00] ;  /* 0x000e000001107983 */ /* 0x000ea80000300a00 */
[----:B-1----:R-:W3:Y:S04]  /*3c080*/  LDL.LU.64 R6, [R1+0xdf8] ;  /* 0x000df80001067983 */ /* 0x002ee80000300a00 */
[----:B------:R-:W3:Y:S04]  /*3c090*/  LDL.LU.64 R4, [R1+0xdf0] ;  /* 0x000df00001047983 */ /* 0x000ee80000300a00 */
[----:B------:R-:W-:Y:S04]  /*3c0a0*/  STSM.16.M88.4 [R28+0xa00], R12 ;  /* 0x000a000c1c007844 */ /* 0x000fe80000000200 */
[----:B---3--:R-:W-:Y:S04]  /*3c0b0*/  STSM.16.M88.4 [R28+0xc00], R4 ;  /* 0x000c00041c007844 */ /* 0x008fe80000000200 */
[----:B--2---:R-:W-:Y:S01]  /*3c0c0*/  STSM.16.M88.4 [R28+0xe00], R16 ;  /* 0x000e00101c007844 */ /* 0x004fe20000000200 */
[----:B------:R-:W-:Y:S06]  /*3c0d0*/  BAR.SYNC.DEFER_BLOCKING 0x0 ;  /* 0x0000000000007b1d */ /* 0x000fec0000010000 */
[----:B------:R-:W0:Y:S04]  /*3c0e0*/  LDS.128 R16, [R29] ;  /* 0x000000001d107984 */ /* 0x000e280000000c00 */
[----:B------:R-:W1:Y:S04]  /*3c0f0*/  LDS.128 R4, [R29+0x2000] ;  /* 0x002000001d047984 */ /* 0x000e680000000c00 */
[----:B------:R-:W-:Y:S04]  /*3c100*/  LDS.128 R12, [R29+0x6000] ;  /* 0x006000001d0c7984 */ /* 0x000fe80000000c00 */
[----:B0-----:R-:W-:Y:S04]  /*3c110*/  STL [R1+0xd40], R16 ;  /* 0x000d401001007387 */ /* 0x001fe80000100800 */
[----:B------:R-:W-:Y:S04]  /*3c120*/  STL [R1+0xd3c], R17 ;  /* 0x000d3c1101007387 */ /* 0x000fe80000100800 */
[----:B------:R-:W-:Y:S04]  /*3c130*/  STL [R1+0xdd0], R17 ;  /* 0x000dd01101007387 */ /* 0x000fe80000100800 */
[----:B------:R-:W-:Y:S04]  /*3c140*/  STL [R1+0xd38], R18 ;  /* 0x000d381201007387 */ /* 0x000fe80000100800 */
[----:B------:R-:W-:Y:S04]  /*3c150*/  STL [R1+0xd34], R19 ;  /* 0x000d341301007387 */ /* 0x000fe80000100800 */
[----:B------:R-:W-:Y:S04]  /*3c160*/  STL [R1+0xdec], R19 ;  /* 0x000dec1301007387 */ /* 0x000fe80000100800 */
[----:B------:R-:W0:Y:S04]  /*3c170*/  LDS.128 R16, [R29+0x4000] ;  /* 0x004000001d107984 */ /* 0x000e280000000c00 */
[----:B-1----:R-:W-:Y:S04]  /*3c180*/  STL.64 [R1+0xb0], R4 ;  /* 0x0000b00401007387 */ /* 0x002fe80000100a00 */
[----:B------:R-:W-:Y:S04]  /*3c190*/  STL.64 [R1+0xb8], R6 ;  /* 0x0000b80601007387 */ /* 0x000fe80000100a00 */
[----:B------:R-:W1:Y:S04]  /*3c1a0*/  LDS.128 R4, [R29+0x8000] ;  /* 0x008000001d047984 */ /* 0x000e680000000c00 */
[----:B0-----:R-:W-:Y:S04]  /*3c1b0*/  STL.64 [R1+0xc0], R16 ;  /* 0x0000c01001007387 */ /* 0x001fe80000100a00 */
[----:B------:R-:W-:Y:S04]  /*3c1c0*/  STL.64 [R1+0xc8], R18 ;  /* 0x0000c81201007387 */ /* 0x000fe80000100a00 */
[----:B------:R-:W0:Y:S04]  /*3c1d0*/  LDS.128 R16, [R29+0xa000] ;  /* 0x00a000001d107984 */ /* 0x000e280000000c00 */
[----:B------:R-:W-:Y:S04]  /*3c1e0*/  STL.64 [R1+0xd0], R12 ;  /* 0x0000d00c01007387 */ /* 0x000fe80000100a00 */
[----:B------:R-:W-:Y:S04]  /*3c1f0*/  STL.64 [R1+0xd8], R14 ;  /* 0x0000d80e01007387 */ /* 0x000fe80000100a00 */
[----:B------:R-:W2:Y:S04]  /*3c200*/  LDS.128 R12, [R29+0xc000] ;  /* 0x00c000001d0c7984 */ /* 0x000ea80000000c00 */
[----:B-1----:R-:W-:Y:S04]  /*3c210*/  STL.64 [R1+0xe0], R4 ;  /* 0x0000e00401007387 */ /* 0x002fe80000100a00 */
[----:B------:R-:W-:Y:S04]  /*3c220*/  STL.64 [R1+0xe8], R6 ;  /* 0x0000e80601007387 */ /* 0x000fe80000100a00 */
[----:B------:R-:W1:Y:S01]  /*3c230*/  LDS.128 R4, [R29+0xe000] ;  /* 0x00e000001d047984 */ /* 0x000e620000000c00 */
[----:B------:R-:W-:Y:S06]  /*3c240*/  BAR.SYNC.DEFER_BLOCKING 0x0 ;  /* 0x0000000000007b1d */ /* 0x000fec0000010000 */
[----:B0-----:R-:W-:Y:S04]  /*3c250*/  STL.64 [R1+0xf0], R16 ;  /* 0x0000f01001007387 */ /* 0x001fe80000100a00 */
[----:B------:R-:W-:Y:S04]  /*3c260*/  STL.64 [R1+0xf8], R18 ;  /* 0x0000f81201007387 */ /* 0x000fe80000100a00 */
[----:B------:R-:W-:Y:S04]  /*3c270*/  STL [R1+0xd28], R29 ;  /* 0x000d281d01007387 */ /* 0x000fe80000100800 */
[----:B--2---:R0:W-:Y:S04]  /*3c280*/  STL.64 [R1+0x100], R12 ;  /* 0x0001000c01007387 */ /* 0x0041e80000100a00 */
[----:B------:R2:W-:Y:S04]  /*3c290*/  STL.64 [R1+0x108], R14 ;  /* 0x0001080e01007387 */ /* 0x0005e80000100a00 */
[----:B-1----:R-:W-:Y:S04]  /*3c2a0*/  STL.64 [R1+0x110], R4 ;  /* 0x0001100401007387 */ /* 0x002fe80000100a00 */
[----:B------:R-:W-:Y:S04]  /*3c2b0*/  STL.64 [R1+0x118], R6 ;  /* 0x0001180601007387 */ /* 0x000fe80000100a00 */
[----:B0-----:R-:W3:Y:S04]  /*3c2c0*/  LDL.LU R12, [R1+0x1a0] ;  /* 0x0001a000010c7983 */ /* 0x001ee80000300800 */
[----:B------:R-:W3:Y:S04]  /*3c2d0*/  LDL.LU R13, [R1+0x1a4] ;  /* 0x0001a400010d7983 */ /* 0x000ee80000300800 */
[----:B--2---:R-:W3:Y:S04]  /*3c2e0*/  LDL.LU R14, [R1+0x1a8] ;  /* 0x0001a800010e7983 */ /* 0x004ee80000300800 */
[----:B-----5:R0:W-:Y:S04]  /*3c2f0*/  STSM.16.M88.4 [R28], R20 ;  /* 0x000000141c007844 */ /* 0x0201e80000000200 */
[----:B------:R-:W3:Y:S04]  /*3c300*/  LDL.LU R15, [R1+0x1ac] ;  /* 0x0001ac00010f7983 */ /* 0x000ee80000300800 */
[----:B----4-:R1:W-:Y:S04]  /*3c310*/  STSM.16.M88.4 [R28+0x200], R24 ;  /* 0x000200181c007844 */ /* 0x0103e80000000200 */
        /* <DEDUP_REMOVED lines=8> */
[----:B-1----:R-:W5:Y:S04]  /*3c3a0*/  LDL.LU R24, [R1+0x170] ;  /* 0x0001700001187983 */ /* 0x002f680000300800 */
[----:B------:R-:W5:Y:S04]  /*3c3b0*/  LDL.LU R25, [R1+0x174] ;  /* 0x0001740001197983 */ /* 0x000f680000300800 */
[----:B------:R-:W5:Y:S04]  /*3c3c0*/  LDL.LU R26, [R1+0x178] ;  /* 0x00017800011a7983 */ /* 0x000f680000300800 */
[----:B------:R-:W5:Y:S04]  /*3c3d0*/  LDL.LU R27, [R1+0x17c] ;  /* 0x00017c00011b7983 */ /* 0x000f680000300800 */
[----:B------:R-:W2:Y:S04]  /*3c3e0*/  LDL.LU R16, [R1+0x160] ;  /* 0x0001600001107983 */ /* 0x000ea80000300800 */
[----:B------:R-:W2:Y:S04]  /*3c3f0*/  LDL.LU R17, [R1+0x164] ;  /* 0x0001640001117983 */ /* 0x000ea80000300800 */
[----:B------:R-:W2:Y:S04]  /*3c400*/  LDL.LU R18, [R1+0x168] ;  /* 0x0001680001127983 */ /* 0x000ea80000300800 */
[----:B------:R-:W2:Y:S04]  /*3c410*/  LDL.LU R19, [R1+0x16c] ;  /* 0x00016c0001137983 */ /* 0x000ea80000300800 */
[----:B------:R-:W3:Y:S04]  /*3c420*/  LDL.LU R0, [R1+0xce4] ;  /* 0x000ce40001007983 */ /* 0x000ee80000300800 */
[----:B------:R-:W3:Y:S04]  /*3c430*/  LDL R11, [R1+0x6e0] ;  /* 0x0006e000010b7983 */ /* 0x000ee80000100800 */
[----:B--2---:R0:W-:Y:S04]  /*3c440*/  STSM.16.M88.4 [R28+0x400], R16 ;  /* 0x000400101c007844 */ /* 0x0041e80000000200 */
[----:B-----5:R1:W-:Y:S04]  /*3c450*/  STSM.16.M88.4 [R28+0x600], R24 ;  /* 0x000600181c007844 */ /* 0x0203e80000000200 */
[----:B0-----:R-:W2:Y:S04]  /*3c460*/  LDL.LU R19, [R1+0xdec] ;  /* 0x000dec0001137983 */ /* 0x001ea80000300800 */
[----:B-1----:R-:W5:Y:S04]  /*3c470*/  LDL.LU R24, [R1+0xde8] ;  /* 0x000de80001187983 */ /* 0x002f680000300800 */
[----:B------:R-:W5:Y:S04]  /*3c480*/  LDL.LU R25, [R1+0x60] ;  /* 0x0000600001197983 */ /* 0x000f680000300800 */
[----:B-----5:R0:W-:Y:S04]  /*3c490*/  STL.64 [R1+0xdd8], R24 ;  /* 0x000dd81801007387 */ /* 0x0201e80000100a00 */
[----:B0-----:R-:W5:Y:S04]  /*3c4a0*/  LDL.LU R24, [R1+0x1b0] ;  /* 0x0001b00001187983 */ /* 0x001f680000300800 */
[----:B------:R-:W5:Y:S04]  /*3c4b0*/  LDL.LU R25, [R1+0x1b4] ;  /* 0x0001b40001197983 */ /* 0x000f680000300800 */
[----:B------:R-:W5:Y:S04]  /*3c4c0*/  LDL.LU R26, [R1+0x1b8] ;  /* 0x0001b800011a7983 */ /* 0x000f680000300800 */
[----:B------:R-:W5:Y:S04]  /*3c4d0*/  LDL.LU R27, [R1+0x1bc] ;  /* 0x0001bc00011b7983 */ /* 0x000f680000300800 */
[----:B----4-:R0:W-:Y:S04]  /*3c4e0*/  STSM.16.M88.4 [R28+0x800], R4 ;  /* 0x000800041c007844 */ /* 0x0101e80000000200 */
[----:B------:R1:W-:Y:S04]  /*3c4f0*/  STSM.16.M88.4 [R28+0xa00], R20 ;  /* 0x000a00141c007844 */ /* 0x0003e80000000200 */
[----:B---3--:R-:W-:Y:S04]  /*3c500*/  STSM.16.M88.4 [R28+0xc00], R12 ;  /* 0x000c000c1c007844 */ /* 0x008fe80000000200 */
[----:B0-----:R-:W3:Y:S04]  /*3c510*/  LDL.LU R7, [R1+0xde4] ;  /* 0x000de40001077983 */ /* 0x001ee80000300800 */
[----:B------:R-:W4:Y:S04]  /*3c520*/  LDL.LU R5, [R1+0xde0] ;  /* 0x000de00001057983 */ /* 0x000f280000300800 */
[----:B------:R-:W2:Y:S04]  /*3c530*/  LDL.LU R8, [R1+0x64] ;  /* 0x0000640001087983 */ /* 0x000ea80000300800 */
[----:B-1----:R-:W2:Y:S04]  /*3c540*/  LDL.LU R20, [R1+0x68] ;  /* 0x0000680001147983 */ /* 0x002ea80000300800 */
[----:B-----5:R0:W-:Y:S04]  /*3c550*/  STSM.16.M88.4 [R28+0xe00], R24 ;  /* 0x000e00181c007844 */ /* 0x0201e80000000200 */
[----:B0-----:R-:W5:Y:S04]  /*3c560*/  LDL.LU.64 R24, [R1+0xdd8] ;  /* 0x000dd80001187983 */ /* 0x001f680000300a00 */
[----:B------:R-:W2:Y:S04]  /*3c570*/  LDL R26, [R1+0x6c] ;  /* 0x00006c00011a7983 */ /* 0x000ea80000100800 */
[----:B------:R-:W3:Y:S01]  /*3c580*/  LDL.LU R21, [R1+0x10] ;  /* 0x0000100001157983 */ /* 0x000ee20000300800 */
[----:B------:R-:W-:Y:S01]  /*3c590*/  SHF.R.U32.HI R3, RZ, 0x8, R2 ;  /* 0x00000008ff037819 */ /* 0x000fe20000011602 */
[----:B------:R-:W-:Y:S01]  /*3c5a0*/  BAR.SYNC.DEFER_BLOCKING 0x0 ;  /* 0x0000000000007b1d */ /* 0x000fe20000010000 */
[C---:B------:R-:W-:Y:S01]  /*3c5b0*/  ISETP.GE.AND P0, PT, R0.reuse, UR26, PT ;  /* 0x0000001a00007c0c */ /* 0x040fe2000bf06270 */
[----:B------:R-:W-:Y:S01]  /*3c5c0*/  IMAD R0, R0, UR4, RZ ;  /* 0x0000000400007c24 */ /* 0x000fe2000f8e02ff */
[----:B------:R-:W-:-:S03]  /*3c5d0*/  SGXT.U32 R3, R3, 0x1 ;  /* 0x000000010303781a */ /* 0x000fc60000000000 */
[----:B------:R-:W0:Y:S01]  /*3c5e0*/  LDCU UR26, c[0x0][0x39c] ;  /* 0x00007380ff1a77ac */ /* 0x000e220008000800 */
[C---:B------:R-:W-:Y:S02]  /*3c5f0*/  LEA R2, P1, R0.reuse, UR6, 0x1 ;  /* 0x0000000600027c11 */ /* 0x040fe4000f8208ff */
[C---:B------:R-:W-:Y:S01]  /*3c600*/  LOP3.LUT R4, R11.reuse, R3, RZ, 0xfc, !PT ;  /* 0x000000030b047212 */ /* 0x040fe200078efcff */
[----:B------:R-:W1:Y:S01]  /*3c610*/  LDCU UR4, c[0x0][0x3b8] ;  /* 0x00007700ff0477ac */ /* 0x000e620008000800 */
[----:B------:R-:W-:Y:S02]  /*3c620*/  LEA.HI.X.SX32 R0, R0, UR7, 0x1, P1 ;  /* 0x0000000700007c11 */ /* 0x000fe400088f0eff */
[C---:B------:R-:W-:Y:S01]  /*3c630*/  ISETP.LT.AND P1, PT, R4.reuse, UR27, !P0 ;  /* 0x0000001b04007c0c */ /* 0x040fe2000c721270 */
[----:B------:R-:W-:Y:S01]  /*3c640*/  IMAD R12, R4, UR5, RZ ;  /* 0x00000005040c7c24 */ /* 0x000fe2000f8e02ff */
[C-C-:B------:R-:W-:Y:S01]  /*3c650*/  LOP3.LUT R6, R11.reuse, 0x2, R3.reuse, 0xfe, !PT ;  /* 0x000000020b067812 */ /* 0x140fe200078efe03 */
[----:B------:R-:W0:Y:S01]  /*3c660*/  LDCU UR27, c[0x0][0x39c] ;  /* 0x00007380ff1b77ac */ /* 0x000e220008000800 */
[----:B------:R-:W-:-:S02]  /*3c670*/  LOP3.LUT R4, R11, 0x4, R3, 0xfe, !PT ;  /* 0x000000040b047812 */ /* 0x000fc400078efe03 */
[C---:B------:R-:W-:Y:S01]  /*3c680*/  ISETP.LT.AND P4, PT, R6.reuse, UR25, !P0 ;  /* 0x0000001906007c0c */ /* 0x040fe2000c781270 */
[----:B------:R-:W-:Y:S01]  /*3c690*/  IMAD R6, R6, UR8, RZ ;  /* 0x0000000806067c24 */ /* 0x000fe2000f8e02ff */
[C---:B------:R-:W-:Y:S01]  /*3c6a0*/  ISETP.LT.AND P5, PT, R4.reuse, UR28, !P0 ;  /* 0x0000001c04007c0c */ /* 0x040fe2000c7a1270 */
[----:B------:R-:W-:Y:S01]  /*3c6b0*/  IMAD R4, R4, UR9, RZ ;  /* 0x0000000904047c24 */ /* 0x000fe2000f8e02ff */
[-C--:B------:R-:W-:Y:S01]  /*3c6c0*/  LEA R16, P2, R12, R2.reuse, 0x1 ;  /* 0x000000020c107211 */ /* 0x080fe200078408ff */
[----:B------:R-:W0:Y:S01]  /*3c6d0*/  LDCU UR9, c[0x0][0x39c] ;  /* 0x00007380ff0977ac */ /* 0x000e220008000800 */
[----:B------:R-:W-:Y:S02]  /*3c6e0*/  LEA R14, P3, R6, R2, 0x1 ;  /* 0x00000002060e7211 */ /* 0x000fe400078608ff */
[----:B------:R-:W-:Y:S01]  /*3c6f0*/  LEA.HI.X.SX32 R17, R12, R0, 0x1, P2 ;  /* 0x000000000c117211 */ /* 0x000fe200010f0eff */
[----:B------:R-:W0:Y:S01]  /*3c700*/  LDCU UR5, c[0x0][0x3b8] ;  /* 0x00007700ff0577ac */ /* 0x000e220008000800 */
[----:B------:R-:W-:-:S02]  /*3c710*/  LEA R12, P2, R4, R2, 0x1 ;  /* 0x00000002040c7211 */ /* 0x000fc400078408ff */
[-C--:B------:R-:W-:Y:S01]  /*3c720*/  LEA.HI.X.SX32 R15, R6, R0.reuse, 0x1, P3 ;  /* 0x00000000060f7211 */ /* 0x080fe200018f0eff */
[----:B------:R-:W0:Y:S01]  /*3c730*/  LDCU UR25, c[0x0][0x39c] ;  /* 0x00007380ff1977ac */ /* 0x000e220008000800 */
[----:B------:R-:W-:Y:S02]  /*3c740*/  LEA.HI.X.SX32 R13, R4, R0, 0x1, P2 ;  /* 0x00000000040d7211 */ /* 0x000fe400010f0eff */
[----:B------:R-:W3:Y:S01]  /*3c750*/  LDL.LU R4, [R1+0x14] ;  /* 0x0000140001047983 */ /* 0x000ee20000300800 */
[C-C-:B------:R-:W-:Y:S01]  /*3c760*/  LOP3.LUT R6, R11.reuse, 0x6, R3.reuse, 0xfe, !PT ;  /* 0x000000060b067812 */ /* 0x140fe200078efe03 */
[----:B------:R-:W0:Y:S02]  /*3c770*/  LDCU UR28, c[0x0][0x39c] ;  /* 0x00007380ff1c77ac */ /* 0x000e240008000800 */
[----:B------:R-:W4:Y:S01]  /*3c780*/  LDL R27, [R1+0x18] ;  /* 0x00001800011b7983 */ /* 0x000f220000100800 */
[C-C-:B------:R-:W-:Y:S01]  /*3c790*/  LOP3.LUT R28, R11.reuse, 0x8, R3.reuse, 0xfe, !PT ;  /* 0x000000080b1c7812 */ /* 0x140fe200078efe03 */
[----:B------:R-:W0:Y:S02]  /*3c7a0*/  LDCU UR6, c[0x0][0x3b8] ;  /* 0x00007700ff0677ac */ /* 0x000e240008000800 */
[----:B------:R-:W4:Y:S01]  /*3c7b0*/  LDL.LU R22, [R1+0x1c] ;  /* 0x00001c0001167983 */ /* 0x000f220000300800 */
[C---:B------:R-:W-:Y:S01]  /*3c7c0*/  ISETP.LT.AND P2, PT, R28.reuse, UR30, !P0 ;  /* 0x0000001e1c007c0c */ /* 0x040fe2000c741270 */
[----:B------:R-:W-:Y:S01]  /*3c7d0*/  IMAD R18, R28, UR11, RZ ;  /* 0x0000000b1c127c24 */ /* 0x000fe2000f8e02ff */
[----:B------:R-:W0:Y:S01]  /*3c7e0*/  LDCU UR7, c[0x0][0x3b8] ;  /* 0x00007700ff0777ac */ /* 0x000e220008000800 */
[----:B------:R-:W0:Y:S01]  /*3c7f0*/  LDCU UR8, c[0x0][0x3b8] ;  /* 0x00007700ff0877ac */ /* 0x000e220008000800 */
[----:B-----5:R-:W-:Y:S01]  /*3c800*/  @P1 STG.E.U16 desc[UR12][R16.64], R25 ;  /* 0x0000001910001986 */ /* 0x020fe2000c10150c */
[C---:B------:R-:W-:Y:S01]  /*3c810*/  ISETP.LT.AND P1, PT, R6.reuse, UR29, !P0 ;  /* 0x0000001d06007c0c */ /* 0x040fe2000c721270 */
[----:B------:R-:W5:Y:S02]  /*3c820*/  LDCU UR29, c[0x0][0x39c] ;  /* 0x00007380ff1d77ac */ /* 0x000f640008000800 */
[----:B--2---:R-:W-:Y:S01]  /*3c830*/  @P4 STG.E.U16 desc[UR12][R14.64], R8 ;  /* 0x000000080e004986 */ /* 0x004fe2000c10150c */
[C-C-:B------:R-:W-:Y:S01]  /*3c840*/  LOP3.LUT R28, R11.reuse, 0xc, R3.reuse, 0xfe, !PT ;  /* 0x0000000c0b1c7812 */ /* 0x140fe200078efe03 */
[----:B------:R-:W2:Y:S02]  /*3c850*/  LDCU UR30, c[0x0][0x39c] ;  /* 0x00007380ff1e77ac */ /* 0x000ea40008000800 */
[----:B------:R0:W-:Y:S01]  /*3c860*/  @P5 STG.E.U16 desc[UR12][R12.64], R20 ;  /* 0x000000140c005986 */ /* 0x0001e2000c10150c */
[----:B------:R-:W1:Y:S01]  /*3c870*/  LDCU UR11, c[0x0][0x3b8] ;  /* 0x00007700ff0b77ac */ /* 0x000e620008000800 */
[----:B0-----:R-:W-:Y:S01]  /*3c880*/  IMAD R12, R6, UR10, RZ ;  /* 0x0000000a060c7c24 */ /* 0x001fe2000f8e02ff */
[----:B------:R-:W-:Y:S01]  /*3c890*/  LOP3.LUT R6, R11, 0xa, R3, 0xfe, !PT ;  /* 0x0000000a0b067812 */ /* 0x000fe200078efe03 */
[----:B------:R-:W0:Y:S03]  /*3c8a0*/  LDCU UR10, c[0x0][0x3b8] ;  /* 0x00007700ff0a77ac */ /* 0x000e260008000800 */
[C---:B------:R-:W-:Y:S01]  /*3c8b0*/  ISETP.LT.AND P3, PT, R6.reuse, UR31, !P0 ;  /* 0x0000001f06007c0c */ /* 0x040fe2000c761270 */
[----:B------:R-:W-:Y:S01]  /*3c8c0*/  IMAD R6, R6, UR14, RZ ;  /* 0x0000000e06067c24 */ /* 0x000fe2000f8e02ff */
[-C--:B------:R-:W-:Y:S01]  /*3c8d0*/  LEA R14, P5, R12, R2.reuse, 0x1 ;  /* 0x000000020c0e7211 */ /* 0x080fe200078a08ff */
[----:B------:R-:W0:Y:S01]  /*3c8e0*/  LDCU UR14, c[0x0][0x39c] ;  /* 0x00007380ff0e77ac */ /* 0x000e220008000800 */
[----:B------:R-:W-:-:S02]  /*3c8f0*/  LEA R16, P4, R18, R2, 0x1 ;  /* 0x0000000212107211 */ /* 0x000fc400078808ff */
[----:B------:R-:W-:Y:S01]  /*3c900*/  LEA.HI.X.SX32 R15, R12, R0, 0x1, P5 ;  /* 0x000000000c0f7211 */ /* 0x000fe200028f0eff */
[----:B------:R-:W0:Y:S01]  /*3c910*/  LDCU UR31, c[0x0][0x39c] ;  /* 0x00007380ff1f77ac */ /* 0x000e220008000800 */
[----:B------:R-:W-:Y:S02]  /*3c920*/  LEA R12, P6, R6, R2, 0x1 ;  /* 0x00000002060c7211 */ /* 0x000fe400078c08ff */
[-C--:B------:R-:W-:Y:S02]  /*3c930*/  LEA.HI.X.SX32 R17, R18, R0.reuse, 0x1, P4 ;  /* 0x0000000012117211 */ /* 0x080fe400020f0eff */
[----:B------:R-:W-:Y:S02]  /*3c940*/  LEA.HI.X.SX32 R13, R6, R0, 0x1, P6 ;  /* 0x00000000060d7211 */ /* 0x000fe400030f0eff */
[----:B------:R-:W2:Y:S04]  /*3c950*/  LDL.LU R6, [R1] ;  /* 0x0000000001067983 */ /* 0x000ea80000300800 */
[----:B------:R-:W-:Y:S04]  /*3c960*/  @P1 STG.E.U16 desc[UR12][R14.64], R26 ;  /* 0x0000001a0e001986 */ /* 0x000fe8000c10150c */
[----:B---3--:R3:W-:Y:S04]  /*3c970*/  @P2 STG.E.U16 desc[UR12][R16.64], R21 ;  /* 0x0000001510002986 */ /* 0x0087e8000c10150c */
[----:B---3--:R-:W3:Y:S04]  /*3c980*/  LDL.LU R17, [R1+0xdd0] ;  /* 0x000dd00001117983 */ /* 0x008ee80000300800 */
[----:B------:R-:W5:Y:S04]  /*3c990*/  LDL.LU R18, [R1+0x4] ;  /* 0x0000040001127983 */ /* 0x000f680000300800 */
[----:B------:R-:W5:Y:S04]  /*3c9a0*/  LDL.LU R29, [R1+0x8] ;  /* 0x00000800011d7983 */ /* 0x000f680000300800 */
[----:B------:R-:W5:Y:S01]  /*3c9b0*/  LDL.LU R16, [R1+0xc] ;  /* 0x00000c0001107983 */ /* 0x000f620000300800 */
[C---:B------:R-:W-:Y:S01]  /*3c9c0*/  ISETP.LT.AND P5, PT, R28.reuse, UR32, !P0 ;  /* 0x000000201c007c0c */ /* 0x040fe2000c7a1270 */
[----:B------:R-:W-:Y:S01]  /*3c9d0*/  IMAD R28, R28, UR15, RZ ;  /* 0x0000000f1c1c7c24 */ /* 0x000fe2000f8e02ff */
[----:B------:R-:W0:Y:S04]  /*3c9e0*/  LDCU UR15, c[0x0][0x3b8] ;  /* 0x00007700ff0f77ac */ /* 0x000e280008000800 */
[C---:B------:R-:W-:Y:S01]  /*3c9f0*/  LEA R14, P1, R28.reuse, R2, 0x1 ;  /* 0x000000021c0e7211 */ /* 0x040fe200078208ff */
[----:B------:R1:W-:Y:S01]  /*3ca00*/  @P3 STG.E.U16 desc[UR12][R12.64], R4 ;  /* 0x000000040c003986 */ /* 0x0003e2000c10150c */
[----:B------:R-:W0:Y:S02]  /*3ca10*/  LDCU UR32, c[0x0][0x39c] ;  /* 0x00007380ff2077ac */ /* 0x000e240008000800 */
[----:B------:R-:W-:-:S02]  /*3ca20*/  LEA.HI.X.SX32 R15, R28, R0, 0x1, P1 ;  /* 0x000000001c0f7211 */ /* 0x000fc400008f0eff */
[----:B------:R-:W-:-:S03]  /*3ca30*/  LOP3.LUT R28, R11, 0x10, R3, 0xfe, !PT ;  /* 0x000000100b1c7812 */ /* 0x000fc600078efe03 */
[----:B----4-:R4:W-:Y:S01]  /*3ca40*/  @P5 STG.E.U16 desc[UR12][R14.64], R27 ;  /* 0x0000001b0e005986 */ /* 0x0109e2000c10150c */
[C-C-:B-1----:R-:W-:Y:S01]  /*3ca50*/  LOP3.LUT R12, R11.reuse, 0xe, R3.reuse, 0xfe, !PT ;  /* 0x0000000e0b0c7812 */ /* 0x142fe200078efe03 */
[C---:B------:R-:W-:Y:S01]  /*3ca60*/  IMAD R23, R28.reuse, UR17, RZ ;  /* 0x000000111c177c24 */ /* 0x040fe2000f8e02ff */
[----:B------:R-:W-:Y:S01]  /*3ca70*/  ISETP.LT.AND P2, PT, R28, UR34, !P0 ;  /* 0x000000221c007c0c */ /* 0x000fe2000c741270 */
[----:B------:R-:W1:Y:S01]  /*3ca80*/  LDCU UR17, c[0x0][0x3b8] ;  /* 0x00007700ff1177ac */ /* 0x000e620008000800 */
[C---:B------:R-:W-:Y:S01]  /*3ca90*/  ISETP.LT.AND P4, PT, R12.reuse, UR33, !P0 ;  /* 0x000000210c007c0c */ /* 0x040fe2000c781270 */
[----:B------:R-:W0:Y:S01]  /*3caa0*/  LDCU UR33, c[0x0][0x39c] ;  /* 0x00007380ff2177ac */ /* 0x000e220008000800 */
[----:B----4-:R-:W-:Y:S01]  /*3cab0*/  IMAD R15, R12, UR16, RZ ;  /* 0x000000100c0f7c24 */ /* 0x010fe2000f8e02ff */
[C-C-:B------:R-:W-:Y:S02]  /*3cac0*/  LOP3.LUT R12, R11.reuse, 0x12, R3.reuse, 0xfe, !PT ;  /* 0x000000120b0c7812 */ /* 0x140fe400078efe03 */
[----:B------:R-:W-:Y:S01]  /*3cad0*/  LOP3.LUT R14, R11, 0x82, R3, 0xfe, !PT ;  /* 0x000000820b0e7812 */ /* 0x000fe200078efe03 */
[----:B------:R-:W4:Y:S01]  /*3cae0*/  LDCU UR16, c[0x0][0x3b8] ;  /* 0x00007700ff1077ac */ /* 0x000f220008000800 */
[-C--:B------:R-:W-:Y:S01]  /*3caf0*/  LEA R26, P3, R15, R2.reuse, 0x1 ;  /* 0x000000020f1a7211 */ /* 0x080fe200078608ff */
[C---:B------:R-:W-:Y:S01]  /*3cb00*/  IMAD R28, R12.reuse, UR18, RZ ;  /* 0x000000120c1c7c24 */ /* 0x040fe2000f8e02ff */
[----:B------:R-:W-:Y:S01]  /*3cb10*/  ISETP.LT.AND P1, PT, R12, UR35, !P0 ;  /* 0x000000230c007c0c */ /* 0x000fe2000c721270 */
[----:B------:R-:W0:Y:S01]  /*3cb20*/  LDCU UR18, c[0x0][0x3b8] ;  /* 0x00007700ff1277ac */ /* 0x000e220008000800 */
[----:B------:R-:W-:-:S02]  /*3cb30*/  LEA R12, P5, R23, R2, 0x1 ;  /* 0x00000002170c7211 */ /* 0x000fc400078a08ff */
[-C--:B------:R-:W-:Y:S01]  /*3cb40*/  LEA.HI.X.SX32 R27, R15, R0.reuse, 0x1, P3 ;  /* 0x000000000f1b7211 */ /* 0x080fe200018f0eff */
[----:B------:R-:W0:Y:S01]  /*3cb50*/  LDCU UR34, c[0x0][0x39c] ;  /* 0x00007380ff2277ac */ /* 0x000e220008000800 */
[----:B------:R-:W-:Y:S02]  /*3cb60*/  LEA.HI.X.SX32 R13, R23, R0, 0x1, P5 ;  /* 0x00000000170d7211 */ /* 0x000fe400028f0eff */
[----:B------:R-:W-:Y:S01]  /*3cb70*/  ISETP.LT.AND P3, PT, R14, UR9, !P0 ;  /* 0x000000090e007c0c */ /* 0x000fe2000c761270 */
[----:B------:R-:W-:Y:S01]  /*3cb80*/  @P4 STG.E.U16 desc[UR12][R26.64], R22 ;  /* 0x000000161a004986 */ /* 0x000fe2000c10150c */
[C---:B------:R-:W-:Y:S01]  /*3cb90*/  LEA R14, P6, R28.reuse, R2, 0x1 ;  /* 0x000000021c0e7211 */ /* 0x040fe200078c08ff */
[----:B------:R-:W0:Y:S03]  /*3cba0*/  LDCU UR9, c[0x0][0x3b8] ;  /* 0x00007700ff0977ac */ /* 0x000e260008000800 */
[----:B------:R-:W-:-:S02]  /*3cbb0*/  LEA.HI.X.SX32 R15, R28, R0, 0x1, P6 ;  /* 0x000000001c0f7211 */ /* 0x000fc400030f0eff */
[C-C-:B------:R-:W-:Y:S01]  /*3cbc0*/  LOP3.LUT R28, R11.reuse, 0x16, R3.reuse, 0xfe, !PT ;  /* 0x000000160b1c7812 */ /* 0x140fe200078efe03 */
[----:B--2---:R2:W-:Y:S03]  /*3cbd0*/  @P2 STG.E.U16 desc[UR12][R12.64], R6 ;  /* 0x000000060c002986 */ /* 0x0045e6000c10150c */
[----:B------:R-:W-:Y:S02]  /*3cbe0*/  ISETP.LT.AND P2, PT, R28, UR37, !P0 ;  /* 0x000000251c007c0c */ /* 0x000fe4000c741270 */
[C-C-:B--2---:R-:W-:Y:S02]  /*3cbf0*/  LOP3.LUT R12, R11.reuse, 0x14, R3.reuse, 0xfe, !PT ;  /* 0x000000140b0c7812 */ /* 0x144fe400078efe03 */
[----:B------:R-:W-:Y:S02]  /*3cc00*/  LOP3.LUT R13, R11, 0x18, R3, 0xfe, !PT ;  /* 0x000000180b0d7812 */ /* 0x000fe400078efe03 */
[C---:B------:R-:W-:Y:S01]  /*3cc10*/  ISETP.LT.AND P5, PT, R12.reuse, UR36, !P0 ;  /* 0x000000240c007c0c */ /* 0x040fe2000c7a1270 */
[----:B------:R-:W-:Y:S01]  /*3cc20*/  IMAD R23, R12, UR19, RZ ;  /* 0x000000130c177c24 */ /* 0x000fe2000f8e02ff */
[----:B------:R-:W2:Y:S01]  /*3cc30*/  LDCU UR19, c[0x0][0x3b8] ;  /* 0x00007700ff1377ac */ /* 0x000ea20008000800 */
[----:B------:R-:W-:-:S02]  /*3cc40*/  IMAD R12, R28, UR20, RZ ;  /* 0x000000141c0c7c24 */ /* 0x000fc4000f8e02ff */
[C---:B------:R-:W-:Y:S01]  /*3cc50*/  IMAD R28, R13.reuse, UR21, RZ ;  /* 0x000000150d1c7c24 */ /* 0x040fe2000f8e02ff */
[----:B---3--:R-:W-:Y:S01]  /*3cc60*/  PRMT R17, R24, 0x7632, R17 ;  /* 0x0000763218117816 */ /* 0x008fe20000000011 */
[----:B------:R-:W3:Y:S01]  /*3cc70*/  LDCU UR20, c[0x0][0x39c] ;  /* 0x00007380ff1477ac */ /* 0x000ee20008000800 */
[----:B-----5:R5:W-:Y:S01]  /*3cc80*/  @P1 STG.E.U16 desc[UR12][R14.64], R18 ;  /* 0x000000120e001986 */ /* 0x020be2000c10150c */
[----:B------:R-:W-:Y:S02]  /*3cc90*/  ISETP.LT.AND P1, PT, R13, UR38, !P0 ;  /* 0x000000260d007c0c */ /* 0x000fe4000c721270 */
[----:B------:R-:W-:Y:S01]  /*3cca0*/  LOP3.LUT R13, R11, 0x16, R3, 0xfe, !PT ;  /* 0x000000160b0d7812 */ /* 0x000fe200078efe03 */
[----:B------:R-:W1:Y:S01]  /*3ccb0*/  LDCU UR21, c[0x0][0x39c] ;  /* 0x00007380ff1577ac */ /* 0x000e620008000800 */
[----:B------:R-:W-:-:S03]  /*3ccc0*/  LEA R12, P6, R12, R2, 0x1 ;  /* 0x000000020c0c7211 */ /* 0x000fc600078c08ff */
[----:B0-----:R-:W-:Y:S01]  /*3ccd0*/  IMAD R13, R13, UR15, RZ ;  /* 0x0000000f0d0d7c24 */ /* 0x001fe2000f8e02ff */
[----:B------:R-:W-:Y:S01]  /*3cce0*/  PRMT R7, R18, 0x7632, R7 ;  /* 0x0000763212077816 */ /* 0x000fe20000000007 */
[----:B------:R-:W0:Y:S01]  /*3ccf0*/  LDCU UR15, c[0x0][0x3b8] ;  /* 0x00007700ff0f77ac */ /* 0x000e220008000800 */
[----:B-----5:R-:W-:-:S04]  /*3cd00*/  LEA R14, P4, R23, R2, 0x1 ;  /* 0x00000002170e7211 */ /* 0x020fc800078808ff */
[----:B------:R-:W-:Y:S02]  /*3cd10*/  LEA.HI.X.SX32 R15, R23, R0, 0x1, P4 ;  /* 0x00000000170f7211 */ /* 0x000fe400020f0eff */
[C---:B------:R-:W-:Y:S02]  /*3cd20*/  LEA R26, P4, R28.reuse, R2, 0x1 ;  /* 0x000000021c1a7211 */ /* 0x040fe400078808ff */
[-C--:B------:R-:W-:Y:S02]  /*3cd30*/  LEA.HI.X.SX32 R13, R13, R0.reuse, 0x1, P6 ;  /* 0x000000000d0d7211 */ /* 0x080fe400030f0eff */
[----:B------:R-:W-:Y:S01]  /*3cd40*/  LEA.HI.X.SX32 R27, R28, R0, 0x1, P4 ;  /* 0x000000001c1b7211 */ /* 0x000fe200020f0eff */
[----:B------:R5:W-:Y:S04]  /*3cd50*/  @P5 STG.E.U16 desc[UR12][R14.64], R29 ;  /* 0x0000001d0e005986 */ /* 0x000be8000c10150c */
[----:B------:R0:W-:Y:S04]  /*3cd60*/  @P2 STG.E.U16 desc[UR12][R12.64], R16 ;  /* 0x000000100c002986 */ /* 0x0001e8000c10150c */
[----:B------:R1:W-:Y:S04]  /*3cd70*/  @P1 STG.E.U16 desc[UR12][R26.64], R24 ;  /* 0x000000181a001986 */ /* 0x0003e8000c10150c */
[----:B-----5:R-:W5:Y:S04]  /*3cd80*/  LDL.LU.64 R14, [R1+0xdc8] ;  /* 0x000dc800010e7983 */ /* 0x020f680000300a00 */
[----:B0-----:R-:W2:Y:S04]  /*3cd90*/  LDL.LU.64 R12, [R1+0xdc0] ;  /* 0x000dc000010c7983 */ /* 0x001ea80000300a00 */
[----:B-1----:R-:W2:Y:S01]  /*3cda0*/  LDL.LU.64 R26, [R1+0xdb8] ;  /* 0x000db800011a7983 */ /* 0x002ea20000300a00 */
[----:B------:R-:W-:-:S02]  /*3cdb0*/  LOP3.LUT R23, R11, 0x84, R3, 0xfe, !PT ;  /* 0x000000840b177812 */ /* 0x000fc400078efe03 */
[--C-:B------:R-:W-:Y:S02]  /*3cdc0*/  LOP3.LUT R28, R11, 0x1c, R3.reuse, 0xfe, !PT ;  /* 0x0000001c0b1c7812 */ /* 0x100fe400078efe03 */
[----:B------:R-:W-:Y:S01]  /*3cdd0*/  ISETP.LT.AND P5, PT, R23, UR14, !P0 ;  /* 0x0000000e17007c0c */ /* 0x000fe2000c7a1270 */
[----:B------:R-:W0:Y:S01]  /*3cde0*/  LDCU UR14, c[0x0][0x3b8] ;  /* 0x00007700ff0e77ac */ /* 0x000e220008000800 */
[----:B------:R-:W-:Y:S02]  /*3cdf0*/  LOP3.LUT R23, R11, 0x1a, R3, 0xfe, !PT ;  /* 0x0000001a0b177812 */ /* 0x000fe400078efe03 */
[----:B------:R-:W3:Y:S01]  /*3ce00*/  LDL.LU R3, [R1+0x6c] ;  /* 0x00006c0001037983 */ /* 0x000ee20000300800 */
[----:B--2---:R-:W-:-:S03]  /*3ce10*/  PRMT R26, R25, 0x7632, R26 ;  /* 0x00007632191a7816 */ /* 0x004fc6000000001a */
[----:B------:R-:W2:Y:S01]  /*3ce20*/  LDL.LU R25, [R1+0xdb0] ;  /* 0x000db00001197983 */ /* 0x000ea20000300800 */
[C---:B------:R-:W-:Y:S01]  /*3ce30*/  ISETP.LT.AND P4, PT, R23.reuse, UR39, !P0 ;  /* 0x0000002717007c0c */ /* 0x040fe2000c781270 */
[----:B------:R-:W-:Y:S01]  /*3ce40*/  IMAD R23, R23, UR22, RZ ;  /* 0x0000001617177c24 */ /* 0x000fe2000f8e02ff */
[----:B------:R-:W-:Y:S01]  /*3ce50*/  PRMT R27, R8, 0x7632, R27 ;  /* 0x00007632081b7816 */ /* 0x000fe2000000001b */
[----:B------:R1:W-:Y:S01]  /*3ce60*/  STL.S16 [R1+0xc], R26 ;  /* 0x00000c1a01007387 */ /* 0x0003e20000100600 */
[----:B------:R-:W-:Y:S01]  /*3ce70*/  ISETP.LT.AND P6, PT, R28, UR40, !P0 ;  /* 0x000000281c007c0c */ /* 0x000fe2000c7c1270 */
[----:B------:R-:W0:Y:S02]  /*3ce80*/  LDCU UR22, c[0x0][0x39c] ;  /* 0x00007380ff1677ac */ /* 0x000e240008000800 */
[----:B------:R3:W-:Y:S01]  /*3ce90*/  STL.S16 [R1+0x30], R27 ;  /* 0x0000301b01007387 */ /* 0x0007e20000100600 */
[----:B-1----:R-:W-:-:S04]  /*3cea0*/  LEA R26, P1, R23, R2, 0x1 ;  /* 0x00000002171a7211 */ /* 0x002fc800078208ff */
[----:B---3--:R-:W-:Y:S02]  /*3ceb0*/  LEA.HI.X.SX32 R27, R23, R0, 0x1, P1 ;  /* 0x00000000171b7211 */ /* 0x008fe400008f0eff */
[----:B------:R-:W3:Y:S01]  /*3cec0*/  LDL.LU R23, [R1+0xdac] ;  /* 0x000dac0001177983 */ /* 0x000ee20000300800 */
[----:B--2---:R-:W-:-:S03]  /*3ced0*/  PRMT R25, R20, 0x7632, R25 ;  /* 0x0000763214197816 */ /* 0x004fc60000000019 */
[----:B------:R-:W2:Y:S04]  /*3cee0*/  LDL.LU R20, [R1+0xda8] ;  /* 0x000da80001147983 */ /* 0x000ea80000300800 */
[----:B------:R1:W-:Y:S04]  /*3cef0*/  STL.S16 [R1+0x1c], R25 ;  /* 0x00001c1901007387 */ /* 0x0003e80000100600 */
[----:B-1----:R-:W2:Y:S01]  /*3cf00*/  LDL.LU R25, [R1+0xda4] ;  /* 0x000da40001197983 */ /* 0x002ea20000300800 */
[----:B------:R-:W-:-:S05]  /*3cf10*/  PRMT R9, R3, 0x7632, R9 ;  /* 0x0000763203097816 */ /* 0x000fca0000000009 */
[----:B------:R-:W-:Y:S01]  /*3cf20*/  STL.S16 [R1+0x34], R9 ;  /* 0x0000340901007387 */ /* 0x000fe20000100600 */
[----:B------:R-:W1:Y:S01]  /*3cf30*/  S2R R3, SR_TID.X ;  /* 0x0000000000037919 */ /* 0x000e620000002100 */
[----:B------:R-:W-:Y:S01]  /*3cf40*/  IMAD R28, R28, UR23, RZ ;  /* 0x000000171c1c7c24 */ /* 0x000fe2000f8e02ff */
[----:B---3--:R-:W-:Y:S01]  /*3cf50*/  PRMT R23, R22, 0x7632, R23 ;  /* 0x0000763216177816 */ /* 0x008fe20000000017 */
[----:B------:R-:W3:Y:S01]  /*3cf60*/  LDCU UR23, c[0x0][0x39c] ;  /* 0x00007380ff1777ac */ /* 0x000ee20008000800 */
[----:B--2---:R2:W-:Y:S04]  /*3cf70*/  @P4 STG.E.U16 desc[UR12][R26.64], R25 ;  /* 0x000000191a004986 */ /* 0x0045e8000c10150c */
[----:B--2---:R-:W2:Y:S01]  /*3cf80*/  LDL.LU R26, [R1+0xda0] ;  /* 0x000da000011a7983 */ /* 0x004ea20000300800 */
[----:B------:R-:W-:-:S02]  /*3cf90*/  LEA R8, P2, R28, R2, 0x1 ;  /* 0x000000021c087211 */ /* 0x000fc400078408ff */
[----:B-1----:R-:W-:Y:S02]  /*3cfa0*/  SHF.R.U32.HI R3, RZ, 0x8, R3 ;  /* 0x00000008ff037819 */ /* 0x002fe40000011603 */
[----:B------:R-:W-:Y:S02]  /*3cfb0*/  LEA.HI.X.SX32 R9, R28, R0, 0x1, P2 ;  /* 0x000000001c097211 */ /* 0x000fe400010f0eff */
[----:B------:R-:W-:Y:S02]  /*3cfc0*/  SGXT.U32 R3, R3, 0x1 ;  /* 0x000000010303781a */ /* 0x000fe40000000000 */
[----:B------:R-:W-:Y:S02]  /*3cfd0*/  PRMT R20, R21, 0x7632, R20 ;  /* 0x0000763215147816 */ /* 0x000fe40000000014 */
[C-C-:B------:R-:W-:Y:S02]  /*3cfe0*/  LOP3.LUT R27, R11.reuse, 0x1e, R3.reuse, 0xfe, !PT ;  /* 0x0000001e0b1b7812 */ /* 0x140fe400078efe03 */
[----:B------:R-:W-:Y:S01]  /*3cff0*/  LOP3.LUT R28, R11, 0x20, R3, 0xfe, !PT ;  /* 0x000000200b1c7812 */ /* 0x000fe200078efe03 */
[----:B--2---:R1:W-:Y:S04]  /*3d000*/  @P6 STG.E.U16 desc[UR12][R8.64], R26 ;  /* 0x0000001a08006986 */ /* 0x0043e8000c10150c */
[----:B-1----:R-:W2:Y:S04]  /*3d010*/  LDL.LU.64 R8, [R1+0xd98] ;  /* 0x000d980001087983 */ /* 0x002ea80000300a00 */
[----:B------:R-:W2:Y:S04]  /*3d020*/  LDL.LU R3, [R1+0x18] ;  /* 0x0000180001037983 */ /* 0x000ea80000300800 */
[----:B------:R-:W2:Y:S01]  /*3d030*/  LDL.LU R21, [R1+0xd90] ;  /* 0x000d900001157983 */ /* 0x000ea20000300800 */
[C---:B------:R-:W-:Y:S01]  /*3d040*/  ISETP.LT.AND P4, PT, R27.reuse, UR26, !P0 ;  /* 0x0000001a1b007c0c */ /* 0x040fe2000c781270 */
[----:B------:R-:W-:Y:S01]  /*3d050*/  IMAD R27, R27, UR24, RZ ;  /* 0x000000181b1b7c24 */ /* 0x000fe2000f8e02ff */
[----:B------:R-:W-:Y:S01]  /*3d060*/  ISETP.LT.AND P6, PT, R28, UR27, !P0 ;  /* 0x0000001b1c007c0c */ /* 0x000fe2000c7c1270 */
[----:B------:R1:W-:Y:S01]  /*3d070*/  STL.S16 [R1+0x2c], R20 ;  /* 0x00002c1401007387 */ /* 0x0003e20000100600 */
[----:B--2---:R-:W-:-:S02]  /*3d080*/  PRMT R21, R4, 0x7632, R21 ;  /* 0x0000763204157816 */ /* 0x004fc40000000015 */
[----:B------:R-:W-:Y:S01]  /*3d090*/  PRMT R5, R3, 0x7632, R5 ;  /* 0x0000763203057816 */ /* 0x000fe20000000005 */
[----:B------:R-:W-:Y:S01]  /*3d0a0*/  IMAD R28, R28, UR4, RZ ;  /* 0x000000041c1c7c24 */ /* 0x000fe2000f8e02ff */
[----:B-1----:R-:W-:Y:S01]  /*3d0b0*/  LEA R20, P1, R27, R2, 0x1 ;  /* 0x000000021b147211 */ /* 0x002fe200078208ff */
[----:B------:R1:W-:Y:S01]  /*3d0c0*/  STL.S16 [R1+0x28], R21 ;  /* 0x0000281501007387 */ /* 0x0003e20000100600 */
[----:B------:R-:W-:Y:S01]  /*3d0d0*/  PRMT R19, R29, 0x7632, R19 ;  /* 0x000076321d137816 */ /* 0x000fe20000000013 */
[----:B------:R-:W2:Y:S01]  /*3d0e0*/  LDCU UR24, c[0x0][0x39c] ;  /* 0x00007380ff1877ac */ /* 0x000ea20008000800 */
[----:B------:R-:W0:Y:S01]  /*3d0f0*/  S2R R3, SR_TID.X ;  /* 0x0000000000037919 */ /* 0x000e220000002100 */
[----:B------:R-:W-:Y:S01]  /*3d100*/  PRMT R8, R16, 0x7632, R8 ;  /* 0x0000763210087816 */ /* 0x000fe20000000008 */
[----:B------:R-:W0:Y:S01]  /*3d110*/  LDCU UR4, c[0x0][0x3b8] ;  /* 0x00007700ff0477ac */ /* 0x000e220008000800 */
[----:B-1----:R-:W-:Y:S01]  /*3d120*/  LEA.HI.X.SX32 R21, R27, R0, 0x1, P1 ;  /* 0x000000001b157211 */ /* 0x002fe200008f0eff */
[----:B------:R-:W1:Y:S01]  /*3d130*/  LDCU UR26, c[0x0][0x39c] ;  /* 0x00007380ff1a77ac */ /* 0x000e620008000800 */
[----:B------:R-:W2:Y:S01]  /*3d140*/  LDL.LU R27, [R1+0xd8c] ;  /* 0x000d8c00011b7983 */ /* 0x000ea20000300800 */
[----:B------:R-:W-:-:S02]  /*3d150*/  PRMT R9, R25, 0x7632, R9 ;  /* 0x0000763219097816 */ /* 0x000fc40000000009 */
[----:B------:R-:W-:Y:S01]  /*3d160*/  PRMT R10, R26, 0x7632, R10 ;  /* 0x000076321a0a7816 */ /* 0x000fe2000000000a */
[----:B------:R-:W3:Y:S01]  /*3d170*/  LDL.LU R22, [R1+0xd88] ;  /* 0x000d880001167983 */ /* 0x000ee20000300800 */
[----:B------:R-:W0:Y:S03]  /*3d180*/  LDCU UR27, c[0x0][0x39c] ;  /* 0x00007380ff1b77ac */ /* 0x000e260008000800 */
[----:B------:R-:W-:Y:S04]  /*3d190*/  STL.S16 [R1+0x38], R5 ;  /* 0x0000380501007387 */ /* 0x000fe80000100600 */
[----:B------:R-:W-:Y:S04]  /*3d1a0*/  STL.S16 [R1+0x3c], R23 ;  /* 0x00003c1701007387 */ /* 0x000fe80000100600 */
[----:B--2---:R2:W-:Y:S04]  /*3d1b0*/  @P4 STG.E.U16 desc[UR12][R20.64], R27 ;  /* 0x0000001b14004986 */ /* 0x0045e8000c10150c */
[----:B--2---:R-:W2:Y:S01]  /*3d1c0*/  LDL.LU.64 R20, [R1+0xd80] ;  /* 0x000d800001147983 */ /* 0x004ea20000300a00 */
[----:B0-----:R-:W-:-:S02]  /*3d1d0*/  SHF.R.U32.HI R3, RZ, 0x8, R3 ;  /* 0x00000008ff037819 */ /* 0x001fc40000011603 */
[C---:B------:R-:W-:Y:S02]  /*3d1e0*/  LEA R4, P2, R28.reuse, R2, 0x1 ;  /* 0x000000021c047211 */ /* 0x040fe400078408ff */
[----:B------:R-:W-:Y:S02]  /*3d1f0*/  SGXT.U32 R3, R3, 0x1 ;  /* 0x000000010303781a */ /* 0x000fe40000000000 */
[----:B------:R-:W-:Y:S02]  /*3d200*/  LEA.HI.X.SX32 R5, R28, R0, 0x1, P2 ;  /* 0x000000001c057211 */ /* 0x000fe400010f0eff */
[C-C-:B------:R-:W-:Y:S02]  /*3d210*/  LOP3.LUT R23, R11.reuse, 0x22, R3.reuse, 0xfe, !PT ;  /* 0x000000220b177812 */ /* 0x140fe400078efe03 */
[----:B------:R-:W-:Y:S02]  /*3d220*/  LOP3.LUT R28, R11, 0x24, R3, 0xfe, !PT ;  /* 0x000000240b1c7812 */ /* 0x000fe400078efe03 */
[C---:B------:R-:W-:Y:S01]  /*3d230*/  ISETP.LT.AND P4, PT, R23.reuse, UR25, !P0 ;  /* 0x0000001917007c0c */ /* 0x040fe2000c781270 */
[----:B------:R-:W-:Y:S01]  /*3d240*/  IMAD R3, R23, UR5, RZ ;  /* 0x0000000517037c24 */ /* 0x000fe2000f8e02ff */
[----:B------:R-:W-:Y:S01]  /*3d250*/  PRMT R27, R6, 0x7632, R27 ;  /* 0x00007632061b7816 */ /* 0x000fe2000000001b */
[----:B------:R-:W0:Y:S03]  /*3d260*/  LDCU UR25, c[0x0][0x39c] ;  /* 0x00007380ff1977ac */ /* 0x000e260008000800 */
[C---:B------:R-:W-:Y:S01]  /*3d270*/  LEA R6, P1, R3.reuse, R2, 0x1 ;  /* 0x0000000203067211 */ /* 0x040fe200078208ff */
[----:B------:R-:W0:Y:S01]  /*3d280*/  LDCU UR5, c[0x0][0x3b8] ;  /* 0x00007700ff0577ac */ /* 0x000e220008000800 */
[----:B--2---:R2:W-:Y:S04]  /*3d290*/  @P6 STG.E.U16 desc[UR12][R4.64], R20 ;  /* 0x0000001404006986 */ /* 0x0045e8000c10150c */
[----:B--2---:R-:W2:Y:S04]  /*3d2a0*/  LDL.LU.64 R4, [R1+0xd78] ;  /* 0x000d780001047983 */ /* 0x004ea80000300a00 */
[----:B------:R-:W2:Y:S04]  /*3d2b0*/  LDL.LU R23, [R1+0xd70] ;  /* 0x000d700001177983 */ /* 0x000ea80000300800 */
[----:B------:R0:W-:Y:S02]  /*3d2c0*/  STL.S16 [R1+0x18], R7 ;  /* 0x0000180701007387 */ /* 0x0001e40000100600 */
[----:B0-----:R-:W-:-:S02]  /*3d2d0*/  LEA.HI.X.SX32 R7, R3, R0, 0x1, P1 ;  /* 0x0000000003077211 */ /* 0x001fc400008f0eff */
[----:B------:R-:W0:Y:S01]  /*3d2e0*/  S2R R3, SR_TID.X ;  /* 0x0000000000037919 */ /* 0x000e220000002100 */
[----:B------:R-:W-:Y:S04]  /*3d2f0*/  STL.S16 [R1+0x24], R19 ;  /* 0x0000241301007387 */ /* 0x000fe80000100600 */
[----:B------:R-:W-:Y:S04]  /*3d300*/  STL.S16 [R1+0x20], R8 ;  /* 0x0000200801007387 */ /* 0x000fe80000100600 */
[----:B------:R1:W-:Y:S01]  /*3d310*/  @P4 STG.E.U16 desc[UR12][R6.64], R21 ;  /* 0x0000001506004986 */ /* 0x0003e2000c10150c */
[C---:B------:R-:W-:Y:S01]  /*3d320*/  ISETP.LT.AND P6, PT, R28.reuse, UR28, !P0 ;  /* 0x0000001c1c007c0c */ /* 0x040fe2000c7c1270 */
[----:B------:R-:W-:Y:S01]  /*3d330*/  IMAD R28, R28, UR6, RZ ;  /* 0x000000061c1c7c24 */ /* 0x000fe2000f8e02ff */
[----:B---3--:R-:W-:Y:S01]  /*3d340*/  PRMT R13, R22, 0x7632, R13 ;  /* 0x00007632160d7816 */ /* 0x008fe2000000000d */
[----:B------:R-:W3:Y:S01]  /*3d350*/  LDCU UR6, c[0x0][0x3b8] ;  /* 0x00007700ff0677ac */ /* 0x000ee20008000800 */
[----:B-1----:R-:W5:Y:S01]  /*3d360*/  LDL.LU.64 R6, [R1+0xd68] ;  /* 0x000d680001067983 */ /* 0x002f620000300a00 */
[----:B0-----:R-:W-:Y:S01]  /*3d370*/  SHF.R.U32.HI R3, RZ, 0x8, R3 ;  /* 0x00000008ff037819 */ /* 0x001fe20000011603 */
[----:B------:R-:W0:Y:S03]  /*3d380*/  LDCU UR28, c[0x0][0x39c] ;  /* 0x00007380ff1c77ac */ /* 0x000e260008000800 */
[----:B------:R-:W-:-:S04]  /*3d390*/  SGXT.U32 R3, R3, 0x1 ;  /* 0x000000010303781a */ /* 0x000fc80000000000 */
[----:B------:R-:W-:-:S04]  /*3d3a0*/  LOP3.LUT R8, R11, 0x26, R3, 0xfe, !PT ;  /* 0x000000260b087812 */ /* 0x000fc800078efe03 */
[C---:B------:R-:W-:Y:S01]  /*3d3b0*/  ISETP.LT.AND P4, PT, R8.reuse, UR29, !P0 ;  /* 0x0000001d08007c0c */ /* 0x040fe2000c781270 */
[----:B------:R-:W-:Y:S01]  /*3d3c0*/  IMAD R16, R8, UR7, RZ ;  /* 0x0000000708107c24 */ /* 0x000fe2000f8e02ff */
[-C--:B------:R-:W-:Y:S01]  /*3d3d0*/  LEA R18, P2, R28, R2.reuse, 0x1 ;  /* 0x000000021c127211 */ /* 0x080fe200078408ff */
[----:B------:R-:W-:Y:S01]  /*3d3e0*/  STL.S16 [R1+0x8], R17 ;  /* 0x0000081101007387 */ /* 0x000fe20000100600 */
[----:B------:R-:W-:Y:S01]  /*3d3f0*/  LOP3.LUT R26, R11, 0x2a, R3, 0xfe, !PT ;  /* 0x0000002a0b1a7812 */ /* 0x000fe200078efe03 */
[----:B------:R-:W1:Y:S01]  /*3d400*/  LDCU UR29, c[0x0][0x39c] ;  /* 0x00007380ff1d77ac */ /* 0x000e620008000800 */
[----:B------:R-:W-:Y:S01]  /*3d410*/  LEA R8, P1, R16, R2, 0x1 ;  /* 0x0000000210087211 */ /* 0x000fe200078208ff */
[----:B------:R0:W-:Y:S01]  /*3d420*/  STL.S16 [R1+0x14], R9 ;  /* 0x0000140901007387 */ /* 0x0001e20000100600 */
[-C--:B------:R-:W-:Y:S01]  /*3d430*/  LEA.HI.X.SX32 R19, R28, R0.reuse, 0x1, P2 ;  /* 0x000000001c137211 */ /* 0x080fe200010f0eff */
[----:B------:R-:W1:Y:S02]  /*3d440*/  LDCU UR7, c[0x0][0x3b8] ;  /* 0x00007700ff0777ac */ /* 0x000e640008000800 */
[----:B------:R-:W-:Y:S01]  /*3d450*/  STL.S16 [R1+0x10], R10 ;  /* 0x0000100a01007387 */ /* 0x000fe20000100600 */
[----:B0-----:R-:W-:-:S03]  /*3d460*/  LEA.HI.X.SX32 R9, R16, R0, 0x1, P1 ;  /* 0x0000000010097211 */ /* 0x001fc600008f0eff */
[----:B------:R-:W-:Y:S04]  /*3d470*/  @P6 STG.E.U16 desc[UR12][R18.64], R22 ;  /* 0x0000001612006986 */ /* 0x000fe8000c10150c */
[----:B--2---:R0:W-:Y:S04]  /*3d480*/  @P4 STG.E.U16 desc[UR12][R8.64], R23 ;  /* 0x0000001708004986 */ /* 0x0041e8000c10150c */
[----:B0-----:R-:W2:Y:S04]  /*3d490*/  LDL.LU R8, [R1+0x1c0] ;  /* 0x0001c00001087983 */ /* 0x001ea80000300800 */
[----:B------:R-:W3:Y:S04]  /*3d4a0*/  LDL.LU R9, [R1+0x1c4] ;  /* 0x0001c40001097983 */ /* 0x000ee80000300800 */
[----:B------:R-:W3:Y:S04]  /*3d4b0*/  LDL.LU R10, [R1+0x1c8] ;  /* 0x0001c800010a7983 */ /* 0x000ee80000300800 */
[----:B------:R-:W3:Y:S04]  /*3d4c0*/  LDL.LU R29, [R1+0x1cc] ;  /* 0x0001cc00011d7983 */ /* 0x000ee80000300800 */
[----:B------:R-:W3:Y:S04]  /*3d4d0*/  LDL.LU R19, [R1+0x120] ;  /* 0x0001200001137983 */ /* 0x000ee80000300800 */
[----:B------:R-:W3:Y:S01]  /*3d4e0*/  LDL.LU R18, [R1+0x124] ;  /* 0x0001240001127983 */ /* 0x000ee20000300800 */
[----:B------:R-:W-:-:S02]  /*3d4f0*/  LOP3.LUT R28, R11, 0x28, R3, 0xfe, !PT ;  /* 0x000000280b1c7812 */ /* 0x000fc400078efe03 */
[----:B------:R-:W-:Y:S01]  /*3d500*/  ISETP.LT.AND P4, PT, R26, UR31, !P0 ;  /* 0x0000001f1a007c0c */ /* 0x000fe2000c781270 */
[----:B------:R-:W3:Y:S01]  /*3d510*/  LDL.LU R17, [R1+0x128] ;  /* 0x0001280001117983 */ /* 0x000ee20000300800 */
[C---:B------:R-:W-:Y:S01]  /*3d520*/  ISETP.LT.AND P6, PT, R28.reuse, UR30, !P0 ;  /* 0x0000001e1c007c0c */ /* 0x040fe2000c7c1270 */
[----:B------:R-:W-:Y:S01]  /*3d530*/  IMAD R28, R28, UR8, RZ ;  /* 0x000000081c1c7c24 */ /* 0x000fe2000f8e02ff */
[----:B------:R-:W-:Y:S01]  /*3d540*/  PRMT R23, R21, 0x7632, R23 ;  /* 0x0000763215177816 */ /* 0x000fe20000000017 */
[----:B------:R-:W3:Y:S01]  /*3d550*/  LDL.LU R16, [R1+0x12c] ;  /* 0x00012c0001107983 */ /* 0x000ee20000300800 */
[----:B------:R-:W-:Y:S01]  /*3d560*/  LOP3.LUT R22, R11, 0x2e, R3, 0xfe, !PT ;  /* 0x0000002e0b167812 */ /* 0x000fe200078efe03 */
[----:B------:R-:W0:Y:S01]  /*3d570*/  LDCU UR30, c[0x0][0x39c] ;  /* 0x00007380ff1e77ac */ /* 0x000e220008000800 */
[----:B------:R-:W-:Y:S02]  /*3d580*/  LEA R24, P2, R28, R2, 0x1 ;  /* 0x000000021c187211 */ /* 0x000fe400078408ff */
[----:B-----5:R-:W-:Y:S01]  /*3d590*/  PRMT R15, R6, 0x7632, R15 ;  /* 0x00007632060f7816 */ /* 0x020fe2000000000f */
[----:B------:R-:W5:Y:S01]  /*3d5a0*/  LDCU UR8, c[0x0][0x3b8] ;  /* 0x00007700ff0877ac */ /* 0x000f620008000800 */
[----:B------:R-:W-:Y:S01]  /*3d5b0*/  LEA.HI.X.SX32 R25, R28, R0, 0x1, P2 ;  /* 0x000000001c197211 */ /* 0x000fe200010f0eff */
[----:B------:R-:W0:Y:S04]  /*3d5c0*/  LDCU UR31, c[0x0][0x39c] ;  /* 0x00007380ff1f77ac */ /* 0x000e280008000800 */
[----:B------:R1:W-:Y:S01]  /*3d5d0*/  @P6 STG.E.U16 desc[UR12][R24.64], R4 ;  /* 0x0000000418006986 */ /* 0x0003e2000c10150c */
[----:B------:R-:W-:-:S02]  /*3d5e0*/  PRMT R28, R20, 0x7632, R28 ;  /* 0x00007632141c7816 */ /* 0x000fc4000000001c */
[----:B-1----:R-:W-:Y:S01]  /*3d5f0*/  LOP3.LUT R24, R11, 0x2c, R3, 0xfe, !PT ;  /* 0x0000002c0b187812 */ /* 0x002fe200078efe03 */
[----:B------:R-:W-:Y:S01]  /*3d600*/  IMAD R25, R26, UR9, RZ ;  /* 0x000000091a197c24 */ /* 0x000fe2000f8e02ff */
[----:B------:R-:W1:Y:S02]  /*3d610*/  LDCU UR9, c[0x0][0x3b8] ;  /* 0x00007700ff0977ac */ /* 0x000e640008000800 */
[C---:B------:R-:W-:Y:S01]  /*3d620*/  ISETP.LT.AND P6, PT, R24.reuse, UR20, !P0 ;  /* 0x0000001418007c0c */ /* 0x040fe2000c7c1270 */
[----:B------:R-:W-:Y:S01]  /*3d630*/  IMAD R26, R24, UR10, RZ ;  /* 0x0000000a181a7c24 */ /* 0x000fe2000f8e02ff */
[CC--:B------:R-:W-:Y:S01]  /*3d640*/  LEA R24, P1, R25.reuse, R2.reuse, 0x1 ;  /* 0x0000000219187211 */ /* 0x0c0fe200078208ff */
[----:B------:R-:W0:Y:S03]  /*3d650*/  LDCU UR10, c[0x0][0x3b8] ;  /* 0x00007700ff0a77ac */ /* 0x000e260008000800 */
[----:B------:R-:W-:Y:S01]  /*3d660*/  LEA R20, P2, R26, R2, 0x1 ;  /* 0x000000021a147211 */ /* 0x000fe200078408ff */
[----:B------:R-:W0:Y:S01]  /*3d670*/  LDCU UR20, c[0x0][0x3b8] ;  /* 0x00007700ff1477ac */ /* 0x000e220008000800 */
[----:B------:R-:W-:-:S02]  /*3d680*/  LEA.HI.X.SX32 R25, R25, R0, 0x1, P1 ;  /* 0x0000000019197211 */ /* 0x000fc400008f0eff */
[----:B------:R-:W-:-:S03]  /*3d690*/  LEA.HI.X.SX32 R21, R26, R0, 0x1, P2 ;  /* 0x000000001a157211 */ /* 0x000fc600010f0eff */
[----:B------:R0:W-:Y:S04]  /*3d6a0*/  @P4 STG.E.U16 desc[UR12][R24.64], R5 ;  /* 0x0000000518004986 */ /* 0x0001e8000c10150c */
[----:B------:R1:W-:Y:S01]  /*3d6b0*/  @P6 STG.E.U16 desc[UR12][R20.64], R6 ;  /* 0x0000000614006986 */ /* 0x0003e2000c10150c */
[----:B------:R-:W-:Y:S01]  /*3d6c0*/  ISETP.LT.AND P6, PT, R22, UR21, !P0 ;  /* 0x0000001516007c0c */ /* 0x000fe2000c7c1270 */
[----:B------:R-:W2:Y:S01]  /*3d6d0*/  LDCU UR21, c[0x0][0x39c] ;  /* 0x00007380ff1577ac */ /* 0x000ea20008000800 */
[----:B0-----:R-:W-:Y:S01]  /*3d6e0*/  PRMT R24, R4, 0x7632, R24 ;  /* 0x0000763204187816 */ /* 0x001fe20000000018 */
[----:B-1----:R-:W-:Y:S01]  /*3d6f0*/  IMAD R21, R22, UR11, RZ ;  /* 0x0000000b16157c24 */ /* 0x002fe2000f8e02ff */
[----:B------:R-:W-:Y:S01]  /*3d700*/  PRMT R25, R5, 0x7632, R25 ;  /* 0x0000763205197816 */ /* 0x000fe20000000019 */
[----:B------:R-:W0:Y:S01]  /*3d710*/  LDCU UR11, c[0x0][0x3b8] ;  /* 0x00007700ff0b77ac */ /* 0x000e220008000800 */
[----:B------:R-:W-:-:S02]  /*3d720*/  LOP3.LUT R4, R11, 0x30, R3, 0xfe, !PT ;  /* 0x000000300b047812 */ /* 0x000fc400078efe03 */
[----:B------:R-:W-:Y:S02]  /*3d730*/  LEA R20, P1, R21, R2, 0x1 ;  /* 0x0000000215147211 */ /* 0x000fe400078208ff */
[--C-:B------:R-:W-:Y:S02]  /*3d740*/  LOP3.LUT R5, R11, 0x32, R3.reuse, 0xfe, !PT ;  /* 0x000000320b057812 */ /* 0x100fe400078efe03 */
[C---:B------:R-:W-:Y:S01]  /*3d750*/  ISETP.LT.AND P4, PT, R4.reuse, UR32, !P0 ;  /* 0x0000002004007c0c */ /* 0x040fe2000c781270 */
[----:B------:R-:W-:Y:S01]  /*3d760*/  IMAD R4, R4, UR14, RZ ;  /* 0x0000000e04047c24 */ /* 0x000fe2000f8e02ff */
[----:B------:R-:W-:Y:S01]  /*3d770*/  LEA.HI.X.SX32 R21, R21, R0, 0x1, P1 ;  /* 0x0000000015157211 */ /* 0x000fe200008f0eff */
[----:B------:R-:W1:Y:S01]  /*3d780*/  LDCU UR14, c[0x0][0x3b8] ;  /* 0x00007700ff0e77ac */ /* 0x000e620008000800 */
[C---:B------:R-:W-:Y:S01]  /*3d790*/  ISETP.LT.AND P2, PT, R5.reuse, UR22, !P0 ;  /* 0x0000001605007c0c */ /* 0x040fe2000c741270 */
[----:B------:R-:W-:Y:S01]  /*3d7a0*/  IMAD R5, R5, UR15, RZ ;  /* 0x0000000f05057c24 */ /* 0x000fe2000f8e02ff */
[-C--:B------:R-:W-:Y:S01]  /*3d7b0*/  LEA R6, P1, R4, R2.reuse, 0x1 ;  /* 0x0000000204067211 */ /* 0x080fe200078208ff */
[----:B------:R0:W-:Y:S01]  /*3d7c0*/  @P6 STG.E.U16 desc[UR12][R20.64], R7 ;  /* 0x0000000714006986 */ /* 0x0001e2000c10150c */
[----:B------:R-:W-:Y:S01]  /*3d7d0*/  LOP3.LUT R22, R11, 0x34, R3, 0xfe, !PT ;  /* 0x000000340b167812 */ /* 0x000fe200078efe03 */
[----:B------:R-:W1:Y:S01]  /*3d7e0*/  LDCU UR22, c[0x0][0x39c] ;  /* 0x00007380ff1677ac */ /* 0x000e620008000800 */
[----:B------:R-:W-:Y:S01]  /*3d7f0*/  PRMT R26, R7, 0x7632, R26 ;  /* 0x00007632071a7816 */ /* 0x000fe2000000001a */
[----:B------:R-:W1:Y:S01]  /*3d800*/  LDCU UR15, c[0x0][0x3b8] ;  /* 0x00007700ff0f77ac */ /* 0x000e620008000800 */
[----:B0-----:R-:W-:-:S02]  /*3d810*/  LEA R20, P6, R5, R2, 0x1 ;  /* 0x0000000205147211 */ /* 0x001fc400078c08ff */
[-C--:B------:R-:W-:Y:S02]  /*3d820*/  LEA.HI.X.SX32 R7, R4, R0.reuse, 0x1, P1 ;  /* 0x0000000004077211 */ /* 0x080fe400008f0eff */
[----:B------:R-:W-:Y:S01]  /*3d830*/  LEA.HI.X.SX32 R21, R5, R0, 0x1, P6 ;  /* 0x0000000005157211 */ /* 0x000fe200030f0eff */
[C---:B----4-:R-:W-:Y:S01]  /*3d840*/  IMAD R5, R22.reuse, UR16, RZ ;  /* 0x0000001016057c24 */ /* 0x050fe2000f8e02ff */
[----:B------:R-:W-:Y:S01]  /*3d850*/  ISETP.LT.AND P1, PT, R22, UR23, !P0 ;  /* 0x0000001716007c0c */ /* 0x000fe2000c721270 */
[----:B------:R-:W0:Y:S01]  /*3d860*/  LDCU UR23, c[0x0][0x39c] ;  /* 0x00007380ff1777ac */ /* 0x000e220008000800 */
[----:B------:R-:W-:Y:S01]  /*3d870*/  PRMT R12, R27, 0x7632, R12 ;  /* 0x000076321b0c7816 */ /* 0x000fe2000000000c */
[----:B------:R-:W4:Y:S01]  /*3d880*/  LDCU UR16, c[0x0][0x3b8] ;  /* 0x00007700ff1077ac */ /* 0x000f220008000800 */
[----:B--2---:R2:W-:Y:S04]  /*3d890*/  @P4 STG.E.U16 desc[UR12][R6.64], R8 ;  /* 0x0000000806004986 */ /* 0x0045e8000c10150c */
[----:B---3--:R3:W-:Y:S01]  /*3d8a0*/  @P2 STG.E.U16 desc[UR12][R20.64], R9 ;  /* 0x0000000914002986 */ /* 0x0087e2000c10150c */
[----:B------:R-:W-:-:S02]  /*3d8b0*/  LEA R4, P2, R5, R2, 0x1 ;  /* 0x0000000205047211 */ /* 0x000fc400078408ff */
[C-C-:B--2---:R-:W-:Y:S02]  /*3d8c0*/  LOP3.LUT R7, R11.reuse, 0x36, R3.reuse, 0xfe, !PT ;  /* 0x000000360b077812 */ /* 0x144fe400078efe03 */
[--C-:B------:R-:W-:Y:S02]  /*3d8d0*/  LOP3.LUT R6, R11, 0x38, R3.reuse, 0xfe, !PT ;  /* 0x000000380b067812 */ /* 0x100fe400078efe03 */
[----:B------:R-:W-:Y:S02]  /*3d8e0*/  LEA.HI.X.SX32 R5, R5, R0, 0x1, P2 ;  /* 0x0000000005057211 */ /* 0x000fe400010f0eff */
[C---:B------:R-:W-:Y:S01]  /*3d8f0*/  ISETP.LT.AND P4, PT, R7.reuse, UR24, !P0 ;  /* 0x0000001807007c0c */ /* 0x040fe2000c781270 */
[----:B------:R-:W-:Y:S01]  /*3d900*/  IMAD R7, R7, UR17, RZ ;  /* 0x0000001107077c24 */ /* 0x000fe2000f8e02ff */
[C---:B------:R-:W-:Y:S01]  /*3d910*/  ISETP.LT.AND P2, PT, R6.reuse, UR26, !P0 ;  /* 0x0000001a06007c0c */ /* 0x040fe2000c741270 */
[----:B---3--:R-:W-:Y:S01]  /*3d920*/  IMAD R20, R6, UR4, RZ ;  /* 0x0000000406147c24 */ /* 0x008fe2000f8e02ff */
[----:B------:R2:W-:Y:S01]  /*3d930*/  @P1 STG.E.U16 desc[UR12][R4.64], R10 ;  /* 0x0000000a04001986 */ /* 0x0005e2000c10150c */
[----:B------:R-:W-:Y:S01]  /*3d940*/  LOP3.LUT R21, R11, 0x3a, R3, 0xfe, !PT ;  /* 0x0000003a0b157812 */ /* 0x000fe200078efe03 */
[----:B------:R-:W3:Y:S02]  /*3d950*/  LDCU UR17, c[0x0][0x39c] ;  /* 0x00007380ff1177ac */ /* 0x000ee40008000800 */
[-C--:B------:R-:W-:Y:S01]  /*3d960*/  LEA R6, P6, R20, R2.reuse, 0x1 ;  /* 0x0000000214067211 */ /* 0x080fe200078c08ff */
[----:B------:R-:W0:Y:S01]  /*3d970*/  LDCU UR4, c[0x0][0x3b8] ;  /* 0x00007700ff0477ac */ /* 0x000e220008000800 */
[----:B------:R-:W0:Y:S01]  /*3d980*/  LDCU UR24, c[0x0][0x39c] ;  /* 0x00007380ff1877ac */ /* 0x000e220008000800 */
[C---:B--2---:R-:W-:Y:S01]  /*3d990*/  LEA R4, P1, R7.reuse, R2, 0x1 ;  /* 0x0000000207047211 */ /* 0x044fe200078208ff */
[----:B------:R-:W2:Y:S03]  /*3d9a0*/  LDCU UR26, c[0x0][0x39c] ;  /* 0x00007380ff1a77ac */ /* 0x000ea60008000800 */
[----:B------:R-:W-:-:S02]  /*3d9b0*/  LEA.HI.X.SX32 R5, R7, R0, 0x1, P1 ;  /* 0x0000000007057211 */ /* 0x000fc400008f0eff */
[----:B------:R-:W-:Y:S01]  /*3d9c0*/  LEA.HI.X.SX32 R7, R20, R0, 0x1, P6 ;  /* 0x0000000014077211 */ /* 0x000fe200030f0eff */
[C---:B------:R-:W-:Y:S01]  /*3d9d0*/  IMAD R20, R21.reuse, UR18, RZ ;  /* 0x0000001215147c24 */ /* 0x040fe2000f8e02ff */
[----:B------:R-:W-:Y:S01]  /*3d9e0*/  ISETP.LT.AND P1, PT, R21, UR27, !P0 ;  /* 0x0000001b15007c0c */ /* 0x000fe2000c721270 */
[----:B------:R0:W-:Y:S01]  /*3d9f0*/  @P4 STG.E.U16 desc[UR12][R4.64], R29 ;  /* 0x0000001d04004986 */ /* 0x0001e2000c10150c */
[----:B------:R-:W1:Y:S03]  /*3da00*/  LDCU UR18, c[0x0][0x39c] ;  /* 0x00007380ff1277ac */ /* 0x000e660008000800 */
[----:B------:R2:W-:Y:S01]  /*3da10*/  @P2 STG.E.U16 desc[UR12][R6.64], R19 ;  /* 0x0000001306002986 */ /* 0x0005e2000c10150c */
[----:B0-----:R-:W-:Y:S02]  /*3da20*/  LEA R4, P2, R20, R2, 0x1 ;  /* 0x0000000214047211 */ /* 0x001fe400078408ff */
[----:B--2---:R-:W-:-:S02]  /*3da30*/  LOP3.LUT R7, R11, 0x3c, R3, 0xfe, !PT ;  /* 0x0000003c0b077812 */ /* 0x004fc400078efe03 */
[--C-:B------:R-:W-:Y:S02]  /*3da40*/  LOP3.LUT R6, R11, 0x3e, R3.reuse, 0xfe, !PT ;  /* 0x0000003e0b067812 */ /* 0x100fe400078efe03 */
[----:B------:R-:W-:Y:S02]  /*3da50*/  LEA.HI.X.SX32 R5, R20, R0, 0x1, P2 ;  /* 0x0000000014057211 */ /* 0x000fe400010f0eff */
[C---:B------:R-:W-:Y:S01]  /*3da60*/  ISETP.LT.AND P4, PT, R7.reuse, UR25, !P0 ;  /* 0x0000001907007c0c */ /* 0x040fe2000c781270 */
[----:B------:R-:W-:Y:S02]  /*3da70*/  IMAD R7, R7, UR5, RZ ;  /* 0x0000000507077c24 */ /* 0x000fe4000f8e02ff */
[C---:B------:R-:W-:Y:S01]  /*3da80*/  IMAD R20, R6.reuse, UR6, RZ ;  /* 0x0000000606147c24 */ /* 0x040fe2000f8e02ff */
[----:B------:R0:W-:Y:S01]  /*3da90*/  @P1 STG.E.U16 desc[UR12][R4.64], R18 ;  /* 0x0000001204001986 */ /* 0x0001e2000c10150c */
[----:B------:R-:W-:Y:S01]  /*3daa0*/  ISETP.LT.AND P2, PT, R6, UR28, !P0 ;  /* 0x0000001c06007c0c */ /* 0x000fe2000c741270 */
[----:B------:R-:W2:Y:S01]  /*3dab0*/  LDCU UR5, c[0x0][0x3b8] ;  /* 0x00007700ff0577ac */ /* 0x000ea20008000800 */
[----:B------:R-:W-:-:S02]  /*3dac0*/  LOP3.LUT R21, R11, 0x40, R3, 0xfe, !PT ;  /* 0x000000400b157812 */ /* 0x000fc400078efe03 */
[-C--:B------:R-:W-:Y:S01]  /*3dad0*/  LEA R6, P6, R20, R2.reuse, 0x1 ;  /* 0x0000000214067211 */ /* 0x080fe200078c08ff */
[----:B------:R-:W1:Y:S01]  /*3dae0*/  LDCU UR6, c[0x0][0x3b8] ;  /* 0x00007700ff0677ac */ /* 0x000e620008000800 */
[----:B------:R-:W1:Y:S01]  /*3daf0*/  LDCU UR25, c[0x0][0x39c] ;  /* 0x00007380ff1977ac */ /* 0x000e620008000800 */
[----:B0-----:R-:W-:-:S04]  /*3db00*/  LEA R4, P1, R7, R2, 0x1 ;  /* 0x0000000207047211 */ /* 0x001fc800078208ff */
[-C--:B------:R-:W-:Y:S02]  /*3db10*/  LEA.HI.X.SX32 R5, R7, R0.reuse, 0x1, P1 ;  /* 0x0000000007057211 */ /* 0x080fe400008f0eff */
[----:B------:R-:W-:Y:S01]  /*3db20*/  LEA.HI.X.SX32 R7, R20, R0, 0x1, P6 ;  /* 0x0000000014077211 */ /* 0x000fe200030f0eff */
[C---:B------:R-:W-:Y:S01]  /*3db30*/  IMAD R20, R21.reuse, UR19, RZ ;  /* 0x0000001315147c24 */ /* 0x040fe2000f8e02ff */
[----:B------:R-:W-:Y:S01]  /*3db40*/  ISETP.LT.AND P1, PT, R21, UR29, !P0 ;  /* 0x0000001d15007c0c */ /* 0x000fe2000c721270 */
[----:B------:R0:W-:Y:S01]  /*3db50*/  @P4 STG.E.U16 desc[UR12][R4.64], R17 ;  /* 0x0000001104004986 */ /* 0x0001e2000c10150c */
[----:B------:R-:W1:Y:S03]  /*3db60*/  LDCU UR19, c[0x0][0x39c] ;  /* 0x00007380ff1377ac */ /* 0x000e660008000800 */
[----:B------:R-:W2:Y:S04]  /*3db70*/  LDL.LU.S16 R21, [R1+0xc] ;  /* 0x00000c0001157983 */ /* 0x000ea80000300600 */
[----:B------:R1:W-:Y:S01]  /*3db80*/  @P2 STG.E.U16 desc[UR12][R6.64], R16 ;  /* 0x0000001006002986 */ /* 0x0003e2000c10150c */
[----:B0-----:R-:W-:-:S04]  /*3db90*/  LEA R4, P2, R20, R2, 0x1 ;  /* 0x0000000214047211 */ /* 0x001fc800078408ff */
[----:B------:R-:W-:Y:S02]  /*3dba0*/  LEA.HI.X.SX32 R5, R20, R0, 0x1, P2 ;  /* 0x0000000014057211 */ /* 0x000fe400010f0eff */
[C-C-:B-1----:R-:W-:Y:S02]  /*3dbb0*/  LOP3.LUT R7, R11.reuse, 0x42, R3.reuse, 0xfe, !PT ;  /* 0x000000420b077812 */ /* 0x142fe400078efe03 */
[C-C-:B------:R-:W-:Y:S01]  /*3dbc0*/  LOP3.LUT R6, R11.reuse, 0x44, R3.reuse, 0xfe, !PT ;  /* 0x000000440b067812 */ /* 0x140fe200078efe03 */
[----:B--2---:R0:W-:Y:S02]  /*3dbd0*/  @P1 STG.E.U16 desc[UR12][R4.64], R21 ;  /* 0x0000001504001986 */ /* 0x0041e4000c10150c */
[----:B0-----:R-:W-:Y:S02]  /*3dbe0*/  LOP3.LUT R21, R11, 0x46, R3, 0xfe, !PT ;  /* 0x000000460b157812 */ /* 0x001fe400078efe03 */
[----:B------:R-:W2:Y:S01]  /*3dbf0*/  LDL.LU.S16 R3, [R1+0x30] ;  /* 0x0000300001037983 */ /* 0x000ea20000300600 */
[C---:B------:R-:W-:Y:S01]  /*3dc00*/  ISETP.LT.AND P4, PT, R7.reuse, UR30, !P0 ;  /* 0x0000001e07007c0c */ /* 0x040fe2000c781270 */
[----:B------:R-:W-:-:S02]  /*3dc10*/  IMAD R7, R7, UR7, RZ ;  /* 0x0000000707077c24 */ /* 0x000fc4000f8e02ff */
[C---:B-----5:R-:W-:Y:S01]  /*3dc20*/  IMAD R20, R6.reuse, UR8, RZ ;  /* 0x0000000806147c24 */ /* 0x060fe2000f8e02ff */
[----:B------:R-:W-:Y:S01]  /*3dc30*/  ISETP.LT.AND P2, PT, R6, UR33, !P0 ;  /* 0x0000002106007c0c */ /* 0x000fe2000c741270 */
[----:B------:R-:W0:Y:S01]  /*3dc40*/  LDCU UR7, c[0x0][0x3b8] ;  /* 0x00007700ff0777ac */ /* 0x000e220008000800 */
[CC--:B------:R-:W-:Y:S02]  /*3dc50*/  LEA R4, P1, R7.reuse, R2.reuse, 0x1 ;  /* 0x0000000207047211 */ /* 0x0c0fe400078208ff */
[C---:B------:R-:W-:Y:S01]  /*3dc60*/  LEA R6, P6, R20.reuse, R2, 0x1 ;  /* 0x0000000214067211 */ /* 0x040fe200078c08ff */
[----:B------:R-:W1:Y:S01]  /*3dc70*/  LDCU UR8, c[0x0][0x3b8] ;  /* 0x00007700ff0877ac */ /* 0x000e620008000800 */
[-C--:B------:R-:W-:Y:S02]  /*3dc80*/  LEA.HI.X.SX32 R5, R7, R0.reuse, 0x1, P1 ;  /* 0x0000000007057211 */ /* 0x080fe400008f0eff */
[----:B------:R-:W-:Y:S01]  /*3dc90*/  LEA.HI.X.SX32 R7, R20, R0, 0x1, P6 ;  /* 0x0000000014077211 */ /* 0x000fe200030f0eff */
[C---:B------:R-:W-:Y:S01]  /*3dca0*/  IMAD R20, R21.reuse, UR9, RZ ;  /* 0x0000000915147c24 */ /* 0x040fe2000f8e02ff */
[----:B------:R-:W-:Y:S01]  /*3dcb0*/  ISETP.LT.AND P1, PT, R21, UR31, !P0 ;  /* 0x0000001f15007c0c */ /* 0x000fe2000c721270 */
[----:B------:R-:W5:Y:S01]  /*3dcc0*/  LDCU UR9, c[0x0][0x3b8] ;  /* 0x00007700ff0977ac */ /* 0x000f620008000800 */
[----:B------:R-:W3:Y:S04]  /*3dcd0*/  LDL.LU.S16 R21, [R1+0x34] ;  /* 0x0000340001157983 */ /* 0x000ee80000300600 */
[----:B--2---:R2:W-:Y:S04]  /*3dce0*/  @P4 STG.E.U16 desc[UR12][R4.64], R3 ;  /* 0x0000000304004986 */ /* 0x0045e8000c10150c */
[----:B--2---:R-:W2:Y:S01]  /*3dcf0*/  LDL.LU.S16 R5, [R1+0x1c] ;  /* 0x00001c0001057983 */ /* 0x004ea20000300600 */
[----:B------:R-:W0:Y:S02]  /*3dd00*/  S2R R3, SR_TID.X ;  /* 0x0000000000037919 */ /* 0x000e240000002100 */
[----:B0-----:R-:W-:-:S04]  /*3dd10*/  SHF.R.U32.HI R3, RZ, 0x8, R3 ;  /* 0x00000008ff037819 */ /* 0x001fc80000011603 */
[----:B------:R-:W-:Y:S01]  /*3dd20*/  SGXT.U32 R3, R3, 0x1 ;  /* 0x000000010303781a */ /* 0x000fe20000000000 */
[----:B--2---:R0:W-:Y:S01]  /*3dd30*/  @P2 STG.E.U16 desc[UR12][R6.64], R5 ;  /* 0x0000000506002986 */ /* 0x0041e2000c10150c */
[----:B------:R-:W-:-:S04]  /*3dd40*/  LEA R4, P2, R20, R2, 0x1 ;  /* 0x0000000214047211 */ /* 0x000fc800078408ff */
[----:B0-----:R-:W-:Y:S02]  /*3dd50*/  LEA.HI.X.SX32 R5, R20, R0, 0x1, P2 ;  /* 0x0000000014057211 */ /* 0x001fe400010f0eff */
[C-C-:B------:R-:W-:Y:S02]  /*3dd60*/  LOP3.LUT R7, R11.reuse, 0x48, R3.reuse, 0xfe, !PT ;  /* 0x000000480b077812 */ /* 0x140fe400078efe03 */
[C-C-:B------:R-:W-:Y:S01]  /*3dd70*/  LOP3.LUT R6, R11.reuse, 0x4a, R3.reuse, 0xfe, !PT ;  /* 0x0000004a0b067812 */ /* 0x140fe200078efe03 */
[----:B---3--:R0:W-:Y:S02]  /*3dd80*/  @P1 STG.E.U16 desc[UR12][R4.64], R21 ;  /* 0x0000001504001986 */ /* 0x0081e4000c10150c */
[----:B0-----:R-:W-:Y:S02]  /*3dd90*/  LOP3.LUT R21, R11, 0x4c, R3, 0xfe, !PT ;  /* 0x0000004c0b157812 */ /* 0x001fe400078efe03 */
[----:B------:R-:W2:Y:S01]  /*3dda0*/  LDL.LU.S16 R3, [R1+0x2c] ;  /* 0x00002c0001037983 */ /* 0x000ea20000300600 */
[C---:B------:R-:W-:Y:S01]  /*3ddb0*/  ISETP.LT.AND P4, PT, R7.reuse, UR34, !P0 ;  /* 0x0000002207007c0c */ /* 0x040fe2000c781270 */
[----:B------:R-:W-:-:S02]  /*3ddc0*/  IMAD R7, R7, UR10, RZ ;  /* 0x0000000a07077c24 */ /* 0x000fc4000f8e02ff */
[C---:B------:R-:W-:Y:S01]  /*3ddd0*/  IMAD R20, R6.reuse, UR20, RZ ;  /* 0x0000001406147c24 */ /* 0x040fe2000f8e02ff */
[----:B------:R-:W-:Y:S01]  /*3dde0*/  ISETP.LT.AND P2, PT, R6, UR21, !P0 ;  /* 0x0000001506007c0c */ /* 0x000fe2000c741270 */
[----:B------:R-:W0:Y:S01]  /*3ddf0*/  LDCU UR20, c[0x0][0x39c] ;  /* 0x00007380ff1477ac */ /* 0x000e220008000800 */
[CC--:B------:R-:W-:Y:S02]  /*3de00*/  LEA R4, P1, R7.reuse, R2.reuse, 0x1 ;  /* 0x0000000207047211 */ /* 0x0c0fe400078208ff */
[C---:B------:R-:W-:Y:S01]  /*3de10*/  LEA R6, P6, R20.reuse, R2, 0x1 ;  /* 0x0000000214067211 */ /* 0x040fe200078c08ff */
[----:B------:R-:W3:Y:S01]  /*3de20*/  LDCU UR21, c[0x0][0x39c] ;  /* 0x00007380ff1577ac */ /* 0x000ee20008000800 */
[-C--:B------:R-:W-:Y:S02]  /*3de30*/  LEA.HI.X.SX32 R5, R7, R0.reuse, 0x1, P1 ;  /* 0x0000000007057211 */ /* 0x080fe400008f0eff */
[----:B------:R-:W-:Y:S01]  /*3de40*/  LEA.HI.X.SX32 R7, R20, R0, 0x1, P6 ;  /* 0x0000000014077211 */ /* 0x000fe200030f0eff */
[C---:B------:R-:W-:Y:S01]  /*3de50*/  IMAD R20, R21.reuse, UR11, RZ ;  /* 0x0000000b15147c24 */ /* 0x040fe2000f8e02ff */
[----:B------:R-:W-:Y:S01]  /*3de60*/  ISETP.LT.AND P1, PT, R21, UR22, !P0 ;  /* 0x0000001615007c0c */ /* 0x000fe2000c721270 */
[----:B------:R-:W0:Y:S01]  /*3de70*/  LDCU UR10, c[0x0][0x3b8] ;  /* 0x00007700ff0a77ac */ /* 0x000e220008000800 */
[----:B------:R-:W3:Y:S01]  /*3de80*/  LDL.LU.S16 R21, [R1+0x38] ;  /* 0x0000380001157983 */ /* 0x000ee20000300600 */
[----:B------:R-:W0:Y:S03]  /*3de90*/  LDCU UR11, c[0x0][0x3b8] ;  /* 0x00007700ff0b77ac */ /* 0x000e260008000800 */
        /* <DEDUP_REMOVED lines=27> */
[----:B------:R-:W0:Y:S01]  /*3e050*/  LDCU UR17, c[0x0][0x39c] ;  /* 0x00007380ff1177ac */ /* 0x000e220008000800 */
[----:B------:R-:W0:Y:S02]  /*3e060*/  LDCU UR18, c[0x0][0x39c] ;  /* 0x00007380ff1277ac */ /* 0x000e240008000800 */
[----:B--2---:R2:W-:Y:S02]  /*3e070*/  @P4 STG.E.U16 desc[UR12][R4.64], R3 ;  /* 0x0000000304004986 */ /* 0x0045e4000c10150c */
[----:B--2---:R-:W2:Y:S02]  /*3e080*/  S2R R3, SR_TID.X ;  /* 0x0000000000037919 */ /* 0x004ea40000002100 */
[----:B------:R0:W-:Y:S01]  /*3e090*/  @P2 STG.E.U16 desc[UR12][R6.64], R27 ;  /* 0x0000001b06002986 */ /* 0x0001e2000c10150c */
[----:B------:R-:W-:-:S04]  /*3e0a0*/  LEA R4, P2, R20, R2, 0x1 ;  /* 0x0000000214047211 */ /* 0x000fc800078408ff */
[----:B------:R-:W-:-:S05]  /*3e0b0*/  LEA.HI.X.SX32 R5, R20, R0, 0x1, P2 ;  /* 0x0000000014057211 */ /* 0x000fca00010f0eff */
[----:B---3--:R3:W-:Y:S04]  /*3e0c0*/  @P1 STG.E.U16 desc[UR12][R4.64], R21 ;  /* 0x0000001504001986 */ /* 0x0087e8000c10150c */
[----:B0-----:R-:W5:Y:S01]  /*3e0d0*/  LDL.LU.S16 R27, [R1+0x10] ;  /* 0x00001000011b7983 */ /* 0x001f620000300600 */
[----:B--2---:R-:W-:-:S04]  /*3e0e0*/  SHF.R.U32.HI R3, RZ, 0x8, R3 ;  /* 0x00000008ff037819 */ /* 0x004fc80000011603 */
[----:B------:R-:W-:-:S04]  /*3e0f0*/  SGXT.U32 R3, R3, 0x1 ;  /* 0x000000010303781a */ /* 0x000fc80000000000 */
[C-C-:B------:R-:W-:Y:S02]  /*3e100*/  LOP3.LUT R7, R11.reuse, 0x54, R3.reuse, 0xfe, !PT ;  /* 0x000000540b077812 */ /* 0x140fe400078efe03 */
[C-C-:B------:R-:W-:Y:S02]  /*3e110*/  LOP3.LUT R6, R11.reuse, 0x56, R3.reuse, 0xfe, !PT ;  /* 0x000000560b067812 */ /* 0x140fe400078efe03 */
[----:B---3--:R-:W-:Y:S02]  /*3e120*/  LOP3.LUT R21, R11, 0x58, R3, 0xfe, !PT ;  /* 0x000000580b157812 */ /* 0x008fe400078efe03 */
[----:B------:R-:W2:Y:S01]  /*3e130*/  LDL.LU.S16 R3, [R1+0x24] ;  /* 0x0000240001037983 */ /* 0x000ea20000300600 */
[C---:B------:R-:W-:Y:S01]  /*3e140*/  ISETP.LT.AND P4, PT, R7.reuse, UR24, !P0 ;  /* 0x0000001807007c0c */ /* 0x040fe2000c781270 */
[----:B----4-:R-:W-:Y:S02]  /*3e150*/  IMAD R7, R7, UR16, RZ ;  /* 0x0000001007077c24 */ /* 0x010fe4000f8e02ff */
[C---:B------:R-:W-:Y:S01]  /*3e160*/  IMAD R20, R6.reuse, UR5, RZ ;  /* 0x0000000506147c24 */ /* 0x040fe2000f8e02ff */
[----:B------:R-:W-:Y:S01]  /*3e170*/  ISETP.LT.AND P2, PT, R6, UR19, !P0 ;  /* 0x0000001306007c0c */ /* 0x000fe2000c741270 */
[----:B------:R-:W0:Y:S01]  /*3e180*/  LDCU UR16, c[0x0][0x39c] ;  /* 0x00007380ff1077ac */ /* 0x000e220008000800 */
[----:B------:R-:W-:-:S02]  /*3e190*/  LEA R4, P1, R7, R2, 0x1 ;  /* 0x0000000207047211 */ /* 0x000fc400078208ff */
[C---:B------:R-:W-:Y:S01]  /*3e1a0*/  LEA R6, P6, R20.reuse, R2, 0x1 ;  /* 0x0000000214067211 */ /* 0x040fe200078c08ff */
[----:B------:R-:W3:Y:S01]  /*3e1b0*/  LDCU UR5, c[0x0][0x3b8] ;  /* 0x00007700ff0577ac */ /* 0x000ee20008000800 */
[-C--:B------:R-:W-:Y:S02]  /*3e1c0*/  LEA.HI.X.SX32 R5, R7, R0.reuse, 0x1, P1 ;  /* 0x0000000007057211 */ /* 0x080fe400008f0eff */
[----:B------:R-:W-:Y:S01]  /*3e1d0*/  LEA.HI.X.SX32 R7, R20, R0, 0x1, P6 ;  /* 0x0000000014077211 */ /* 0x000fe200030f0eff */
[C---:B------:R-:W-:Y:S01]  /*3e1e0*/  IMAD R20, R21.reuse, UR6, RZ ;  /* 0x0000000615147c24 */ /* 0x040fe2000f8e02ff */
[----:B------:R-:W-:Y:S01]  /*3e1f0*/  ISETP.LT.AND P1, PT, R21, UR25, !P0 ;  /* 0x0000001915007c0c */ /* 0x000fe2000c721270 */
[----:B------:R-:W4:Y:S01]  /*3e200*/  LDCU UR6, c[0x0][0x3b8] ;  /* 0x00007700ff0677ac */ /* 0x000f220008000800 */
        /* <DEDUP_REMOVED lines=8> */
[C---:B------:R-:W-:Y:S02]  /*3e290*/  LEA R4, P2, R20.reuse, R2, 0x1 ;  /* 0x0000000214047211 */ /* 0x040fe400078408ff */
[C-C-:B0-----:R-:W-:Y:S02]  /*3e2a0*/  LOP3.LUT R7, R11.reuse, 0x5a, R3.reuse, 0xfe, !PT ;  /* 0x0000005a0b077812 */ /* 0x141fe400078efe03 */
[----:B------:R-:W-:Y:S02]  /*3e2b0*/  LOP3.LUT R6, R11, 0x5c, R3, 0xfe, !PT ;  /* 0x0000005c0b067812 */ /* 0x000fe400078efe03 */
[----:B------:R-:W-:Y:S02]  /*3e2c0*/  LEA.HI.X.SX32 R5, R20, R0, 0x1, P2 ;  /* 0x0000000014057211 */ /* 0x000fe400010f0eff */
[C---:B------:R-:W-:Y:S01]  /*3e2d0*/  ISETP.LT.AND P4, PT, R7.reuse, UR26, !P0 ;  /* 0x0000001a07007c0c */ /* 0x040fe2000c781270 */
[----:B------:R-:W-:-:S02]  /*3e2e0*/  IMAD R7, R7, UR7, RZ ;  /* 0x0000000707077c24 */ /* 0x000fc4000f8e02ff */
[C---:B-1----:R-:W-:Y:S01]  /*3e2f0*/  IMAD R20, R6.reuse, UR8, RZ ;  /* 0x0000000806147c24 */ /* 0x042fe2000f8e02ff */
[----:B---3--:R0:W-:Y:S01]  /*3e300*/  @P1 STG.E.U16 desc[UR12][R4.64], R21 ;  /* 0x0000001504001986 */ /* 0x0081e2000c10150c */
[----:B------:R-:W-:Y:S01]  /*3e310*/  ISETP.LT.AND P2, PT, R6, UR20, !P0 ;  /* 0x0000001406007c0c */ /* 0x000fe2000c741270 */
[----:B------:R-:W1:Y:S02]  /*3e320*/  LDCU UR7, c[0x0][0x3b8] ;  /* 0x00007700ff0777ac */ /* 0x000e640008000800 */
[-C--:B------:R-:W-:Y:S01]  /*3e330*/  LEA R6, P6, R20, R2.reuse, 0x1 ;  /* 0x0000000214067211 */ /* 0x080fe200078c08ff */
[----:B------:R-:W2:Y:S01]  /*3e340*/  LDCU UR8, c[0x0][0x3b8] ;  /* 0x00007700ff0877ac */ /* 0x000ea20008000800 */
[----:B0-----:R-:W-:Y:S02]  /*3e350*/  LEA R4, P1, R7, R2, 0x1 ;  /* 0x0000000207047211 */ /* 0x001fe400078208ff */
[----:B------:R-:W-:Y:S02]  /*3e360*/  LOP3.LUT R21, R11, 0x5e, R3, 0xfe, !PT ;  /* 0x0000005e0b157812 */ /* 0x000fe400078efe03 */
[----:B------:R-:W-:-:S02]  /*3e370*/  LEA.HI.X.SX32 R5, R7, R0, 0x1, P1 ;  /* 0x0000000007057211 */ /* 0x000fc400008f0eff */
[----:B------:R-:W-:Y:S01]  /*3e380*/  LEA.HI.X.SX32 R7, R20, R0, 0x1, P6 ;  /* 0x0000000014077211 */ /* 0x000fe200030f0eff */
[C---:B-----5:R-:W-:Y:S01]  /*3e390*/  IMAD R20, R21.reuse, UR9, RZ ;  /* 0x0000000915147c24 */ /* 0x060fe2000f8e02ff */
[----:B------:R-:W-:Y:S01]  /*3e3a0*/  ISETP.LT.AND P1, PT, R21, UR21, !P0 ;  /* 0x0000001515007c0c */ /* 0x000fe2000c721270 */
[----:B------:R-:W0:Y:S01]  /*3e3b0*/  LDCU UR9, c[0x0][0x3b8] ;  /* 0x00007700ff0977ac */ /* 0x000e220008000800 */
[----:B------:R-:W3:Y:S01]  /*3e3c0*/  LDL.LU.S16 R21, [R1+0x14] ;  /* 0x0000140001157983 */ /* 0x000ee20000300600 */
[----:B------:R-:W-:Y:S02]  /*3e3d0*/  PRMT R14, R23, 0x7632, R14 ;  /* 0x00007632170e7816 */ /* 0x000fe4000000000e */
[----:B------:R-:W-:Y:S01]  /*3e3e0*/  PRMT R22, R10, 0x7632, R22 ;  /* 0x000076320a167816 */ /* 0x000fe20000000016 */
[----:B---3--:R3:W-:Y:S04]  /*3e3f0*/  @P4 STG.E.U16 desc[UR12][R4.64], R21 ;  /* 0x0000001504004986 */ /* 0x0087e8000c10150c */
[----:B------:R5:W-:Y:S01]  /*3e400*/  @P2 STG.E.U16 desc[UR12][R6.64], R27 ;  /* 0x0000001b06002986 */ /* 0x000be2000c10150c */
[----:B---3--:R-:W-:-:S02]  /*3e410*/  LEA R4, P2, R20, R2, 0x1 ;  /* 0x0000000214047211 */ /* 0x008fc400078408ff */
[C-C-:B-----5:R-:W-:Y:S02]  /*3e420*/  LOP3.LUT R7, R11.reuse, 0x60, R3.reuse, 0xfe, !PT ;  /* 0x000000600b077812 */ /* 0x160fe400078efe03 */
[--C-:B------:R-:W-:Y:S02]  /*3e430*/  LOP3.LUT R6, R11, 0x62, R3.reuse, 0xfe, !PT ;  /* 0x000000620b067812 */ /* 0x100fe400078efe03 */
[----:B------:R-:W-:Y:S02]  /*3e440*/  LEA.HI.X.SX32 R5, R20, R0, 0x1, P2 ;  /* 0x0000000014057211 */ /* 0x000fe400010f0eff */
[C---:B------:R-:W-:Y:S01]  /*3e450*/  ISETP.LT.AND P4, PT, R7.reuse, UR14, !P0 ;  /* 0x0000000e07007c0c */ /* 0x040fe2000c781270 */
[----:B------:R-:W-:Y:S01]  /*3e460*/  IMAD R7, R7, UR10, RZ ;  /* 0x0000000a07077c24 */ /* 0x000fe2000f8e02ff */
[C---:B------:R-:W-:Y:S01]  /*3e470*/  ISETP.LT.AND P2, PT, R6.reuse, UR15, !P0 ;  /* 0x0000000f06007c0c */ /* 0x040fe2000c741270 */
[----:B------:R-:W-:Y:S01]  /*3e480*/  IMAD R20, R6, UR11, RZ ;  /* 0x0000000b06147c24 */ /* 0x000fe2000f8e02ff */
[----:B------:R3:W-:Y:S01]  /*3e490*/  @P1 STG.E.U16 desc[UR12][R4.64], R12 ;  /* 0x0000000c04001986 */ /* 0x0007e2000c10150c */
[----:B------:R-:W-:Y:S01]  /*3e4a0*/  LOP3.LUT R21, R11, 0x64, R3, 0xfe, !PT ;  /* 0x000000640b157812 */ /* 0x000fe200078efe03 */
[----:B------:R-:W5:Y:S02]  /*3e4b0*/  LDCU UR10, c[0x0][0x39c] ;  /* 0x00007380ff0a77ac */ /* 0x000f640008000800 */
[-C--:B------:R-:W-:Y:S01]  /*3e4c0*/  LEA R6, P6, R20, R2.reuse, 0x1 ;  /* 0x0000000214067211 */ /* 0x080fe200078c08ff */
[----:B------:R-:W0:Y:S01]  /*3e4d0*/  LDCU UR11, c[0x0][0x39c] ;  /* 0x00007380ff0b77ac */ /* 0x000e220008000800 */
[----:B------:R-:W0:Y:S01]  /*3e4e0*/  LDCU UR14, c[0x0][0x39c] ;  /* 0x00007380ff0e77ac */ /* 0x000e220008000800 */
[C---:B---3--:R-:W-:Y:S01]  /*3e4f0*/  LEA R4, P1, R7.reuse, R2, 0x1 ;  /* 0x0000000207047211 */ /* 0x048fe200078208ff */
[----:B------:R-:W3:Y:S01]  /*3e500*/  LDL.LU R12, [R1+0xd60] ;  /* 0x000d6000010c7983 */ /* 0x000ee20000300800 */
[----:B------:R-:W0:Y:S02]  /*3e510*/  LDCU UR15, c[0x0][0x39c] ;  /* 0x00007380ff0f77ac */ /* 0x000e240008000800 */
        /* <DEDUP_REMOVED lines=12> */
[----:B------:R-:W-:Y:S01]  /*3e5e0*/  IMAD R7, R7, UR5, RZ ;  /* 0x0000000507077c24 */ /* 0x000fe2000f8e02ff */
[C---:B------:R-:W-:Y:S01]  /*3e5f0*/  ISETP.LT.AND P2, PT, R6.reuse, UR18, !P0 ;  /* 0x0000001206007c0c */ /* 0x040fe2000c741270 */
[----:B----4-:R-:W-:Y:S01]  /*3e600*/  IMAD R20, R6, UR6, RZ ;  /* 0x0000000606147c24 */ /* 0x010fe2000f8e02ff */
[----:B------:R0:W-:Y:S01]  /*3e610*/  @P1 STG.E.U16 desc[UR12][R4.64], R13 ;  /* 0x0000000d04001986 */ /* 0x0001e2000c10150c */
[----:B------:R-:W-:Y:S01]  /*3e620*/  LOP3.LUT R21, R11, 0x6a, R3, 0xfe, !PT ;  /* 0x0000006a0b157812 */ /* 0x000fe200078efe03 */
[----:B------:R-:W2:Y:S02]  /*3e630*/  LDCU UR5, c[0x0][0x3b8] ;  /* 0x00007700ff0577ac */ /* 0x000ea40008000800 */
[-C--:B------:R-:W-:Y:S01]  /*3e640*/  LEA R6, P6, R20, R2.reuse, 0x1 ;  /* 0x0000000214067211 */ /* 0x080fe200078c08ff */
[----:B------:R-:W4:Y:S01]  /*3e650*/  LDCU UR6, c[0x0][0x3b8] ;  /* 0x00007700ff0677ac */ /* 0x000f220008000800 */
[C---:B0-----:R-:W-:Y:S01]  /*3e660*/  LEA R4, P1, R7.reuse, R2, 0x1 ;  /* 0x0000000207047211 */ /* 0x041fe200078208ff */
[----:B------:R-:W3:Y:S03]  /*3e670*/  LDL.LU R13, [R1+0xd5c] ;  /* 0x000d5c00010d7983 */ /* 0x000ee60000300800 */
[----:B------:R-:W-:-:S02]  /*3e680*/  LEA.HI.X.SX32 R5, R7, R0, 0x1, P1 ;  /* 0x0000000007057211 */ /* 0x000fc400008f0eff */
[----:B------:R-:W-:Y:S01]  /*3e690*/  LEA.HI.X.SX32 R7, R20, R0, 0x1, P6 ;  /* 0x0000000014077211 */ /* 0x000fe200030f0eff */
[C---:B-1----:R-:W-:Y:S01]  /*3e6a0*/  IMAD R20, R21.reuse, UR7, RZ ;  /* 0x0000000715147c24 */ /* 0x042fe2000f8e02ff */
[----:B------:R-:W-:Y:S01]  /*3e6b0*/  ISETP.LT.AND P1, PT, R21, UR19, !P0 ;  /* 0x0000001315007c0c */ /* 0x000fe2000c721270 */
[----:B------:R0:W-:Y:S01]  /*3e6c0*/  @P4 STG.E.U16 desc[UR12][R4.64], R14 ;  /* 0x0000000e04004986 */ /* 0x0001e2000c10150c */
[----:B------:R-:W1:Y:S03]  /*3e6d0*/  LDCU UR7, c[0x0][0x3b8] ;  /* 0x00007700ff0777ac */ /* 0x000e660008000800 */
[----:B------:R2:W-:Y:S01]  /*3e6e0*/  @P2 STG.E.U16 desc[UR12][R6.64], R24 ;  /* 0x0000001806002986 */ /* 0x0005e2000c10150c */
[----:B0-----:R-:W-:-:S03]  /*3e6f0*/  LEA R4, P2, R20, R2, 0x1 ;  /* 0x0000000214047211 */ /* 0x001fc600078408ff */
[----:B------:R-:W3:Y:S01]  /*3e700*/  LDL.LU R14, [R1+0xd58] ;  /* 0x000d5800010e7983 */ /* 0x000ee20000300800 */
[C-C-:B--2---:R-:W-:Y:S01]  /*3e710*/  LOP3.LUT R7, R11.reuse, 0x6c, R3.reuse, 0xfe, !PT ;  /* 0x0000006c0b077812 */ /* 0x144fe200078efe03 */
[----:B------:R-:W0:Y:S01]  /*3e720*/  LDC R24, c[0x0][0x3b8] ;  /* 0x0000ee00ff187b82 */ /* 0x000e220000000800 */
[--C-:B------:R-:W-:Y:S02]  /*3e730*/  LOP3.LUT R6, R11, 0x6e, R3.reuse, 0xfe, !PT ;  /* 0x0000006e0b067812 */ /* 0x100fe400078efe03 */
[----:B------:R-:W-:Y:S02]  /*3e740*/  LEA.HI.X.SX32 R5, R20, R0, 0x1, P2 ;  /* 0x0000000014057211 */ /* 0x000fe400010f0eff */
[C---:B-----5:R-:W-:Y:S01]  /*3e750*/  ISETP.LT.AND P4, PT, R7.reuse, UR10, !P0 ;  /* 0x0000000a07007c0c */ /* 0x060fe2000c781270 */
[----:B------:R-:W-:Y:S01]  /*3e760*/  IMAD R7, R7, UR8, RZ ;  /* 0x0000000807077c24 */ /* 0x000fe2000f8e02ff */
[C---:B------:R-:W-:Y:S01]  /*3e770*/  ISETP.LT.AND P2, PT, R6.reuse, UR11, !P0 ;  /* 0x0000000b06007c0c */ /* 0x040fe2000c741270 */
[----:B------:R-:W-:Y:S01]  /*3e780*/  IMAD R20, R6, UR9, RZ ;  /* 0x0000000906147c24 */ /* 0x000fe2000f8e02ff */
[----:B------:R2:W-:Y:S01]  /*3e790*/  @P1 STG.E.U16 desc[UR12][R4.64], R25 ;  /* 0x0000001904001986 */ /* 0x0005e2000c10150c */
[----:B------:R-:W5:Y:S01]  /*3e7a0*/  LDCU UR8, c[0x0][0x39c] ;  /* 0x00007380ff0877ac */ /* 0x000f620008000800 */
[C---:B------:R-:W-:Y:S01]  /*3e7b0*/  LEA R6, P1, R7.reuse, R2, 0x1 ;  /* 0x0000000207067211 */ /* 0x040fe200078208ff */
[----:B------:R-:W0:Y:S03]  /*3e7c0*/  LDCU UR9, c[0x0][0x39c] ;  /* 0x00007380ff0977ac */ /* 0x000e260008000800 */
[----:B------:R-:W-:Y:S01]  /*3e7d0*/  LEA.HI.X.SX32 R7, R7, R0, 0x1, P1 ;  /* 0x0000000007077211 */ /* 0x000fe200008f0eff */
[----:B------:R-:W0:Y:S01]  /*3e7e0*/  LDCU UR10, c[0x0][0x39c] ;  /* 0x00007380ff0a77ac */ /* 0x000e220008000800 */
[----:B--2---:R-:W-:Y:S01]  /*3e7f0*/  LOP3.LUT R5, R11, 0x70, R3, 0xfe, !PT ;  /* 0x000000700b057812 */ /* 0x004fe200078efe03 */
[----:B------:R-:W2:Y:S01]  /*3e800*/  LDCU UR11, c[0x0][0x39c] ;  /* 0x00007380ff0b77ac */ /* 0x000ea20008000800 */
[C---:B------:R-:W-:Y:S01]  /*3e810*/  LEA R4, P6, R20.reuse, R2, 0x1 ;  /* 0x0000000214047211 */ /* 0x040fe200078c08ff */
[----:B------:R-:W0:Y:S01]  /*3e820*/  LDC R25, c[0x0][0x3b8] ;  /* 0x0000ee00ff197b82 */ /* 0x000e220000000800 */
[C---:B------:R-:W-:Y:S01]  /*3e830*/  ISETP.LT.AND P1, PT, R5.reuse, UR14, !P0 ;  /* 0x0000000e05007c0c */ /* 0x040fe2000c721270 */
[----:B------:R-:W-:Y:S01]  /*3e840*/  IMAD R21, R5, UR4, RZ ;  /* 0x0000000405157c24 */ /* 0x000fe2000f8e02ff */
[----:B------:R-:W-:Y:S01]  /*3e850*/  LEA.HI.X.SX32 R5, R20, R0, 0x1, P6 ;  /* 0x0000000014057211 */ /* 0x000fe200030f0eff */
[----:B------:R1:W-:Y:S01]  /*3e860*/  @P4 STG.E.U16 desc[UR12][R6.64], R15 ;  /* 0x0000000f06004986 */ /* 0x0003e2000c10150c */
[----:B------:R-:W0:Y:S03]  /*3e870*/  LDCU UR4, c[0x0][0x3b8] ;  /* 0x00007700ff0477ac */ /* 0x000e260008000800 */
[----:B------:R2:W-:Y:S01]  /*3e880*/  @P2 STG.E.U16 desc[UR12][R4.64], R26 ;  /* 0x0000001a04002986 */ /* 0x0005e2000c10150c */
[----:B-1----:R-:W-:-:S03]  /*3e890*/  LEA R6, P4, R21, R2, 0x1 ;  /* 0x0000000215067211 */ /* 0x002fc600078808ff */
[----:B------:R-:W3:Y:S01]  /*3e8a0*/  LDL.LU R15, [R1+0xd54] ;  /* 0x000d5400010f7983 */ /* 0x000ee20000300800 */
[----:B--2---:R-:W-:Y:S01]  /*3e8b0*/  LOP3.LUT R5, R11, 0x72, R3, 0xfe, !PT ;  /* 0x000000720b057812 */ /* 0x004fe200078efe03 */
[----:B------:R-:W1:Y:S01]  /*3e8c0*/  LDC R26, c[0x0][0x3b8] ;  /* 0x0000ee00ff1a7b82 */ /* 0x000e620000000800 */
[----:B------:R-:W-:Y:S02]  /*3e8d0*/  LEA.HI.X.SX32 R7, R21, R0, 0x1, P4 ;  /* 0x0000000015077211 */ /* 0x000fe400020f0eff */
[----:B------:R-:W-:Y:S02]  /*3e8e0*/  PRMT R4, R8, 0x7632, R4 ;  /* 0x0000763208047816 */ /* 0x000fe40000000004 */
[C---:B------:R-:W-:Y:S01]  /*3e8f0*/  ISETP.LT.AND P2, PT, R5.reuse, UR15, !P0 ;  /* 0x0000000f05007c0c */ /* 0x040fe2000c741270 */
[----:B------:R-:W-:Y:S01]  /*3e900*/  IMAD R5, R5, UR5, RZ ;  /* 0x0000000505057c24 */ /* 0x000fe2000f8e02ff */
[----:B------:R-:W-:Y:S01]  /*3e910*/  PRMT R21, R9, 0x7632, R21 ;  /* 0x0000763209157816 */ /* 0x000fe20000000015 */
[----:B------:R2:W-:Y:S01]  /*3e920*/  @P1 STG.E.U16 desc[UR12][R6.64], R4 ;  /* 0x0000000406001986 */ /* 0x0005e2000c10150c */
[----:B------:R-:W0:Y:S01]  /*3e930*/  LDCU UR5, c[0x0][0x3b8] ;  /* 0x00007700ff0577ac */ /* 0x000e220008000800 */
[----:B------:R-:W-:-:S02]  /*3e940*/  PRMT R23, R29, 0x7632, R23 ;  /* 0x000076321d177816 */ /* 0x000fc40000000017 */
[----:B------:R-:W3:Y:S04]  /*3e950*/  LDL.LU R8, [R1+0xd50] ;  /* 0x000d500001087983 */ /* 0x000ee80000300800 */
[----:B------:R-:W3:Y:S01]  /*3e960*/  LDL.LU R9, [R1+0xd4c] ;  /* 0x000d4c0001097983 */ /* 0x000ee20000300800 */
[----:B--2---:R-:W-:-:S03]  /*3e970*/  LEA R4, P1, R5, R2, 0x1 ;  /* 0x0000000205047211 */ /* 0x004fc600078208ff */
[----:B------:R-:W2:Y:S01]  /*3e980*/  LDL.LU R10, [R1+0xd48] ;  /* 0x000d4800010a7983 */ /* 0x000ea20000300800 */
[--C-:B------:R-:W-:Y:S02]  /*3e990*/  LOP3.LUT R7, R11, 0x74, R3.reuse, 0xfe, !PT ;  /* 0x000000740b077812 */ /* 0x100fe400078efe03 */
[----:B------:R-:W-:Y:S02]  /*3e9a0*/  LEA.HI.X.SX32 R5, R5, R0, 0x1, P1 ;  /* 0x0000000005057211 */ /* 0x000fe400008f0eff */
[C---:B-----5:R-:W-:Y:S01]  /*3e9b0*/  ISETP.LT.AND P4, PT, R7.reuse, UR8, !P0 ;  /* 0x0000000807007c0c */ /* 0x060fe2000c781270 */
[----:B----4-:R-:W-:Y:S01]  /*3e9c0*/  IMAD R7, R7, UR6, RZ ;  /* 0x0000000607077c24 */ /* 0x010fe2000f8e02ff */
[----:B------:R-:W-:Y:S01]  /*3e9d0*/  LOP3.LUT R6, R11, 0x76, R3, 0xfe, !PT ;  /* 0x000000760b067812 */ /* 0x000fe200078efe03 */
[----:B------:R4:W-:Y:S01]  /*3e9e0*/  @P2 STG.E.U16 desc[UR12][R4.64], R21 ;  /* 0x0000001504002986 */ /* 0x0009e2000c10150c */
[----:B------:R-:W5:Y:S02]  /*3e9f0*/  LDCU UR6, c[0x0][0x3b8] ;  /* 0x00007700ff0677ac */ /* 0x000f640008000800 */
[C---:B0-----:R-:W-:Y:S01]  /*3ea00*/  ISETP.LT.AND P1, PT, R6.reuse, UR9, !P0 ;  /* 0x0000000906007c0c */ /* 0x041fe2000c721270 */
[----:B------:R-:W-:Y:S01]  /*3ea10*/  IMAD R20, R6, UR7, RZ ;  /* 0x0000000706147c24 */ /* 0x000fe2000f8e02ff */
[----:B------:R-:W0:Y:S01]  /*3ea20*/  LDCU UR9, c[0x0][0x39c] ;  /* 0x00007380ff0977ac */ /* 0x000e220008000800 */
[----:B------:R-:W0:Y:S01]  /*3ea30*/  LDCU UR8, c[0x0][0x39c] ;  /* 0x00007380ff0877ac */ /* 0x000e220008000800 */
[-C--:B----4-:R-:W-:Y:S01]  /*3ea40*/  LEA R4, P2, R7, R2.reuse, 0x1 ;  /* 0x0000000207047211 */ /* 0x090fe200078408ff */
[----:B------:R-:W4:Y:S01]  /*3ea50*/  LDCU UR7, c[0x0][0x39c] ;  /* 0x00007380ff0777ac */ /* 0x000f220008000800 */
[----:B------:R-:W-:-:S02]  /*3ea60*/  LEA R6, P6, R20, R2, 0x1 ;  /* 0x0000000214067211 */ /* 0x000fc400078c08ff */
[-C--:B------:R-:W-:Y:S02]  /*3ea70*/  LEA.HI.X.SX32 R5, R7, R0.reuse, 0x1, P2 ;  /* 0x0000000007057211 */ /* 0x080fe400010f0eff */
[----:B------:R-:W-:Y:S02]  /*3ea80*/  LOP3.LUT R21, R11, 0x78, R3, 0xfe, !PT ;  /* 0x000000780b157812 */ /* 0x000fe400078efe03 */
[----:B------:R-:W-:Y:S01]  /*3ea90*/  LEA.HI.X.SX32 R7, R20, R0, 0x1, P6 ;  /* 0x0000000014077211 */ /* 0x000fe200030f0eff */
[----:B------:R0:W-:Y:S01]  /*3eaa0*/  @P4 STG.E.U16 desc[UR12][R4.64], R22 ;  /* 0x0000001604004986 */ /* 0x0001e2000c10150c */
[----:B------:R-:W-:-:S03]  /*3eab0*/  ISETP.LT.AND P2, PT, R21, UR10, !P0 ;  /* 0x0000000a15007c0c */ /* 0x000fc6000c741270 */
[----:B------:R1:W-:Y:S01]  /*3eac0*/  @P1 STG.E.U16 desc[UR12][R6.64], R23 ;  /* 0x0000001706001986 */ /* 0x0003e2000c10150c */
[----:B0-----:R-:W-:Y:S01]  /*3ead0*/  IMAD R5, R21, UR4, RZ ;  /* 0x0000000415057c24 */ /* 0x001fe2000f8e02ff */
[----:B-1----:R-:W-:Y:S01]  /*3eae0*/  LOP3.LUT R6, R11, 0x7a, R3, 0xfe, !PT ;  /* 0x0000007a0b067812 */ /* 0x002fe200078efe03 */
[----:B------:R-:W0:Y:S03]  /*3eaf0*/  LDCU UR4, c[0x0][0x3b8] ;  /* 0x00007700ff0477ac */ /* 0x000e260008000800 */
[----:B------:R-:W-:Y:S01]  /*3eb00*/  LEA R4, P1, R5, R2, 0x1 ;  /* 0x0000000205047211 */ /* 0x000fe200078208ff */
[----:B------:R-:W1:Y:S01]  /*3eb10*/  LDC R23, c[0x0][0x3b8] ;  /* 0x0000ee00ff177b82 */ /* 0x000e620000000800 */
[----:B------:R-:W-:Y:S02]  /*3eb20*/  PRMT R20, R19, 0x7632, R20 ;  /* 0x0000763213147816 */ /* 0x000fe40000000014 */
[----:B------:R-:W-:-:S02]  /*3eb30*/  LEA.HI.X.SX32 R5, R5, R0, 0x1, P1 ;  /* 0x0000000005057211 */ /* 0x000fc400008f0eff */
[C---:B------:R-:W-:Y:S01]  /*3eb40*/  ISETP.LT.AND P1, PT, R6.reuse, UR11, !P0 ;  /* 0x0000000b06007c0c */ /* 0x040fe2000c721270 */
[----:B------:R-:W-:Y:S01]  /*3eb50*/  IMAD R6, R6, UR5, RZ ;  /* 0x0000000506067c24 */ /* 0x000fe2000f8e02ff */
[--C-:B------:R-:W-:Y:S01]  /*3eb60*/  LOP3.LUT R7, R11, 0x86, R3.reuse, 0xfe, !PT ;  /* 0x000000860b077812 */ /* 0x100fe200078efe03 */
[----:B------:R0:W-:Y:S01]  /*3eb70*/  @P2 STG.E.U16 desc[UR12][R4.64], R20 ;  /* 0x0000001404002986 */ /* 0x0001e2000c10150c */
[----:B------:R-:W1:Y:S02]  /*3eb80*/  LDCU UR5, c[0x0][0x3b8] ;  /* 0x00007700ff0577ac */ /* 0x000e640008000800 */
[----:B------:R-:W-:Y:S02]  /*3eb90*/  ISETP.LT.AND P4, PT, R7, UR9, !P0 ;  /* 0x0000000907007c0c */ /* 0x000fe4000c781270 */
[----:B------:R-:W-:Y:S01]  /*3eba0*/  LOP3.LUT R7, R11, 0x7c, R3, 0xfe, !PT ;  /* 0x0000007c0b077812 */ /* 0x000fe200078efe03 */
[----:B------:R-:W1:Y:S01]  /*3ebb0*/  LDCU UR9, c[0x0][0x39c] ;  /* 0x00007380ff0977ac */ /* 0x000e620008000800 */
[----:B0-----:R-:W-:-:S02]  /*3ebc0*/  LEA R4, P2, R6, R2, 0x1 ;  /* 0x0000000206047211 */ /* 0x001fc400078408ff */
[----:B------:R-:W-:Y:S02]  /*3ebd0*/  PRMT R20, R18, 0x7632, R20 ;  /* 0x0000763212147816 */ /* 0x000fe40000000014 */
[----:B------:R-:W-:Y:S01]  /*3ebe0*/  LEA.HI.X.SX32 R5, R6, R0, 0x1, P2 ;  /* 0x0000000006057211 */ /* 0x000fe200010f0eff */
[C---:B-----5:R-:W-:Y:S01]  /*3ebf0*/  IMAD R6, R7.reuse, UR6, RZ ;  /* 0x0000000607067c24 */ /* 0x060fe2000f8e02ff */
[----:B----4-:R-:W-:Y:S01]  /*3ec00*/  ISETP.LT.AND P2, PT, R7, UR7, !P0 ;  /* 0x0000000707007c0c */ /* 0x010fe2000c741270 */
[----:B------:R-:W0:Y:S02]  /*3ec10*/  LDCU UR6, c[0x0][0x39c] ;  /* 0x00007380ff0677ac */ /* 0x000e240008000800 */
[----:B------:R4:W-:Y:S01]  /*3ec20*/  @P1 STG.E.U16 desc[UR12][R4.64], R20 ;  /* 0x0000001404001986 */ /* 0x0009e2000c10150c */
[----:B------:R-:W-:Y:S01]  /*3ec30*/  LOP3.LUT R22, R11, 0x80, R3, 0xfe, !PT ;  /* 0x000000800b167812 */ /* 0x000fe200078efe03 */
[----:B------:R-:W5:Y:S01]  /*3ec40*/  LDCU UR7, c[0x0][0x39c] ;  /* 0x00007380ff0777ac */ /* 0x000f620008000800 */
[----:B------:R-:W-:-:S02]  /*3ec50*/  PRMT R21, R16, 0x7632, R21 ;  /* 0x0000763210157816 */ /* 0x000fc40000000015 */
[----:B------:R-:W2:Y:S01]  /*3ec60*/  LDL.LU R16, [R1+0x94] ;  /* 0x0000940001107983 */ /* 0x000ea20000300800 */
[C---:B----4-:R-:W-:Y:S02]  /*3ec70*/  LEA R4, P6, R6.reuse, R2, 0x1 ;  /* 0x0000000206047211 */ /* 0x050fe400078c08ff */
[----:B------:R-:W-:Y:S02]  /*3ec80*/  PRMT R20, R17, 0x7632, R20 ;  /* 0x0000763211147816 */ /* 0x000fe40000000014 */
[----:B------:R-:W-:Y:S01]  /*3ec90*/  LEA.HI.X.SX32 R5, R6, R0, 0x1, P6 ;  /* 0x0000000006057211 */ /* 0x000fe200030f0eff */
[----:B------:R-:W4:Y:S04]  /*3eca0*/  LDL.LU R17, [R1+0x98] ;  /* 0x0000980001117983 */ /* 0x000f280000300800 */
[----:B------:R1:W-:Y:S04]  /*3ecb0*/  @P2 STG.E.U16 desc[UR12][R4.64], R20 ;  /* 0x0000001404002986 */ /* 0x0003e8000c10150c */
[----:B------:R-:W2:Y:S04]  /*3ecc0*/  LDL.LU R18, [R1+0x9c] ;  /* 0x00009c0001127983 */ /* 0x000ea80000300800 */
[----:B------:R-:W2:Y:S01]  /*3ecd0*/  LDL.LU R19, [R1+0xa0] ;  /* 0x0000a00001137983 */ /* 0x000ea20000300800 */
[----:B-1----:R-:W-:-:S03]  /*3ece0*/  IMAD R5, R22, UR5, RZ ;  /* 0x0000000516057c24 */ /* 0x002fc6000f8e02ff */
[----:B------:R-:W2:Y:S01]  /*3ecf0*/  LDL.LU R28, [R1+0xa4] ;  /* 0x0000a400011c7983 */ /* 0x000ea20000300800 */
[----:B------:R-:W-:Y:S01]  /*3ed00*/  LOP3.LUT R7, R11, 0x7e, R3, 0xfe, !PT ;  /* 0x0000007e0b077812 */ /* 0x000fe200078efe03 */
[----:B------:R-:W1:Y:S01]  /*3ed10*/  LDCU UR5, c[0x0][0x39c] ;  /* 0x00007380ff0577ac */ /* 0x000e620008000800 */
[----:B------:R-:W-:Y:S01]  /*3ed20*/  IMAD R20, R25, 0x2, R5 ;  /* 0x0000000219147824 */ /* 0x000fe200078e0205 */
[----:B------:R-:W2:Y:S04]  /*3ed30*/  LDL.LU R27, [R1+0xa8] ;  /* 0x0000a800011b7983 */ /* 0x000ea80000300800 */
[----:B------:R-:W2:Y:S04]  /*3ed40*/  LDL.LU R29, [R1+0xac] ;  /* 0x0000ac00011d7983 */ /* 0x000ea80000300800 */
[----:B------:R-:W2:Y:S01]  /*3ed50*/  LDL R25, [R1+0x40] ;  /* 0x0000400001197983 */ /* 0x000ea20000100800 */
[C---:B------:R-:W-:Y:S01]  /*3ed60*/  ISETP.LT.AND P1, PT, R7.reuse, UR8, !P0 ;  /* 0x0000000807007c0c */ /* 0x040fe2000c721270 */
[----:B------:R-:W-:Y:S01]  /*3ed70*/  IMAD R7, R7, UR4, RZ ;  /* 0x0000000407077c24 */ /* 0x000fe2000f8e02ff */
[----:B------:R-:W-:Y:S01]  /*3ed80*/  ISETP.LT.AND P2, PT, R22, UR9, !P0 ;  /* 0x0000000916007c0c */ /* 0x000fe2000c741270 */
[----:B------:R-:W0:Y:S01]  /*3ed90*/  LDCU UR4, c[0x0][0x39c] ;  /* 0x00007380ff0477ac */ /* 0x000e220008000800 */
[----:B------:R-:W3:Y:S02]  /*3eda0*/  LDL R22, [R1+0x44] ;  /* 0x0000440001167983 */ /* 0x000ee40000100800 */
[C---:B------:R-:W-:Y:S01]  /*3edb0*/  LEA R6, P6, R7.reuse, R2, 0x1 ;  /* 0x0000000207067211 */ /* 0x040fe200078c08ff */
[----:B------:R-:W0:Y:S03]  /*3edc0*/  LDCU UR8, c[0x0][0x39c] ;  /* 0x00007380ff0877ac */ /* 0x000e260008000800 */
[----:B------:R-:W-:-:S05]  /*3edd0*/  LEA.HI.X.SX32 R7, R7, R0, 0x1, P6 ;  /* 0x0000000007077211 */ /* 0x000fca00030f0eff */
[----:B------:R0:W-:Y:S01]  /*3ede0*/  @P1 STG.E.U16 desc[UR12][R6.64], R21 ;  /* 0x0000001506001986 */ /* 0x0001e2000c10150c */
[----:B------:R-:W-:-:S04]  /*3edf0*/  LEA R4, P1, R5, R2, 0x1 ;  /* 0x0000000205047211 */ /* 0x000fc800078208ff */
[----:B------:R-:W-:Y:S02]  /*3ee00*/  LEA.HI.X.SX32 R5, R5, R0, 0x1, P1 ;  /* 0x0000000005057211 */ /* 0x000fe400008f0eff */
[----:B0-----:R-:W-:-:S03]  /*3ee10*/  LOP3.LUT R21, R11, 0x8a, R3, 0xfe, !PT ;  /* 0x0000008a0b157812 */ /* 0x001fc600078efe03 */
[----:B--2---:R0:W-:Y:S01]  /*3ee20*/  @P2 STG.E.U16 desc[UR12][R4.64], R25 ;  /* 0x0000001904002986 */ /* 0x0041e2000c10150c */
[----:B------:R-:W-:Y:S01]  /*3ee30*/  ISETP.LT.AND P2, PT, R21, UR6, !P0 ;  /* 0x0000000615007c0c */ /* 0x000fe2000c741270 */
[----:B------:R-:W2:Y:S02]  /*3ee40*/  LDCU UR6, c[0x0][0x39c] ;  /* 0x00007380ff0677ac */ /* 0x000ea40008000800 */
[----:B------:R-:W2:Y:S01]  /*3ee50*/  LDL R21, [R1+0x48] ;  /* 0x0000480001157983 */ /* 0x000ea20000100800 */
[----:B0-----:R-:W-:Y:S01]  /*3ee60*/  IMAD R4, R24, 0x2, R20 ;  /* 0x0000000218047824 */ /* 0x001fe200078e0214 */
[----:B------:R-:W-:Y:S01]  /*3ee70*/  LOP3.LUT R7, R11, 0x88, R3, 0xfe, !PT ;  /* 0x000000880b077812 */ /* 0x000fe200078efe03 */
[----:B------:R-:W0:Y:S02]  /*3ee80*/  LDC R25, c[0x0][0x3b8] ;  /* 0x0000ee00ff197b82 */ /* 0x000e240000000800 */
[----:B------:R-:W-:Y:S02]  /*3ee90*/  IMAD R5, R23, 0x2, R4 ;  /* 0x0000000217057824 */ /* 0x000fe400078e0204 */
[----:B------:R-:W4:Y:S01]  /*3eea0*/  LDL R23, [R1+0x4c] ;  /* 0x00004c0001177983 */ /* 0x000f220000100800 */
[----:B------:R-:W-:-:S02]  /*3eeb0*/  LEA R6, P6, R20, R2, 0x1 ;  /* 0x0000000214067211 */ /* 0x000fc400078c08ff */
[----:B------:R-:W-:Y:S01]  /*3eec0*/  ISETP.LT.AND P1, PT, R7, UR4, !P0 ;  /* 0x0000000407007c0c */ /* 0x000fe2000c721270 */
[----:B------:R-:W0:Y:S01]  /*3eed0*/  LDCU UR4, c[0x0][0x39c] ;  /* 0x00007380ff0477ac */ /* 0x000e220008000800 */
[----:B------:R-:W-:Y:S01]  /*3eee0*/  LEA.HI.X.SX32 R7, R20, R0, 0x1, P6 ;  /* 0x0000000014077211 */ /* 0x000fe200030f0eff */
[----:B------:R-:W0:Y:S04]  /*3eef0*/  LDC R24, c[0x0][0x3b8] ;  /* 0x0000ee00ff187b82 */ /* 0x000e280000000800 */
[----:B---3--:R3:W-:Y:S01]  /*3ef00*/  @P3 STG.E.U16 desc[UR12][R6.64], R22 ;  /* 0x0000001606003986 */ /* 0x0087e2000c10150c */
[----:B------:R-:W-:-:S03]  /*3ef10*/  LOP3.LUT R20, R11, 0x8c, R3, 0xfe, !PT ;  /* 0x0000008c0b147812 */ /* 0x000fc600078efe03 */
[----:B---3--:R-:W3:Y:S01]  /*3ef20*/  LDC R22, c[0x0][0x3b8] ;  /* 0x0000ee00ff167b82 */ /* 0x008ee20000000800 */
[----:B------:R-:W-:-:S04]  /*3ef30*/  LEA R6, P3, R4, R2, 0x1 ;  /* 0x0000000204067211 */ /* 0x000fc800078608ff */
[----:B------:R-:W-:Y:S02]  /*3ef40*/  LEA.HI.X.SX32 R7, R4, R0, 0x1, P3 ;  /* 0x0000000004077211 */ /* 0x000fe400018f0eff */
[----:B-1----:R-:W-:Y:S01]  /*3ef50*/  ISETP.LT.AND P3, PT, R20, UR5, !P0 ;  /* 0x0000000514007c0c */ /* 0x002fe2000c761270 */
[----:B------:R-:W1:Y:S01]  /*3ef60*/  LDCU UR5, c[0x0][0x39c] ;  /* 0x00007380ff0577ac */ /* 0x000e620008000800 */
[----:B------:R-:W-:Y:S02]  /*3ef70*/  LOP3.LUT R20, R11, 0x8e, R3, 0xfe, !PT ;  /* 0x0000008e0b147812 */ /* 0x000fe400078efe03 */
[C---:B------:R-:W-:Y:S01]  /*3ef80*/  LEA R4, P6, R5.reuse, R2, 0x1 ;  /* 0x0000000205047211 */ /* 0x040fe200078c08ff */
[----:B--2---:R2:W-:Y:S01]  /*3ef90*/  @P5 STG.E.U16 desc[UR12][R6.64], R21 ;  /* 0x0000001506005986 */ /* 0x0045e2000c10150c */
[----:B0-----:R-:W-:Y:S01]  /*3efa0*/  ISETP.LT.AND P5, PT, R20, UR4, !P0 ;  /* 0x0000000414007c0c */ /* 0x001fe2000c7a1270 */
[----:B------:R-:W-:Y:S01]  /*3efb0*/  IMAD R20, R26, 0x2, R5 ;  /* 0x000000021a147824 */ /* 0x000fe200078e0205 */
[----:B------:R-:W-:Y:S01]  /*3efc0*/  LEA.HI.X.SX32 R5, R5, R0, 0x1, P6 ;  /* 0x0000000005057211 */ /* 0x000fe200030f0eff */
[----:B------:R-:W5:Y:S01]  /*3efd0*/  LDL R26, [R1+0x50] ;  /* 0x00005000011a7983 */ /* 0x000f620000100800 */
[----:B------:R-:W0:Y:S02]  /*3efe0*/  LDCU UR4, c[0x0][0x39c] ;  /* 0x00007380ff0477ac */ /* 0x000e240008000800 */
[C---:B--2---:R-:W-:Y:S01]  /*3eff0*/  LEA R6, P6, R20.reuse, R2, 0x1 ;  /* 0x0000000214067211 */ /* 0x044fe200078c08ff */
[----:B----4-:R3:W-:Y:S03]  /*3f000*/  @P4 STG.E.U16 desc[UR12][R4.64], R23 ;  /* 0x0000001704004986 */ /* 0x0107e6000c10150c */
[----:B------:R-:W-:Y:S01]  /*3f010*/  LEA.HI.X.SX32 R7, R20, R0, 0x1, P6 ;  /* 0x0000000014077211 */ /* 0x000fe200030f0eff */
[----:B---3--:R-:W-:Y:S01]  /*3f020*/  IMAD R5, R22, 0x2, R20 ;  /* 0x0000000216057824 */ /* 0x008fe200078e0214 */
[----:B------:R-:W2:Y:S01]  /*3f030*/  LDC R23, c[0x0][0x3b8] ;  /* 0x0000ee00ff177b82 */ /* 0x000ea20000000800 */
[----:B------:R-:W3:Y:S02]  /*3f040*/  LDL R22, [R1+0x58] ;  /* 0x0000580001167983 */ /* 0x000ee40000100800 */
[----:B------:R-:W-:-:S02]  /*3f050*/  IMAD R20, R25, 0x2, R5 ;  /* 0x0000000219147824 */ /* 0x000fc400078e0205 */
[----:B------:R-:W4:Y:S01]  /*3f060*/  LDL R25, [R1+0x54] ;  /* 0x0000540001197983 */ /* 0x000f220000100800 */
[----:B------:R-:W-:-:S04]  /*3f070*/  LOP3.LUT R21, R11, 0x90, R3, 0xfe, !PT ;  /* 0x000000900b157812 */ /* 0x000fc800078efe03 */
[----:B------:R-:W-:Y:S01]  /*3f080*/  ISETP.LT.AND P4, PT, R21, UR6, !P0 ;  /* 0x0000000615007c0c */ /* 0x000fe2000c781270 */
[----:B------:R-:W0:Y:S01]  /*3f090*/  LDCU UR6, c[0x0][0x39c] ;  /* 0x00007380ff0677ac */ /* 0x000e220008000800 */
[----:B------:R-:W-:Y:S01]  /*3f0a0*/  LOP3.LUT R21, R11, 0x94, R3, 0xfe, !PT ;  /* 0x000000940b157812 */ /* 0x000fe200078efe03 */
[----:B-----5:R5:W-:Y:S01]  /*3f0b0*/  @P1 STG.E.U16 desc[UR12][R6.64], R26 ;  /* 0x0000001a06001986 */ /* 0x020be2000c10150c */
[----:B------:R-:W-:-:S04]  /*3f0c0*/  LEA R4, P1, R5, R2, 0x1 ;  /* 0x0000000205047211 */ /* 0x000fc800078208ff */
[----:B------:R-:W-:Y:S01]  /*3f0d0*/  LEA.HI.X.SX32 R5, R5, R0, 0x1, P1 ;  /* 0x0000000005057211 */ /* 0x000fe200008f0eff */
[----:B-----5:R-:W5:Y:S04]  /*3f0e0*/  LDC R26, c[0x0][0x3b8] ;  /* 0x0000ee00ff1a7b82 */ /* 0x020f680000000800 */
[----:B----4-:R4:W-:Y:S01]  /*3f0f0*/  @P2 STG.E.U16 desc[UR12][R4.64], R25 ;  /* 0x0000001904002986 */ /* 0x0109e2000c10150c */
[----:B-1----:R-:W-:Y:S01]  /*3f100*/  ISETP.LT.AND P2, PT, R21, UR5, !P0 ;  /* 0x0000000515007c0c */ /* 0x002fe2000c741270 */
[----:B------:R-:W1:Y:S02]  /*3f110*/  LDCU UR5, c[0x0][0x39c] ;  /* 0x00007380ff0577ac */ /* 0x000e640008000800 */
[----:B------:R-:W5:Y:S01]  /*3f120*/  LDL R21, [R1+0x5c] ;  /* 0x00005c0001157983 */ /* 0x000f620000100800 */
[----:B----4-:R-:W-:Y:S01]  /*3f130*/  IMAD R4, R24, 0x2, R20 ;  /* 0x0000000218047824 */ /* 0x010fe200078e0214 */
[----:B------:R-:W-:Y:S01]  /*3f140*/  LOP3.LUT R7, R11, 0x92, R3, 0xfe, !PT ;  /* 0x000000920b077812 */ /* 0x000fe200078efe03 */
[----:B------:R-:W4:Y:S02]  /*3f150*/  LDC R25, c[0x0][0x3b8] ;  /* 0x0000ee00ff197b82 */ /* 0x000f240000000800 */
[----:B--2---:R-:W-:-:S02]  /*3f160*/  IMAD R5, R23, 0x2, R4 ;  /* 0x0000000217057824 */ /* 0x004fc400078e0204 */
[----:B------:R-:W2:Y:S01]  /*3f170*/  LDL R23, [R1+0x80] ;  /* 0x0000800001177983 */ /* 0x000ea20000100800 */
[C---:B------:R-:W-:Y:S02]  /*3f180*/  LEA R6, P6, R20.reuse, R2, 0x1 ;  /* 0x0000000214067211 */ /* 0x040fe400078c08ff */
[----:B0-----:R-:W-:Y:S01]  /*3f190*/  ISETP.LT.AND P1, PT, R7, UR4, !P0 ;  /* 0x0000000407007c0c */ /* 0x001fe2000c721270 */
        /* <DEDUP_REMOVED lines=8> */
[----:B------:R-:W-:Y:S01]  /*3f220*/  ISETP.LT.AND P3, PT, R20, UR6, !P0 ;  /* 0x0000000614007c0c */ /* 0x000fe2000c761270 */
[----:B------:R-:W0:Y:S01]  /*3f230*/  LDCU UR6, c[0x0][0x39c] ;  /* 0x00007380ff0677ac */ /* 0x000e220008000800 */
[----:B------:R-:W-:Y:S02]  /*3f240*/  LOP3.LUT R20, R11, 0x98, R3, 0xfe, !PT ;  /* 0x000000980b147812 */ /* 0x000fe400078efe03 */
[C---:B------:R-:W-:Y:S01]  /*3f250*/  LEA R4, P6, R5.reuse, R2, 0x1 ;  /* 0x0000000205047211 */ /* 0x040fe200078c08ff */
[----:B-----5:R5:W-:Y:S01]  /*3f260*/  @P5 STG.E.U16 desc[UR12][R6.64], R21 ;  /* 0x0000001506005986 */ /* 0x020be2000c10150c */
[----:B0-----:R-:W-:Y:S01]  /*3f270*/  ISETP.LT.AND P5, PT, R20, UR4, !P0 ;  /* 0x0000000414007c0c */ /* 0x001fe2000c7a1270 */
[----:B------:R-:W-:Y:S01]  /*3f280*/  IMAD R20, R26, 0x2, R5 ;  /* 0x000000021a147824 */ /* 0x000fe200078e0205 */
[----:B------:R-:W-:Y:S01]  /*3f290*/  LEA.HI.X.SX32 R5, R5, R0, 0x1, P6 ;  /* 0x0000000005057211 */ /* 0x000fe200030f0eff */
[----:B------:R-:W4:Y:S01]  /*3f2a0*/  LDL R26, [R1+0x84] ;  /* 0x00008400011a7983 */ /* 0x000f220000100800 */
[----:B------:R-:W0:Y:S02]  /*3f2b0*/  LDCU UR4, c[0x0][0x39c] ;  /* 0x00007380ff0477ac */ /* 0x000e240008000800 */
[C---:B-----5:R-:W-:Y:S01]  /*3f2c0*/  LEA R6, P6, R20.reuse, R2, 0x1 ;  /* 0x0000000214067211 */ /* 0x060fe200078c08ff */
[----:B--2---:R3:W-:Y:S03]  /*3f2d0*/  @P4 STG.E.U16 desc[UR12][R4.64], R23 ;  /* 0x0000001704004986 */ /* 0x0047e6000c10150c */
[----:B------:R-:W-:Y:S01]  /*3f2e0*/  LEA.HI.X.SX32 R7, R20, R0, 0x1, P6 ;  /* 0x0000000014077211 */ /* 0x000fe200030f0eff */
[----:B---3--:R-:W-:Y:S01]  /*3f2f0*/  IMAD R5, R22, 0x2, R20 ;  /* 0x0000000216057824 */ /* 0x008fe200078e0214 */
[----:B------:R-:W-:Y:S01]  /*3f300*/  LOP3.LUT R21, R11, 0x9a, R3, 0xfe, !PT ;  /* 0x0000009a0b157812 */ /* 0x000fe200078efe03 */
[----:B------:R-:W2:Y:S01]  /*3f310*/  LDC R23, c[0x0][0x3b8] ;  /* 0x0000ee00ff177b82 */ /* 0x000ea20000000800 */
[----:B------:R-:W3:Y:S01]  /*3f320*/  LDL R22, [R1+0x8c] ;  /* 0x00008c0001167983 */ /* 0x000ee20000100800 */
[----:B----4-:R-:W-:-:S03]  /*3f330*/  IMAD R20, R25, 0x2, R5 ;  /* 0x0000000219147824 */ /* 0x010fc600078e0205 */
[----:B------:R-:W4:Y:S01]  /*3f340*/  LDL R25, [R1+0x88] ;  /* 0x0000880001197983 */ /* 0x000f220000100800 */
[----:B-1----:R-:W-:Y:S01]  /*3f350*/  ISETP.LT.AND P4, PT, R21, UR5, !P0 ;  /* 0x0000000515007c0c */ /* 0x002fe2000c781270 */
[----:B------:R-:W1:Y:S01]  /*3f360*/  LDCU UR5, c[0x0][0x39c] ;  /* 0x00007380ff0577ac */ /* 0x000e620008000800 */
[----:B------:R-:W-:Y:S01]  /*3f370*/  LOP3.LUT R21, R11, 0x9e, R3, 0xfe, !PT ;  /* 0x0000009e0b157812 */ /* 0x000fe200078efe03 */
[----:B------:R5:W-:Y:S01]  /*3f380*/  @P1 STG.E.U16 desc[UR12][R6.64], R26 ;  /* 0x0000001a06001986 */ /* 0x000be2000c10150c */
        /* <DEDUP_REMOVED lines=36> */
[----:B------:R-:W2:Y:S01]  /*3f5d0*/  LDC R23, c[0x0][0x3b8] ;  /* 0x0000ee00ff177b82 */ /* 0x000ea20000000800 */
[----:B------:R-:W3:Y:S02]  /*3f5e0*/  LDL R22, [R1+0x90] ;  /* 0x0000900001167983 */ /* 0x000ee40000100800 */
[----:B----4-:R-:W-:-:S02]  /*3f5f0*/  IMAD R20, R25, 0x2, R5 ;  /* 0x0000000219147824 */ /* 0x010fc400078e0205 */
[----:B------:R-:W4:Y:S01]  /*3f600*/  LDL R25, [R1+0x7c] ;  /* 0x00007c0001197983 */ /* 0x000f220000100800 */
[----:B------:R-:W-:-:S04]  /*3f610*/  LOP3.LUT R21, R11, 0xa4, R3, 0xfe, !PT ;  /* 0x000000a40b157812 */ /* 0x000fc800078efe03 */
[----:B-1----:R-:W-:Y:S01]  /*3f620*/  ISETP.LT.AND P4, PT, R21, UR5, !P0 ;  /* 0x0000000515007c0c */ /* 0x002fe2000c781270 */
[----:B------:R-:W1:Y:S01]  /*3f630*/  LDCU UR5, c[0x0][0x39c] ;  /* 0x00007380ff0577ac */ /* 0x000e620008000800 */
[----:B------:R-:W-:Y:S01]  /*3f640*/  LOP3.LUT R21, R11, 0xa8, R3, 0xfe, !PT ;  /* 0x000000a80b157812 */ /* 0x000fe200078efe03 */
[----:B------:R5:W-:Y:S01]  /*3f650*/  @P1 STG.E.U16 desc[UR12][R6.64], R26 ;  /* 0x0000001a06001986 */ /* 0x000be2000c10150c */
[----:B------:R-:W-:-:S04]  /*3f660*/  LEA R4, P1, R5, R2, 0x1 ;  /* 0x0000000205047211 */ /* 0x000fc800078208ff */
[----:B------:R-:W-:Y:S02]  /*3f670*/  LEA.HI.X.SX32 R5, R5, R0, 0x1, P1 ;  /* 0x0000000005057211 */ /* 0x000fe400008f0eff */
[--C-:B-----5:R-:W-:Y:S01]  /*3f680*/  LOP3.LUT R7, R11, 0xa6, R3.reuse, 0xfe, !PT ;  /* 0x000000a60b077812 */ /* 0x120fe200078efe03 */
[----:B------:R-:W5:Y:S01]  /*3f690*/  LDC R26, c[0x0][0x3b8] ;  /* 0x0000ee00ff1a7b82 */ /* 0x000f620000000800 */
[C---:B------:R-:W-:Y:S02]  /*3f6a0*/  LEA R6, P6, R20.reuse, R2, 0x1 ;  /* 0x0000000214067211 */ /* 0x040fe400078c08ff */
[----:B0-----:R-:W-:Y:S01]  /*3f6b0*/  ISETP.LT.AND P1, PT, R7, UR4, !P0 ;  /* 0x0000000407007c0c */ /* 0x001fe2000c721270 */
[----:B------:R-:W0:Y:S01]  /*3f6c0*/  LDCU UR4, c[0x0][0x39c] ;  /* 0x00007380ff0477ac */ /* 0x000e220008000800 */
[----:B------:R-:W-:Y:S01]  /*3f6d0*/  LEA.HI.X.SX32 R7, R20, R0, 0x1, P6 ;  /* 0x0000000014077211 */ /* 0x000fe200030f0eff */
[----:B----4-:R4:W-:Y:S04]  /*3f6e0*/  @P2 STG.E.U16 desc[UR12][R4.64], R25 ;  /* 0x0000001904002986 */ /* 0x0109e8000c10150c */
[----:B---3--:R3:W-:Y:S01]  /*3f6f0*/  @P3 STG.E.U16 desc[UR12][R6.64], R22 ;  /* 0x0000001606003986 */ /* 0x0087e2000c10150c */
[----:B----4-:R-:W-:Y:S01]  /*3f700*/  IMAD R4, R24, 0x2, R20 ;  /* 0x0000000218047824 */ /* 0x010fe200078e0214 */
[----:B------:R-:W4:Y:S01]  /*3f710*/  LDC R25, c[0x0][0x3b8] ;  /* 0x0000ee00ff197b82 */ /* 0x000f220000000800 */
[----:B------:R-:W-:-:S03]  /*3f720*/  LOP3.LUT R20, R11, 0xaa, R3, 0xfe, !PT ;  /* 0x000000aa0b147812 */ /* 0x000fc600078efe03 */
[----:B---3--:R-:W-:-:S04]  /*3f730*/  LEA R6, P3, R4, R2, 0x1 ;  /* 0x0000000204067211 */ /* 0x008fc800078608ff */
[----:B------:R-:W3:Y:S01]  /*3f740*/  LDC R22, c[0x0][0x3b8] ;  /* 0x0000ee00ff167b82 */ /* 0x000ee20000000800 */
[----:B------:R-:W-:Y:S01]  /*3f750*/  LEA.HI.X.SX32 R7, R4, R0, 0x1, P3 ;  /* 0x0000000004077211 */ /* 0x000fe200018f0eff */
[----:B--2---:R-:W-:Y:S01]  /*3f760*/  IMAD R5, R23, 0x2, R4 ;  /* 0x0000000217057824 */ /* 0x004fe200078e0204 */
[----:B------:R-:W-:Y:S01]  /*3f770*/  ISETP.LT.AND P3, PT, R20, UR6, !P0 ;  /* 0x0000000614007c0c */ /* 0x000fe2000c761270 */
[----:B------:R-:W2:Y:S01]  /*3f780*/  LDCU UR6, c[0x0][0x39c] ;  /* 0x00007380ff0677ac */ /* 0x000ea20008000800 */
[----:B------:R-:W-:Y:S01]  /*3f790*/  LOP3.LUT R20, R11, 0xac, R3, 0xfe, !PT ;  /* 0x000000ac0b147812 */ /* 0x000fe200078efe03 */
[----:B------:R1:W-:Y:S01]  /*3f7a0*/  @P5 STG.E.U16 desc[UR12][R6.64], R16 ;  /* 0x0000001006005986 */ /* 0x0003e2000c10150c */
[C---:B------:R-:W-:Y:S01]  /*3f7b0*/  LEA R4, P6, R5.reuse, R2, 0x1 ;  /* 0x0000000205047211 */ /* 0x040fe200078c08ff */
[----:B------:R-:W2:Y:S01]  /*3f7c0*/  LDC R24, c[0x0][0x3b8] ;  /* 0x0000ee00ff187b82 */ /* 0x000ea20000000800 */
[----:B0-----:R-:W-:Y:S01]  /*3f7d0*/  ISETP.LT.AND P5, PT, R20, UR4, !P0 ;  /* 0x0000000414007c0c */ /* 0x001fe2000c7a1270 */
[----:B-----5:R-:W-:Y:S01]  /*3f7e0*/  IMAD R20, R26, 0x2, R5 ;  /* 0x000000021a147824 */ /* 0x020fe200078e0205 */
[----:B------:R-:W0:Y:S01]  /*3f7f0*/  LDCU UR4, c[0x0][0x39c] ;  /* 0x00007380ff0477ac */ /* 0x000e220008000800 */
[----:B------:R-:W-:-:S02]  /*3f800*/  LEA.HI.X.SX32 R5, R5, R0, 0x1, P6 ;  /* 0x0000000005057211 */ /* 0x000fc400030f0eff */
[----:B-1----:R-:W-:Y:S01]  /*3f810*/  ISETP.LT.AND P2, PT, R21, UR5, !P0 ;  /* 0x0000000515007c0c */ /* 0x002fe2000c741270 */
[----:B------:R-:W1:Y:S01]  /*3f820*/  LDCU UR5, c[0x0][0x39c] ;  /* 0x00007380ff0577ac */ /* 0x000e620008000800 */
[----:B------:R-:W5:Y:S01]  /*3f830*/  LDC R23, c[0x0][0x3b8] ;  /* 0x0000ee00ff177b82 */ /* 0x000f620000000800 */
[C---:B------:R-:W-:Y:S01]  /*3f840*/  LEA R6, P6, R20.reuse, R2, 0x1 ;  /* 0x0000000214067211 */ /* 0x040fe200078c08ff */
[----:B------:R3:W-:Y:S03]  /*3f850*/  @P4 STG.E.U16 desc[UR12][R4.64], R17 ;  /* 0x0000001104004986 */ /* 0x0007e6000c10150c */
[----:B------:R-:W-:-:S03]  /*3f860*/  LEA.HI.X.SX32 R7, R20, R0, 0x1, P6 ;  /* 0x0000000014077211 */ /* 0x000fc600030f0eff */
[----:B------:R-:W2:Y:S02]  /*3f870*/  LDC R26, c[0x0][0x3b8] ;  /* 0x0000ee00ff1a7b82 */ /* 0x000ea40000000800 */
[----:B------:R0:W-:Y:S01]  /*3f880*/  @P1 STG.E.U16 desc[UR12][R6.64], R18 ;  /* 0x0000001206001986 */ /* 0x0001e2000c10150c */
[----:B---3--:R-:W-:-:S05]  /*3f890*/  IMAD R5, R22, 0x2, R20 ;  /* 0x0000000216057824 */ /* 0x008fca00078e0214 */
[----:B------:R-:W3:Y:S01]  /*3f8a0*/  LDC R22, c[0x0][0x3b8] ;  /* 0x0000ee00ff167b82 */ /* 0x000ee20000000800 */
[----:B----4-:R-:W-:Y:S01]  /*3f8b0*/  IMAD R20, R25, 0x2, R5 ;  /* 0x0000000219147824 */ /* 0x010fe200078e0205 */
[----:B------:R-:W-:Y:S02]  /*3f8c0*/  LEA R4, P1, R5, R2, 0x1 ;  /* 0x0000000205047211 */ /* 0x000fe400078208ff */
[--C-:B0-----:R-:W-:Y:S02]  /*3f8d0*/  LOP3.LUT R7, R11, 0xb0, R3.reuse, 0xfe, !PT ;  /* 0x000000b00b077812 */ /* 0x101fe400078efe03 */
[----:B------:R-:W-:Y:S02]  /*3f8e0*/  LEA.HI.X.SX32 R5, R5, R0, 0x1, P1 ;  /* 0x0000000005057211 */ /* 0x000fe400008f0eff */
[----:B------:R-:W0:Y:S01]  /*3f8f0*/  LDC R25, c[0x0][0x3b8] ;  /* 0x0000ee00ff197b82 */ /* 0x000e220000000800 */
[C---:B------:R-:W-:Y:S02]  /*3f900*/  LEA R6, P6, R20.reuse, R2, 0x1 ;  /* 0x0000000214067211 */ /* 0x040fe400078c08ff */
[----:B------:R-:W-:Y:S01]  /*3f910*/  ISETP.LT.AND P1, PT, R7, UR4, !P0 ;  /* 0x0000000407007c0c */ /* 0x000fe2000c721270 */
[----:B------:R-:W4:Y:S01]  /*3f920*/  LDCU UR4, c[0x0][0x39c] ;  /* 0x00007380ff0477ac */ /* 0x000f220008000800 */
[----:B------:R-:W-:Y:S01]  /*3f930*/  LEA.HI.X.SX32 R7, R20, R0, 0x1, P6 ;  /* 0x0000000014077211 */ /* 0x000fe200030f0eff */
[----:B------:R2:W-:Y:S01]  /*3f940*/  @P2 STG.E.U16 desc[UR12][R4.64], R19 ;  /* 0x0000001304002986 */ /* 0x0005e2000c10150c */
[----:B------:R-:W-:-:S03]  /*3f950*/  LOP3.LUT R21, R11, 0xae, R3, 0xfe, !PT ;  /* 0x000000ae0b157812 */ /* 0x000fc600078efe03 */
[----:B------:R4:W-:Y:S01]  /*3f960*/  @P3 STG.E.U16 desc[UR12][R6.64], R28 ;  /* 0x0000001c06003986 */ /* 0x0009e2000c10150c */
[----:B-1----:R-:W-:Y:S01]  /*3f970*/  ISETP.LT.AND P4, PT, R21, UR5, !P0 ;  /* 0x0000000515007c0c */ /* 0x002fe2000c781270 */
[----:B------:R-:W1:Y:S01]  /*3f980*/  LDCU UR5, c[0x0][0x39c] ;  /* 0x00007380ff0577ac */ /* 0x000e620008000800 */
[----:B--2---:R-:W-:Y:S01]  /*3f990*/  IMAD R4, R24, 0x2, R20 ;  /* 0x0000000218047824 */ /* 0x004fe200078e0214 */
[----:B------:R-:W-:Y:S01]  /*3f9a0*/  LOP3.LUT R20, R11, 0xb4, R3, 0xfe, !PT ;  /* 0x000000b40b147812 */ /* 0x000fe200078efe03 */
[----:B------:R-:W2:Y:S03]  /*3f9b0*/  LDC R24, c[0x0][0x3b8] ;  /* 0x0000ee00ff187b82 */ /* 0x000ea60000000800 */
[----:B----4-:R-:W-:Y:S01]  /*3f9c0*/  LEA R6, P3, R4, R2, 0x1 ;  /* 0x0000000204067211 */ /* 0x010fe200078608ff */
[----:B-----5:R-:W-:-:S03]  /*3f9d0*/  IMAD R5, R23, 0x2, R4 ;  /* 0x0000000217057824 */ /* 0x020fc600078e0204 */
[----:B------:R-:W-:Y:S01]  /*3f9e0*/  LEA.HI.X.SX32 R7, R4, R0, 0x1, P3 ;  /* 0x0000000004077211 */ /* 0x000fe200018f0eff */
[----:B------:R-:W4:Y:S01]  /*3f9f0*/  LDC R23, c[0x0][0x3b8] ;  /* 0x0000ee00ff177b82 */ /* 0x000f220000000800 */
[----:B------:R-:W-:Y:S01]  /*3fa00*/  ISETP.LT.AND P3, PT, R20, UR6, !P0 ;  /* 0x0000000614007c0c */ /* 0x000fe2000c761270 */
[----:B------:R-:W5:Y:S01]  /*3fa10*/  LDCU UR6, c[0x0][0x39c] ;  /* 0x00007380ff0677ac */ /* 0x000f620008000800 */
[----:B------:R-:W-:Y:S01]  /*3fa20*/  LOP3.LUT R20, R11, 0xb6, R3, 0xfe, !PT ;  /* 0x000000b60b147812 */ /* 0x000fe200078efe03 */
[----:B------:R1:W-:Y:S01]  /*3fa30*/  @P5 STG.E.U16 desc[UR12][R6.64], R27 ;  /* 0x0000001b06005986 */ /* 0x0003e2000c10150c */
[C---:B------:R-:W-:Y:S02]  /*3fa40*/  LEA R4, P6, R5.reuse, R2, 0x1 ;  /* 0x0000000205047211 */ /* 0x040fe400078c08ff */
[----:B------:R-:W-:Y:S01]  /*3fa50*/  ISETP.LT.AND P5, PT, R20, UR4, !P0 ;  /* 0x0000000414007c0c */ /* 0x000fe2000c7a1270 */
[----:B------:R-:W-:Y:S01]  /*3fa60*/  IMAD R20, R26, 0x2, R5 ;  /* 0x000000021a147824 */ /* 0x000fe200078e0205 */
[----:B------:R-:W-:Y:S01]  /*3fa70*/  LEA.HI.X.SX32 R5, R5, R0, 0x1, P6 ;  /* 0x0000000005057211 */ /* 0x000fe200030f0eff */
[----:B------:R-:W5:Y:S01]  /*3fa80*/  LDL.LU R26, [R1+0x4c] ;  /* 0x00004c00011a7983 */ /* 0x000f620000300800 */
[----:B------:R-:W-:Y:S01]  /*3fa90*/  LOP3.LUT R21, R11, 0xb2, R3, 0xfe, !PT ;  /* 0x000000b20b157812 */ /* 0x000fe200078efe03 */
[----:B------:R-:W0:Y:S02]  /*3faa0*/  LDCU UR4, c[0x0][0x39c] ;  /* 0x00007380ff0477ac */ /* 0x000e240008000800 */
[----:B------:R3:W-:Y:S01]  /*3fab0*/  @P4 STG.E.U16 desc[UR12][R4.64], R29 ;  /* 0x0000001d04004986 */ /* 0x0007e2000c10150c */
[----:B-1----:R-:W-:-:S02]  /*3fac0*/  LEA R6, P6, R20, R2, 0x1 ;  /* 0x0000000214067211 */ /* 0x002fc400078c08ff */
[----:B------:R-:W-:Y:S01]  /*3fad0*/  ISETP.LT.AND P2, PT, R21, UR5, !P0 ;  /* 0x0000000515007c0c */ /* 0x000fe2000c741270 */
[----:B------:R-:W1:Y:S01]  /*3fae0*/  LDCU UR5, c[0x0][0x39c] ;  /* 0x00007380ff0577ac */ /* 0x000e620008000800 */
[----:B------:R-:W-:Y:S02]  /*3faf0*/  LOP3.LUT R21, R11, 0xb8, R3, 0xfe, !PT ;  /* 0x000000b80b157812 */ /* 0x000fe400078efe03 */
[----:B------:R-:W-:Y:S01]  /*3fb00*/  LEA.HI.X.SX32 R7, R20, R0, 0x1, P6 ;  /* 0x0000000014077211 */ /* 0x000fe200030f0eff */
[----:B------:R-:W5:Y:S01]  /*3fb10*/  LDL.LU R11, [R1+0xd44] ;  /* 0x000d4400010b7983 */ /* 0x000f620000300800 */
[----:B---3--:R-:W-:-:S03]  /*3fb20*/  IMAD R5, R22, 0x2, R20 ;  /* 0x0000000216057824 */ /* 0x008fc600078e0214 */
[----:B------:R3:W-:Y:S01]  /*3fb30*/  @P1 STG.E.U16 desc[UR12][R6.64], R8 ;  /* 0x0000000806001986 */ /* 0x0007e2000c10150c */
[----:B------:R-:W5:Y:S01]  /*3fb40*/  LDC R22, c[0x0][0x3b8] ;  /* 0x0000ee00ff167b82 */ /* 0x000f620000000800 */
[----:B0-----:R-:W-:Y:S02]  /*3fb50*/  IMAD R20, R25, 0x2, R5 ;  /* 0x0000000219147824 */ /* 0x001fe400078e0205 */
[----:B------:R-:W5:Y:S01]  /*3fb60*/  LDL R25, [R1+0x6e0] ;  /* 0x0006e00001197983 */ /* 0x000f620000100800 */
[----:B-1----:R-:W-:Y:S01]  /*3fb70*/  ISETP.LT.AND P4, PT, R21, UR5, !P0 ;  /* 0x0000000515007c0c */ /* 0x002fe2000c781270 */
[----:B------:R-:W0:Y:S01]  /*3fb80*/  LDCU UR5, c[0x0][0x39c] ;  /* 0x00007380ff0577ac */ /* 0x000e220008000800 */
[CC--:B------:R-:W-:Y:S02]  /*3fb90*/  LEA R4, P1, R5.reuse, R2.reuse, 0x1 ;  /* 0x0000000205047211 */ /* 0x0c0fe400078208ff */
[----:B---3--:R-:W-:Y:S02]  /*3fba0*/  LEA R6, P6, R20, R2, 0x1 ;  /* 0x0000000214067211 */ /* 0x008fe400078c08ff */
[----:B------:R-:W-:-:S05]  /*3fbb0*/  LEA.HI.X.SX32 R5, R5, R0, 0x1, P1 ;  /* 0x0000000005057211 */ /* 0x000fca00008f0eff */
[----:B------:R2:W-:Y:S02]  /*3fbc0*/  @P2 STG.E.U16 desc[UR12][R4.64], R9 ;  /* 0x0000000904002986 */ /* 0x0005e4000c10150c */
[----:B--2---:R-:W-:Y:S02]  /*3fbd0*/  IMAD R4, R24, 0x2, R20 ;  /* 0x0000000218047824 */ /* 0x004fe400078e0214 */
[----:B------:R-:W1:Y:S02]  /*3fbe0*/  LDC R24, c[0x0][0x3b8] ;  /* 0x0000ee00ff187b82 */ /* 0x000e640000000800 */
[----:B----4-:R-:W-:-:S06]  /*3fbf0*/  IMAD R5, R23, 0x2, R4 ;  /* 0x0000000217057824 */ /* 0x010fcc00078e0204 */
[----:B------:R-:W2:Y:S01]  /*3fc00*/  LDC R23, c[0x0][0x3b8] ;  /* 0x0000ee00ff177b82 */ /* 0x000ea20000000800 */
[C-C-:B-----5:R-:W-:Y:S02]  /*3fc10*/  LOP3.LUT R7, R25.reuse, 0xba, R3.reuse, 0xfe, !PT ;  /* 0x000000ba19077812 */ /* 0x160fe400078efe03 */
[--C-:B------:R-:W-:Y:S02]  /*3fc20*/  LOP3.LUT R21, R25, 0xbc, R3.reuse, 0xfe, !PT ;  /* 0x000000bc19157812 */ /* 0x100fe400078efe03 */
[----:B------:R-:W-:Y:S01]  /*3fc30*/  ISETP.LT.AND P1, PT, R7, UR4, !P0 ;  /* 0x0000000407007c0c */ /* 0x000fe2000c721270 */
[----:B------:R-:W3:Y:S01]  /*3fc40*/  LDCU UR4, c[0x0][0x39c] ;  /* 0x00007380ff0477ac */ /* 0x000ee20008000800 */
[----:B------:R-:W-:Y:S02]  /*3fc50*/  LEA.HI.X.SX32 R7, R20, R0, 0x1, P6 ;  /* 0x0000000014077211 */ /* 0x000fe400030f0eff */
[----:B0-----:R-:W-:Y:S01]  /*3fc60*/  ISETP.LT.AND P2, PT, R21, UR5, !P0 ;  /* 0x0000000515007c0c */ /* 0x001fe2000c741270 */
[----:B------:R-:W0:Y:S01]  /*3fc70*/  LDCU UR5, c[0x0][0x39c] ;  /* 0x00007380ff0577ac */ /* 0x000e220008000800 */
[----:B------:R-:W-:-:S02]  /*3fc80*/  LOP3.LUT R20, R25, 0xbe, R3, 0xfe, !PT ;  /* 0x000000be19147812 */ /* 0x000fc400078efe03 */
[----:B------:R-:W-:Y:S02]  /*3fc90*/  LOP3.LUT R21, R25, 0xc0, R3, 0xfe, !PT ;  /* 0x000000c019157812 */ /* 0x000fe400078efe03 */
[----:B------:R-:W4:Y:S01]  /*3fca0*/  LDC R25, c[0x0][0x3b8] ;  /* 0x0000ee00ff197b82 */ /* 0x000f220000000800 */
[----:B------:R5:W-:Y:S02]  /*3fcb0*/  @P3 STG.E.U16 desc[UR12][R6.64], R10 ;  /* 0x0000000a06003986 */ /* 0x000be4000c10150c */
[----:B-----5:R-:W-:-:S04]  /*3fcc0*/  LEA R6, P3, R4, R2, 0x1 ;  /* 0x0000000204067211 */ /* 0x020fc800078608ff */
[----:B------:R-:W-:Y:S02]  /*3fcd0*/  LEA.HI.X.SX32 R7, R4, R0, 0x1, P3 ;  /* 0x0000000004077211 */ /* 0x000fe400018f0eff */
[----:B------:R-:W-:Y:S01]  /*3fce0*/  ISETP.LT.AND P3, PT, R20, UR6, !P0 ;  /* 0x0000000614007c0c */ /* 0x000fe2000c761270 */
[----:B------:R-:W5:Y:S01]  /*3fcf0*/  LDCU UR6, c[0x0][0x39c] ;  /* 0x00007380ff0677ac */ /* 0x000f620008000800 */
[----:B----4-:R-:W-:Y:S02]  /*3fd00*/  IMAD R20, R25, 0x2, R5 ;  /* 0x0000000219147824 */ /* 0x010fe400078e0205 */
[----:B------:R-:W4:Y:S01]  /*3fd10*/  LDL R25, [R1+0x6e0] ;  /* 0x0006e00001197983 */ /* 0x000f220000100800 */
[----:B------:R-:W-:-:S03]  /*3fd20*/  LEA R4, P6, R5, R2, 0x1 ;  /* 0x0000000205047211 */ /* 0x000fc600078c08ff */
[----:B------:R0:W-:Y:S01]  /*3fd30*/  @P5 STG.E.U16 desc[UR12][R6.64], R11 ;  /* 0x0000000b06005986 */ /* 0x0001e2000c10150c */
[----:B------:R-:W-:Y:S02]  /*3fd40*/  LEA.HI.X.SX32 R5, R5, R0, 0x1, P6 ;  /* 0x0000000005057211 */ /* 0x000fe400030f0eff */
[----:B---3--:R-:W-:Y:S01]  /*3fd50*/  ISETP.LT.AND P5, PT, R21, UR4, !P0 ;  /* 0x0000000415007c0c */ /* 0x008fe2000c7a1270 */
[----:B------:R-:W3:Y:S01]  /*3fd60*/  LDCU UR4, c[0x0][0x39c] ;  /* 0x00007380ff0477ac */ /* 0x000ee20008000800 */
[----:B0-----:R-:W-:-:S04]  /*3fd70*/  LEA R6, P6, R20, R2, 0x1 ;  /* 0x0000000214067211 */ /* 0x001fc800078c08ff */
[----:B------:R-:W-:Y:S01]  /*3fd80*/  LEA.HI.X.SX32 R7, R20, R0, 0x1, P6 ;  /* 0x0000000014077211 */ /* 0x000fe200030f0eff */
[----:B------:R0:W-:Y:S04]  /*3fd90*/  @P4 STG.E.U16 desc[UR12][R4.64], R12 ;  /* 0x0000000c04004986 */ /* 0x0001e8000c10150c */
[----:B------:R1:W-:Y:S01]  /*3fda0*/  @P1 STG.E.U16 desc[UR12][R6.64], R13 ;  /* 0x0000000d06001986 */ /* 0x0003e2000c10150c */
[----:B0-----:R-:W-:Y:S02]  /*3fdb0*/  IMAD R5, R22, 0x2, R20 ;  /* 0x0000000216057824 */ /* 0x001fe400078e0214 */
[----:B------:R-:W0:Y:S03]  /*3fdc0*/  LDC R22, c[0x0][0x3b8] ;  /* 0x0000ee00ff167b82 */ /* 0x000e260000000800 */
[----:B------:R-:W-:Y:S01]  /*3fdd0*/  LEA R4, P1, R5, R2, 0x1 ;  /* 0x0000000205047211 */ /* 0x000fe200078208ff */
[----:B-1----:R-:W-:-:S03]  /*3fde0*/  IMAD R20, R24, 0x2, R5 ;  /* 0x0000000218147824 */ /* 0x002fc600078e0205 */
[----:B------:R-:W-:Y:S01]  /*3fdf0*/  LEA.HI.X.SX32 R5, R5, R0, 0x1, P1 ;  /* 0x0000000005057211 */ /* 0x000fe200008f0eff */
[----:B------:R-:W1:Y:S01]  /*3fe00*/  LDC R24, c[0x0][0x3b8] ;  /* 0x0000ee00ff187b82 */ /* 0x000e620000000800 */
[----:B------:R-:W-:-:S03]  /*3fe10*/  LEA R6, P4, R20, R2, 0x1 ;  /* 0x0000000214067211 */ /* 0x000fc600078808ff */
[----:B------:R0:W-:Y:S01]  /*3fe20*/  @P2 STG.E.U16 desc[UR12][R4.64], R14 ;  /* 0x0000000e04002986 */ /* 0x0001e2000c10150c */
[----:B----4-:R-:W-:-:S04]  /*3fe30*/  LOP3.LUT R21, R25, 0xc2, R3, 0xfe, !PT ;  /* 0x000000c219157812 */ /* 0x010fc800078efe03 */
[----:B------:R-:W-:Y:S01]  /*3fe40*/  ISETP.LT.AND P6, PT, R21, UR5, !P0 ;  /* 0x0000000515007c0c */ /* 0x000fe2000c7c1270 */
[----:B------:R-:W4:Y:S01]  /*3fe50*/  LDCU UR5, c[0x0][0x39c] ;  /* 0x00007380ff0577ac */ /* 0x000f220008000800 */
[C-C-:B------:R-:W-:Y:S02]  /*3fe60*/  LOP3.LUT R21, R25.reuse, 0xc6, R3.reuse, 0xfe, !PT ;  /* 0x000000c619157812 */ /* 0x140fe400078efe03 */
[----:B------:R-:W-:Y:S02]  /*3fe70*/  LOP3.LUT R7, R25, 0xc4, R3, 0xfe, !PT ;  /* 0x000000c419077812 */ /* 0x000fe400078efe03 */
[----:B------:R-:W1:Y:S02]  /*3fe80*/  LDC R25, c[0x0][0x3b8] ;  /* 0x0000ee00ff197b82 */ /* 0x000e640000000800 */
[----:B---3--:R-:W-:Y:S01]  /*3fe90*/  ISETP.LT.AND P1, PT, R7, UR4, !P0 ;  /* 0x0000000407007c0c */ /* 0x008fe2000c721270 */
[----:B------:R-:W3:Y:S01]  /*3fea0*/  LDCU UR4, c[0x0][0x39c] ;  /* 0x00007380ff0477ac */ /* 0x000ee20008000800 */
[----:B------:R-:W-:Y:S01]  /*3feb0*/  LEA.HI.X.SX32 R7, R20, R0, 0x1, P4 ;  /* 0x0000000014077211 */ /* 0x000fe200020f0eff */
[----:B--2---:R-:W-:Y:S01]  /*3fec0*/  IMAD R20, R23, 0x2, R20 ;  /* 0x0000000217147824 */ /* 0x004fe200078e0214 */
[----:B----4-:R-:W-:-:S03]  /*3fed0*/  ISETP.LT.AND P2, PT, R21, UR5, !P0 ;  /* 0x0000000515007c0c */ /* 0x010fc6000c741270 */
[----:B------:R2:W-:Y:S04]  /*3fee0*/  @P3 STG.E.U16 desc[UR12][R6.64], R15 ;  /* 0x0000000f06003986 */ /* 0x0005e8000c10150c */
[----:B------:R-:W4:Y:S01]  /*3fef0*/  LDL R21, [R1+0x6e0] ;  /* 0x0006e00001157983 */ /* 0x000f220000100800 */
[----:B------:R-:W1:Y:S03]  /*3ff00*/  LDCU UR5, c[0x0][0x39c] ;  /* 0x00007380ff0577ac */ /* 0x000e660008000800 */
[----:B------:R-:W3:Y:S01]  /*3ff10*/  LDL.LU R23, [R1+0x40] ;  /* 0x0000400001177983 */ /* 0x000ee20000300800 */
[----:B0-----:R-:W-:Y:S02]  /*3ff20*/  LEA R4, P3, R20, R2, 0x1 ;  /* 0x0000000214047211 */ /* 0x001fe400078608ff */
[----:B----4-:R-:W-:-:S02]  /*3ff30*/  LOP3.LUT R5, R21, 0xc8, R3, 0xfe, !PT ;  /* 0x000000c815057812 */ /* 0x010fc400078efe03 */
[----:B--2---:R-:W-:Y:S02]  /*3ff40*/  LOP3.LUT R6, R21, 0xca, R3, 0xfe, !PT ;  /* 0x000000ca15067812 */ /* 0x004fe400078efe03 */
[----:B-----5:R-:W-:Y:S01]  /*3ff50*/  ISETP.LT.AND P4, PT, R5, UR6, !P0 ;  /* 0x0000000605007c0c */ /* 0x020fe2000c781270 */
[----:B------:R-:W0:Y:S01]  /*3ff60*/  LDCU UR6, c[0x0][0x39c] ;  /* 0x00007380ff0677ac */ /* 0x000e220008000800 */
[----:B------:R-:W-:Y:S02]  /*3ff70*/  LEA.HI.X.SX32 R5, R20, R0, 0x1, P3 ;  /* 0x0000000014057211 */ /* 0x000fe400018f0eff */
[----:B---3--:R-:W-:Y:S02]  /*3ff80*/  PRMT R7, R23, 0x7632, R7 ;  /* 0x0000763217077816 */ /* 0x008fe40000000007 */
[----:B------:R-:W-:Y:S01]  /*3ff90*/  ISETP.LT.AND P3, PT, R6, UR7, !P0 ;  /* 0x0000000706007c0c */ /* 0x000fe2000c761270 */
[----:B------:R-:W-:Y:S01]  /*3ffa0*/  IMAD R6, R22, 0x2, R20 ;  /* 0x0000000216067824 */ /* 0x000fe200078e0214 */
[----:B------:R-:W-:Y:S01]  /*3ffb0*/  LOP3.LUT R21, R21, 0xcc, R3, 0xfe, !PT ;  /* 0x000000cc15157812 */ /* 0x000fe200078efe03 */
[----:B------:R-:W2:Y:S01]  /*3ffc0*/  LDL.LU R22, [R1+0x48] ;  /* 0x0000480001167983 */ /* 0x000ea20000300800 */
[----:B------:R-:W3:Y:S03]  /*3ffd0*/  LDC R23, c[0x0][0x3b8] ;  /* 0x0000ee00ff177b82 */ /* 0x000ee60000000800 */
[----:B------:R4:W-:Y:S01]  /*3ffe0*/  @P5 STG.E.U16 desc[UR12][R4.64], R7 ;  /* 0x0000000704005986 */ /* 0x0009e2000c10150c */
[----:B------:R-:W5:Y:S03]  /*3fff0*/  LDCU UR7, c[0x0][0x39c] ;  /* 0x00007380ff0777ac */ /* 0x000f660008000800 */
[----:B----4-:R-:W4:Y:S01]  /*40000*/  LDL.LU R7, [R1+0x44] ;  /* 0x0000440001077983 */ /* 0x010f220000300800 */
[----:B------:R-:W-:Y:S01]  /*40010*/  LEA R4, P5, R6, R2, 0x1 ;  /* 0x0000000206047211 */ /* 0x000fe200078a08ff */
[----:B-1----:R-:W-:-:S02]  /*40020*/  IMAD R20, R24, 0x2, R6 ;  /* 0x0000000218147824 */ /* 0x002fc400078e0206 */
[----:B------:R-:W1:Y:S01]  /*40030*/  LDC R24, c[0x0][0x3b8] ;  /* 0x0000ee00ff187b82 */ /* 0x000e620000000800 */
[----:B------:R-:W-:Y:S02]  /*40040*/  LEA.HI.X.SX32 R5, R6, R0, 0x1, P5 ;  /* 0x0000000006057211 */ /* 0x000fe400028f0eff */
[C---:B------:R-:W-:Y:S02]  /*40050*/  LEA R6, P5, R20.reuse, R2, 0x1 ;  /* 0x0000000214067211 */ /* 0x040fe400078a08ff */
[----:B----4-:R-:W-:Y:S02]  /*40060*/  PRMT R8, R7, 0x7632, R8 ;  /* 0x0000763207087816 */ /* 0x010fe40000000008 */
[----:B------:R-:W-:Y:S01]  /*40070*/  LEA.HI.X.SX32 R7, R20, R0, 0x1, P5 ;  /* 0x0000000014077211 */ /* 0x000fe200028f0eff */
[----:B------:R-:W-:Y:S01]  /*40080*/  IMAD R20, R25, 0x2, R20 ;  /* 0x0000000219147824 */ /* 0x000fe200078e0214 */
[----:B------:R-:W-:Y:S02]  /*40090*/  ISETP.LT.AND P5, PT, R21, UR4, !P0 ;  /* 0x0000000415007c0c */ /* 0x000fe4000c7a1270 */
[----:B--2---:R-:W-:Y:S01]  /*400a0*/  PRMT R9, R22, 0x7632, R9 ;  /* 0x0000763216097816 */ /* 0x004fe20000000009 */
[----:B------:R-:W2:Y:S01]  /*400b0*/  LDL.LU R21, [R1+0x54] ;  /* 0x0000540001157983 */ /* 0x000ea20000300800 */
[----:B------:R-:W4:Y:S01]  /*400c0*/  LDC R22, c[0x0][0x3b8] ;  /* 0x0000ee00ff167b82 */ /* 0x000f220000000800 */
[----:B------:R-:W0:Y:S02]  /*400d0*/  LDCU UR4, c[0x0][0x39c] ;  /* 0x00007380ff0477ac */ /* 0x000e240008000800 */
[----:B------:R-:W2:Y:S04]  /*400e0*/  LDL R25, [R1+0x6e0] ;  /* 0x0006e00001197983 */ /* 0x000ea80000100800 */
[----:B------:R0:W-:Y:S04]  /*400f0*/  @P6 STG.E.U16 desc[UR12][R4.64], R8 ;  /* 0x0000000804006986 */ /* 0x0001e8000c10150c */
[----:B------:R3:W-:Y:S01]  /*40100*/  @P1 STG.E.U16 desc[UR12][R6.64], R9 ;  /* 0x0000000906001986 */ /* 0x0007e2000c10150c */
[----:B0-----:R-:W-:-:S02]  /*40110*/  LEA R4, P1, R20, R2, 0x1 ;  /* 0x0000000214047211 */ /* 0x001fc400078208ff */
[----:B------:R-:W-:Y:S02]  /*40120*/  PRMT R8, R26, 0x7632, R8 ;  /* 0x000076321a087816 */ /* 0x000fe40000000008 */
[----:B------:R-:W4:Y:S01]  /*40130*/  LDL.LU R26, [R1+0x5c] ;  /* 0x00005c00011a7983 */ /* 0x000f220000300800 */
[----:B--2---:R-:W-:-:S04]  /*40140*/  LOP3.LUT R5, R25, 0xce, R3, 0xfe, !PT ;  /* 0x000000ce19057812 */ /* 0x004fc800078efe03 */
[----:B------:R-:W-:Y:S01]  /*40150*/  ISETP.LT.AND P6, PT, R5, UR5, !P0 ;  /* 0x0000000505007c0c */ /* 0x000fe2000c7c1270 */
[----:B---3--:R-:W-:Y:S01]  /*40160*/  IMAD R7, R23, 0x2, R20 ;  /* 0x0000000217077824 */ /* 0x008fe200078e0214 */
[----:B------:R-:W-:Y:S01]  /*40170*/  LEA.HI.X.SX32 R5, R20, R0, 0x1, P1 ;  /* 0x0000000014057211 */ /* 0x000fe200008f0eff */
[----:B------:R-:W0:Y:S01]  /*40180*/  LDC R23, c[0x0][0x3b8] ;  /* 0x0000ee00ff177b82 */ /* 0x000e220000000800 */
[----:B------:R-:W-:Y:S01]  /*40190*/  LOP3.LUT R6, R25, 0xd0, R3, 0xfe, !PT ;  /* 0x000000d019067812 */ /* 0x000fe200078efe03 */
[----:B------:R-:W2:Y:S02]  /*401a0*/  LDCU UR5, c[0x0][0x39c] ;  /* 0x00007380ff0577ac */ /* 0x000ea40008000800 */
[----:B------:R3:W-:Y:S04]  /*401b0*/  @P2 STG.E.U16 desc[UR12][R4.64], R8 ;  /* 0x0000000804002986 */ /* 0x0007e8000c10150c */
[----:B---3--:R-:W3:Y:S01]  /*401c0*/  LDL.LU R5, [R1+0x50] ;  /* 0x0000500001057983 */ /* 0x008ee20000300800 */
[----:B------:R-:W-:Y:S01]  /*401d0*/  ISETP.LT.AND P1, PT, R6, UR6, !P0 ;  /* 0x0000000606007c0c */ /* 0x000fe2000c721270 */
[----:B-1----:R-:W-:Y:S01]  /*401e0*/  IMAD R20, R24, 0x2, R7 ;  /* 0x0000000218147824 */ /* 0x002fe200078e0207 */
[----:B------:R-:W-:Y:S01]  /*401f0*/  LEA R6, P2, R7, R2, 0x1 ;  /* 0x0000000207067211 */ /* 0x000fe200078408ff */
[----:B------:R-:W1:Y:S01]  /*40200*/  LDC R24, c[0x0][0x3b8] ;  /* 0x0000ee00ff187b82 */ /* 0x000e620000000800 */
[----:B------:R-:W-:Y:S01]  /*40210*/  PRMT R9, R21, 0x7632, R9 ;  /* 0x0000763215097816 */ /* 0x000fe20000000009 */
[----:B------:R-:W0:Y:S01]  /*40220*/  LDCU UR6, c[0x0][0x39c] ;  /* 0x00007380ff0677ac */ /* 0x000e220008000800 */
[----:B------:R-:W-:-:S02]  /*40230*/  LEA.HI.X.SX32 R7, R7, R0, 0x1, P2 ;  /* 0x0000000007077211 */ /* 0x000fc400010f0eff */
[C---:B------:R-:W-:Y:S02]  /*40240*/  LEA R4, P2, R20.reuse, R2, 0x1 ;  /* 0x0000000214047211 */ /* 0x040fe400078408ff */
[----:B------:R-:W-:Y:S02]  /*40250*/  LOP3.LUT R21, R25, 0xd2, R3, 0xfe, !PT ;  /* 0x000000d219157812 */ /* 0x000fe400078efe03 */
[----:B---3--:R-:W-:Y:S02]  /*40260*/  PRMT R8, R5, 0x7632, R8 ;  /* 0x0000763205087816 */ /* 0x008fe40000000008 */
[----:B------:R-:W-:Y:S02]  /*40270*/  LEA.HI.X.SX32 R5, R20, R0, 0x1, P2 ;  /* 0x0000000014057211 */ /* 0x000fe400010f0eff */
[----:B------:R-:W-:Y:S01]  /*40280*/  ISETP.LT.AND P2, PT, R21, UR4, !P0 ;  /* 0x0000000415007c0c */ /* 0x000fe2000c741270 */
[----:B------:R4:W-:Y:S01]  /*40290*/  @P4 STG.E.U16 desc[UR12][R6.64], R8 ;  /* 0x0000000806004986 */ /* 0x0009e2000c10150c */
[----:B------:R-:W3:Y:S03]  /*402a0*/  LDCU UR4, c[0x0][0x39c] ;  /* 0x00007380ff0477ac */ /* 0x000ee60008000800 */
[----:B------:R-:W3:Y:S01]  /*402b0*/  LDL.LU R21, [R1+0x80] ;  /* 0x0000800001157983 */ /* 0x000ee20000300800 */
[----:B----4-:R-:W-:-:S03]  /*402c0*/  IMAD R6, R22, 0x2, R20 ;  /* 0x0000000216067824 */ /* 0x010fc600078e0214 */
[----:B------:R-:W4:Y:S01]  /*402d0*/  LDL.LU R20, [R1+0x58] ;  /* 0x0000580001147983 */ /* 0x000f220000300800 */
[C-C-:B------:R-:W-:Y:S01]  /*402e0*/  LOP3.LUT R7, R25.reuse, 0xd6, R3.reuse, 0xfe, !PT ;  /* 0x000000d619077812 */ /* 0x140fe200078efe03 */
[----:B------:R-:W1:Y:S02]  /*402f0*/  LDC R22, c[0x0][0x3b8] ;  /* 0x0000ee00ff167b82 */ /* 0x000e640000000800 */
[----:B------:R0:W-:Y:S02]  /*40300*/  @P3 STG.E.U16 desc[UR12][R4.64], R9 ;  /* 0x0000000904003986 */ /* 0x0001e4000c10150c */
[----:B0-----:R-:W-:Y:S02]  /*40310*/  LOP3.LUT R5, R25, 0xd4, R3, 0xfe, !PT ;  /* 0x000000d419057812 */ /* 0x001fe400078efe03 */
[C---:B------:R-:W-:Y:S02]  /*40320*/  LEA R4, P3, R6.reuse, R2, 0x1 ;  /* 0x0000000206047211 */ /* 0x040fe400078608ff */
[----:B--2---:R-:W-:Y:S01]  /*40330*/  ISETP.LT.AND P4, PT, R5, UR5, !P0 ;  /* 0x0000000505007c0c */ /* 0x004fe2000c781270 */
[----:B------:R-:W0:Y:S01]  /*40340*/  LDCU UR5, c[0x0][0x39c] ;  /* 0x00007380ff0577ac */ /* 0x000e220008000800 */
[----:B------:R-:W-:Y:S01]  /*40350*/  LEA.HI.X.SX32 R5, R6, R0, 0x1, P3 ;  /* 0x0000000006057211 */ /* 0x000fe200018f0eff */
[----:B------:R-:W-:-:S02]  /*40360*/  IMAD R6, R23, 0x2, R6 ;  /* 0x0000000217067824 */ /* 0x000fc400078e0206 */
[----:B------:R-:W2:Y:S01]  /*40370*/  LDL.LU R23, [R1+0x84] ;  /* 0x0000840001177983 */ /* 0x000ea20000300800 */
[----:B------:R-:W-:Y:S01]  /*40380*/  ISETP.LT.AND P3, PT, R7, UR6, !P0 ;  /* 0x0000000607007c0c */ /* 0x000fe2000c761270 */
[----:B------:R-:W0:Y:S01]  /*40390*/  LDCU UR6, c[0x0][0x39c] ;  /* 0x00007380ff0677ac */ /* 0x000e220008000800 */
[----:B----4-:R-:W-:Y:S01]  /*403a0*/  PRMT R8, R20, 0x7632, R8 ;  /* 0x0000763214087816 */ /* 0x010fe20000000008 */
[----:B-1----:R-:W-:Y:S01]  /*403b0*/  IMAD R20, R24, 0x2, R6 ;  /* 0x0000000218147824 */ /* 0x002fe200078e0206 */
[----:B---3--:R-:W-:Y:S01]  /*403c0*/  PRMT R9, R21, 0x7632, R9 ;  /* 0x0000763215097816 */ /* 0x008fe20000000009 */
[----:B------:R-:W1:Y:S02]  /*403d0*/  LDC R24, c[0x0][0x3b8] ;  /* 0x0000ee00ff187b82 */ /* 0x000e640000000800 */
[----:B------:R3:W-:Y:S02]  /*403e0*/  @P5 STG.E.U16 desc[UR12][R4.64], R8 ;  /* 0x0000000804005986 */ /* 0x0007e4000c10150c */
[----:B---3--:R-:W-:-:S04]  /*403f0*/  LEA R4, P5, R6, R2, 0x1 ;  /* 0x0000000206047211 */ /* 0x008fc800078a08ff */
[----:B------:R-:W-:Y:S02]  /*40400*/  LEA.HI.X.SX32 R5, R6, R0, 0x1, P5 ;  /* 0x0000000006057211 */ /* 0x000fe400028f0eff */
[----:B------:R-:W-:Y:S02]  /*40410*/  LEA R6, P5, R20, R2, 0x1 ;  /* 0x0000000214067211 */ /* 0x000fe400078a08ff */
[----:B------:R-:W-:Y:S02]  /*40420*/  PRMT R8, R26, 0x7632, R8 ;  /* 0x000076321a087816 */ /* 0x000fe40000000008 */
[----:B------:R-:W-:Y:S01]  /*40430*/  LEA.HI.X.SX32 R7, R20, R0, 0x1, P5 ;  /* 0x0000000014077211 */ /* 0x000fe200028f0eff */
[----:B------:R-:W3:Y:S04]  /*40440*/  LDL.LU R26, [R1+0x8c] ;  /* 0x00008c00011a7983 */ /* 0x000ee80000300800 */
[----:B------:R-:W-:Y:S04]  /*40450*/  @P6 STG.E.U16 desc[UR12][R4.64], R8 ;  /* 0x0000000804006986 */ /* 0x000fe8000c10150c */
[----:B------:R2:W-:Y:S01]  /*40460*/  @P1 STG.E.U16 desc[UR12][R6.64], R9 ;  /* 0x0000000906001986 */ /* 0x0005e2000c10150c */
[----:B------:R-:W-:-:S02]  /*40470*/  LOP3.LUT R21, R25, 0xd8, R3, 0xfe, !PT ;  /* 0x000000d819157812 */ /* 0x000fc400078efe03 */
[----:B--2---:R-:W-:Y:S02]  /*40480*/  PRMT R7, R23, 0x7632, R7 ;  /* 0x0000763217077816 */ /* 0x004fe40000000007 */
[----:B------:R-:W2:Y:S01]  /*40490*/  LDC R23, c[0x0][0x3b8] ;  /* 0x0000ee00ff177b82 */ /* 0x000ea20000000800 */
[----:B------:R-:W-:Y:S01]  /*404a0*/  ISETP.LT.AND P5, PT, R21, UR4, !P0 ;  /* 0x0000000415007c0c */ /* 0x000fe2000c7a1270 */
[----:B------:R-:W-:Y:S01]  /*404b0*/  IMAD R20, R22, 0x2, R20 ;  /* 0x0000000216147824 */ /* 0x000fe200078e0214 */
[----:B------:R-:W4:Y:S01]  /*404c0*/  LDL.LU R21, [R1+0x88] ;  /* 0x0000880001157983 */ /* 0x000f220000300800 */
[C-C-:B------:R-:W-:Y:S01]  /*404d0*/  LOP3.LUT R5, R25.reuse, 0xda, R3.reuse, 0xfe, !PT ;  /* 0x000000da19057812 */ /* 0x140fe200078efe03 */
[----:B------:R-:W1:Y:S01]  /*404e0*/  LDCU UR4, c[0x0][0x39c] ;  /* 0x00007380ff0477ac */ /* 0x000e620008000800 */
[----:B------:R-:W-:Y:S02]  /*404f0*/  LOP3.LUT R6, R25, 0xdc, R3, 0xfe, !PT ;  /* 0x000000dc19067812 */ /* 0x000fe400078efe03 */
[C---:B------:R-:W-:Y:S01]  /*40500*/  LEA R4, P1, R20.reuse, R2, 0x1 ;  /* 0x0000000214047211 */ /* 0x040fe200078208ff */
[----:B------:R-:W5:Y:S01]  /*40510*/  LDC R22, c[0x0][0x3b8] ;  /* 0x0000ee00ff167b82 */ /* 0x000f620000000800 */
[----:B0-----:R-:W-:Y:S01]  /*40520*/  ISETP.LT.AND P6, PT, R5, UR5, !P0 ;  /* 0x0000000505007c0c */ /* 0x001fe2000c7c1270 */
[----:B------:R-:W0:Y:S01]  /*40530*/  LDCU UR5, c[0x0][0x39c] ;  /* 0x00007380ff0577ac */ /* 0x000e220008000800 */
[----:B------:R-:W-:-:S02]  /*40540*/  LEA.HI.X.SX32 R5, R20, R0, 0x1, P1 ;  /* 0x0000000014057211 */ /* 0x000fc400008f0eff */
[----:B------:R-:W-:Y:S01]  /*40550*/  ISETP.LT.AND P1, PT, R6, UR6, !P0 ;  /* 0x0000000606007c0c */ /* 0x000fe2000c721270 */
[----:B------:R-:W0:Y:S01]  /*40560*/  LDCU UR6, c[0x0][0x39c] ;  /* 0x00007380ff0677ac */ /* 0x000e220008000800 */
[----:B--2---:R-:W-:Y:S02]  /*40570*/  IMAD R6, R23, 0x2, R20 ;  /* 0x0000000217067824 */ /* 0x004fe400078e0214 */
[----:B------:R-:W2:Y:S02]  /*40580*/  LDL.LU R23, [R1+0x70] ;  /* 0x0000700001177983 */ /* 0x000ea40000300800 */
[----:B-1----:R-:W-:Y:S02]  /*40590*/  IMAD R20, R24, 0x2, R6 ;  /* 0x0000000218147824 */ /* 0x002fe400078e0206 */
[----:B------:R1:W-:Y:S01]  /*405a0*/  @P2 STG.E.U16 desc[UR12][R4.64], R7 ;  /* 0x0000000704002986 */ /* 0x0003e2000c10150c */
[----:B------:R-:W0:Y:S01]  /*405b0*/  LDC R24, c[0x0][0x3b8] ;  /* 0x0000ee00ff187b82 */ /* 0x000e220000000800 */
[----:B-1----:R-:W-:-:S04]  /*405c0*/  LEA R4, P2, R6, R2, 0x1 ;  /* 0x0000000206047211 */ /* 0x002fc800078408ff */
[----:B------:R-:W-:Y:S02]  /*405d0*/  LEA.HI.X.SX32 R5, R6, R0, 0x1, P2 ;  /* 0x0000000006057211 */ /* 0x000fe400010f0eff */
[----:B------:R-:W-:-:S04]  /*405e0*/  LEA R6, P2, R20, R2, 0x1 ;  /* 0x0000000214067211 */ /* 0x000fc800078408ff */
[----:B------:R-:W-:Y:S01]  /*405f0*/  LEA.HI.X.SX32 R7, R20, R0, 0x1, P2 ;  /* 0x0000000014077211 */ /* 0x000fe200010f0eff */
[----:B-----5:R-:W-:Y:S02]  /*40600*/  IMAD R20, R22, 0x2, R20 ;  /* 0x0000000216147824 */ /* 0x020fe400078e0214 */
[----:B------:R-:W1:Y:S01]  /*40610*/  LDC R22, c[0x0][0x3b8] ;  /* 0x0000ee00ff167b82 */ /* 0x000e620000000800 */
[----:B---3--:R-:W-:Y:S02]  /*40620*/  PRMT R9, R26, 0x7632, R9 ;  /* 0x000076321a097816 */ /* 0x008fe40000000009 */
[----:B------:R-:W3:Y:S01]  /*40630*/  LDL.LU R26, [R1+0x90] ;  /* 0x00009000011a7983 */ /* 0x000ee20000300800 */
[----:B----4-:R-:W-:Y:S02]  /*40640*/  PRMT R8, R21, 0x7632, R8 ;  /* 0x0000763215087816 */ /* 0x010fe40000000008 */
[----:B------:R-:W-:-:S03]  /*40650*/  LOP3.LUT R21, R25, 0xde, R3, 0xfe, !PT ;  /* 0x000000de19157812 */ /* 0x000fc600078efe03 */
[----:B------:R4:W-:Y:S01]  /*40660*/  @P4 STG.E.U16 desc[UR12][R4.64], R8 ;  /* 0x0000000804004986 */ /* 0x0009e2000c10150c */
[----:B------:R-:W-:Y:S01]  /*40670*/  ISETP.LT.AND P2, PT, R21, UR4, !P0 ;  /* 0x0000000415007c0c */ /* 0x000fe2000c741270 */
[----:B------:R-:W5:Y:S02]  /*40680*/  LDCU UR4, c[0x0][0x39c] ;  /* 0x00007380ff0477ac */ /* 0x000f640008000800 */
[----:B------:R2:W-:Y:S04]  /*40690*/  @P3 STG.E.U16 desc[UR12][R6.64], R9 ;  /* 0x0000000906003986 */ /* 0x0005e8000c10150c */
[----:B------:R-:W3:Y:S01]  /*406a0*/  LDL.LU R21, [R1+0x78] ;  /* 0x0000780001157983 */ /* 0x000ee20000300800 */
[----:B----4-:R-:W-:Y:S02]  /*406b0*/  LOP3.LUT R5, R25, 0xe0, R3, 0xfe, !PT ;  /* 0x000000e019057812 */ /* 0x010fe400078efe03 */
[----:B------:R-:W-:-:S02]  /*406c0*/  LEA R4, P4, R20, R2, 0x1 ;  /* 0x0000000214047211 */ /* 0x000fc400078808ff */
[----:B0-----:R-:W-:Y:S01]  /*406d0*/  ISETP.LT.AND P3, PT, R5, UR5, !P0 ;  /* 0x0000000505007c0c */ /* 0x001fe2000c761270 */
[----:B------:R-:W0:Y:S01]  /*406e0*/  LDCU UR5, c[0x0][0x39c] ;  /* 0x00007380ff0577ac */ /* 0x000e220008000800 */
[----:B------:R-:W-:Y:S02]  /*406f0*/  LEA.HI.X.SX32 R5, R20, R0, 0x1, P4 ;  /* 0x0000000014057211 */ /* 0x000fe400020f0eff */
[----:B--2---:R-:W-:Y:S02]  /*40700*/  PRMT R7, R23, 0x7632, R7 ;  /* 0x0000763217077816 */ /* 0x004fe40000000007 */
[----:B------:R-:W2:Y:S03]  /*40710*/  LDC R23, c[0x0][0x3b8] ;  /* 0x0000ee00ff177b82 */ /* 0x000ea60000000800 */
[----:B------:R4:W-:Y:S04]  /*40720*/  @P5 STG.E.U16 desc[UR12][R4.64], R7 ;  /* 0x0000000704005986 */ /* 0x0009e8000c10150c */
[----:B----4-:R-:W4:Y:S01]  /*40730*/  LDL.LU R7, [R1+0x74] ;  /* 0x0000740001077983 */ /* 0x010f220000300800 */
[----:B------:R-:W-:-:S04]  /*40740*/  LOP3.LUT R6, R25, 0xe2, R3, 0xfe, !PT ;  /* 0x000000e219067812 */ /* 0x000fc800078efe03 */
[----:B------:R-:W-:Y:S01]  /*40750*/  ISETP.LT.AND P4, PT, R6, UR6, !P0 ;  /* 0x0000000606007c0c */ /* 0x000fe2000c781270 */
[----:B------:R-:W0:Y:S01]  /*40760*/  LDCU UR6, c[0x0][0x39c] ;  /* 0x00007380ff0677ac */ /* 0x000e220008000800 */
[----:B--2---:R-:W-:Y:S02]  /*40770*/  IMAD R6, R23, 0x2, R20 ;  /* 0x0000000217067824 */ /* 0x004fe400078e0214 */
[----:B------:R-:W2:Y:S02]  /*40780*/  LDC R23, c[0x0][0x3b8] ;  /* 0x0000ee00ff177b82 */ /* 0x000ea40000000800 */
[----:B------:R-:W-:Y:S01]  /*40790*/  IMAD R20, R24, 0x2, R6 ;  /* 0x0000000218147824 */ /* 0x000fe200078e0206 */
[----:B------:R-:W-:-:S04]  /*407a0*/  LEA R4, P5, R6, R2, 0x1 ;  /* 0x0000000206047211 */ /* 0x000fc800078a08ff */
[----:B------:R-:W-:Y:S01]  /*407b0*/  LEA.HI.X.SX32 R5, R6, R0, 0x1, P5 ;  /* 0x0000000006057211 */ /* 0x000fe200028f0eff */
[----:B------:R-:W0:Y:S01]  /*407c0*/  LDC R24, c[0x0][0x3b8] ;  /* 0x0000ee00ff187b82 */ /* 0x000e220000000800 */
[C---:B------:R-:W-:Y:S02]  /*407d0*/  LEA R6, P5, R20.reuse, R2, 0x1 ;  /* 0x0000000214067211 */ /* 0x040fe400078a08ff */
[----:B---3--:R-:W-:Y:S02]  /*407e0*/  PRMT R9, R21, 0x7632, R9 ;  /* 0x0000763215097816 */ /* 0x008fe40000000009 */
[----:B------:R-:W-:Y:S02]  /*407f0*/  LOP3.LUT R21, R25, 0xe4, R3, 0xfe, !PT ;  /* 0x000000e419157812 */ /* 0x000fe400078efe03 */
[----:B----4-:R-:W-:Y:S02]  /*40800*/  PRMT R8, R7, 0x7632, R8 ;  /* 0x0000763207087816 */ /* 0x010fe40000000008 */
[----:B------:R-:W-:-:S02]  /*40810*/  LEA.HI.X.SX32 R7, R20, R0, 0x1, P5 ;  /* 0x0000000014077211 */ /* 0x000fc400028f0eff */
[----:B-----5:R-:W-:Y:S01]  /*40820*/  ISETP.LT.AND P5, PT, R21, UR4, !P0 ;  /* 0x0000000415007c0c */ /* 0x020fe2000c7a1270 */
[----:B-1----:R-:W-:Y:S01]  /*40830*/  IMAD R20, R22, 0x2, R20 ;  /* 0x0000000216147824 */ /* 0x002fe200078e0214 */
[----:B------:R-:W3:Y:S01]  /*40840*/  LDL.LU R21, [R1+0x7c] ;  /* 0x00007c0001157983 */ /* 0x000ee20000300800 */
[----:B------:R-:W1:Y:S01]  /*40850*/  LDC R22, c[0x0][0x3b8] ;  /* 0x0000ee00ff167b82 */ /* 0x000e620000000800 */
[----:B------:R-:W4:Y:S02]  /*40860*/  LDCU UR4, c[0x0][0x39c] ;  /* 0x00007380ff0477ac */ /* 0x000f240008000800 */
[----:B------:R5:W-:Y:S04]  /*40870*/  @P6 STG.E.U16 desc[UR12][R4.64], R8 ;  /* 0x0000000804006986 */ /* 0x000be8000c10150c */
[----:B------:R2:W-:Y:S01]  /*40880*/  @P1 STG.E.U16 desc[UR12][R6.64], R9 ;  /* 0x0000000906001986 */ /* 0x0005e2000c10150c */
[----:B-----5:R-:W-:-:S02]  /*40890*/  LOP3.LUT R5, R25, 0xe6, R3, 0xfe, !PT ;  /* 0x000000e619057812 */ /* 0x020fc400078efe03 */
[C---:B------:R-:W-:Y:S02]  /*408a0*/  LEA R4, P1, R20.reuse, R2, 0x1 ;  /* 0x0000000214047211 */ /* 0x040fe400078208ff */
[----:B0-----:R-:W-:Y:S01]  /*408b0*/  ISETP.LT.AND P6, PT, R5, UR5, !P0 ;  /* 0x0000000505007c0c */ /* 0x001fe2000c7c1270 */
[----:B--2---:R-:W-:Y:S01]  /*408c0*/  IMAD R7, R23, 0x2, R20 ;  /* 0x0000000217077824 */ /* 0x004fe200078e0214 */
[----:B------:R-:W-:Y:S01]  /*408d0*/  LEA.HI.X.SX32 R5, R20, R0, 0x1, P1 ;  /* 0x0000000014057211 */ /* 0x000fe200008f0eff */
[----:B------:R-:W0:Y:S01]  /*408e0*/  LDCU UR5, c[0x0][0x39c] ;  /* 0x00007380ff0577ac */ /* 0x000e220008000800 */
[----:B------:R-:W-:Y:S01]  /*408f0*/  LOP3.LUT R6, R25, 0xe8, R3, 0xfe, !PT ;  /* 0x000000e819067812 */ /* 0x000fe200078efe03 */
[----:B------:R-:W-:Y:S01]  /*40900*/  IMAD R20, R24, 0x2, R7 ;  /* 0x0000000218147824 */ /* 0x000fe200078e0207 */
[----:B------:R-:W2:Y:S02]  /*40910*/  LDC R23, c[0x0][0x3b8] ;  /* 0x0000ee00ff177b82 */ /* 0x000ea40000000800 */
[----:B------:R-:W-:Y:S01]  /*40920*/  ISETP.LT.AND P1, PT, R6, UR6, !P0 ;  /* 0x0000000606007c0c */ /* 0x000fe2000c721270 */
[----:B------:R-:W5:Y:S01]  /*40930*/  LDCU UR6, c[0x0][0x39c] ;  /* 0x00007380ff0677ac */ /* 0x000f620008000800 */
[----:B------:R-:W-:-:S02]  /*40940*/  PRMT R9, R16, 0x7632, R9 ;  /* 0x0000763210097816 */ /* 0x000fc40000000009 */
[----:B------:R-:W2:Y:S02]  /*40950*/  LDL.LU R16, [R1+0xd40] ;  /* 0x000d400001107983 */ /* 0x000ea40000300800 */
[----:B------:R-:W0:Y:S01]  /*40960*/  LDC R24, c[0x0][0x3b8] ;  /* 0x0000ee00ff187b82 */ /* 0x000e220000000800 */
[----:B---3--:R-:W-:-:S05]  /*40970*/  PRMT R8, R21, 0x7632, R8 ;  /* 0x0000763215087816 */ /* 0x008fca0000000008 */
[----:B------:R3:W-:Y:S01]  /*40980*/  @P2 STG.E.U16 desc[UR12][R4.64], R8 ;  /* 0x0000000804002986 */ /* 0x0007e2000c10150c */
[----:B------:R-:W-:-:S04]  /*40990*/  LEA R6, P2, R7, R2, 0x1 ;  /* 0x0000000207067211 */ /* 0x000fc800078408ff */
[----:B------:R-:W-:Y:S02]  /*409a0*/  LEA.HI.X.SX32 R7, R7, R0, 0x1, P2 ;  /* 0x0000000007077211 */ /* 0x000fe400010f0eff */
[----:B---3--:R-:W-:Y:S02]  /*409b0*/  PRMT R8, R26, 0x7632, R8 ;  /* 0x000076321a087816 */ /* 0x008fe40000000008 */
[----:B------:R-:W-:-:S03]  /*409c0*/  LEA R4, P2, R20, R2, 0x1 ;  /* 0x0000000214047211 */ /* 0x000fc600078408ff */
[----:B------:R1:W-:Y:S01]  /*409d0*/  @P3 STG.E.U16 desc[UR12][R6.64], R8 ;  /* 0x0000000806003986 */ /* 0x0003e2000c10150c */
[----:B------:R-:W-:-:S05]  /*409e0*/  LEA.HI.X.SX32 R5, R20, R0, 0x1, P2 ;  /* 0x0000000014057211 */ /* 0x000fca00010f0eff */
[----:B------:R3:W-:Y:S01]  /*409f0*/  @P4 STG.E.U16 desc[UR12][R4.64], R9 ;  /* 0x0000000904004986 */ /* 0x0007e2000c10150c */
[----:B-1----:R-:W-:Y:S01]  /*40a00*/  IMAD R6, R22, 0x2, R20 ;  /* 0x0000000216067824 */ /* 0x002fe200078e0214 */
[----:B------:R-:W-:Y:S01]  /*40a10*/  PRMT R8, R17, 0x7632, R8 ;  /* 0x0000763211087816 */ /* 0x000fe20000000008 */
[----:B------:R-:W1:Y:S01]  /*40a20*/  LDC R22, c[0x0][0x3b8] ;  /* 0x0000ee00ff167b82 */ /* 0x000e620000000800 */
[----:B------:R-:W4:Y:S01]  /*40a30*/  LDL.LU R17, [R1+0xd3c] ;  /* 0x000d3c0001117983 */ /* 0x000f220000300800 */
[----:B---3--:R-:W-:Y:S02]  /*40a40*/  LOP3.LUT R5, R25, 0xec, R3, 0xfe, !PT ;  /* 0x000000ec19057812 */ /* 0x008fe400078efe03 */
[C---:B------:R-:W-:Y:S02]  /*40a50*/  LEA R4, P4, R6.reuse, R2, 0x1 ;  /* 0x0000000206047211 */ /* 0x040fe400078808ff */
[----:B0-----:R-:W-:Y:S01]  /*40a60*/  ISETP.LT.AND P3, PT, R5, UR5, !P0 ;  /* 0x0000000505007c0c */ /* 0x001fe2000c761270 */
[----:B------:R-:W0:Y:S01]  /*40a70*/  LDCU UR5, c[0x0][0x39c] ;  /* 0x00007380ff0577ac */ /* 0x000e220008000800 */
[----:B------:R-:W-:Y:S01]  /*40a80*/  LEA.HI.X.SX32 R5, R6, R0, 0x1, P4 ;  /* 0x0000000006057211 */ /* 0x000fe200020f0eff */
[----:B--2---:R-:W-:Y:S01]  /*40a90*/  IMAD R6, R23, 0x2, R6 ;  /* 0x0000000217067824 */ /* 0x004fe200078e0206 */
[----:B------:R-:W-:Y:S01]  /*40aa0*/  PRMT R9, R19, 0x7632, R9 ;  /* 0x0000763213097816 */ /* 0x000fe20000000009 */
[----:B------:R-:W2:Y:S02]  /*40ab0*/  LDC R23, c[0x0][0x3b8] ;  /* 0x0000ee00ff177b82 */ /* 0x000ea40000000800 */
[----:B------:R3:W-:Y:S01]  /*40ac0*/  @P5 STG.E.U16 desc[UR12][R4.64], R8 ;  /* 0x0000000804005986 */ /* 0x0007e2000c10150c */
[----:B------:R-:W-:Y:S01]  /*40ad0*/  IMAD R20, R24, 0x2, R6 ;  /* 0x0000000218147824 */ /* 0x000fe200078e0206 */
[----:B------:R-:W-:-:S02]  /*40ae0*/  LOP3.LUT R7, R25, 0xee, R3, 0xfe, !PT ;  /* 0x000000ee19077812 */ /* 0x000fc400078efe03 */
[----:B---3--:R-:W-:Y:S02]  /*40af0*/  PRMT R8, R18, 0x7632, R8 ;  /* 0x0000763212087816 */ /* 0x008fe40000000008 */
[----:B------:R-:W3:Y:S01]  /*40b00*/  LDC R24, c[0x0][0x3b8] ;  /* 0x0000ee00ff187b82 */ /* 0x000ee20000000800 */
[----:B------:R-:W4:Y:S01]  /*40b10*/  LDL.LU R18, [R1+0xd38] ;  /* 0x000d380001127983 */ /* 0x000f220000300800 */
[----:B------:R-:W-:-:S03]  /*40b20*/  LEA R4, P5, R6, R2, 0x1 ;  /* 0x0000000206047211 */ /* 0x000fc600078a08ff */
[----:B------:R-:W4:Y:S01]  /*40b30*/  LDL.LU R19, [R1+0xd34] ;  /* 0x000d340001137983 */ /* 0x000f220000300800 */
[----:B------:R-:W-:Y:S02]  /*40b40*/  LEA.HI.X.SX32 R5, R6, R0, 0x1, P5 ;  /* 0x0000000006057211 */ /* 0x000fe400028f0eff */
[C---:B------:R-:W-:Y:S01]  /*40b50*/  LEA R6, P5, R20.reuse, R2, 0x1 ;  /* 0x0000000214067211 */ /* 0x040fe200078a08ff */
[----:B------:R-:W4:Y:S01]  /*40b60*/  LDL R26, [R1+0xb0] ;  /* 0x0000b000011a7983 */ /* 0x000f220000100800 */
[----:B-----5:R-:W-:Y:S01]  /*40b70*/  ISETP.LT.AND P4, PT, R7, UR6, !P0 ;  /* 0x0000000607007c0c */ /* 0x020fe2000c781270 */
[----:B------:R-:W5:Y:S01]  /*40b80*/  LDCU UR6, c[0x0][0x39c] ;  /* 0x00007380ff0677ac */ /* 0x000f620008000800 */
[----:B------:R-:W-:Y:S01]  /*40b90*/  LEA.HI.X.SX32 R7, R20, R0, 0x1, P5 ;  /* 0x0000000014077211 */ /* 0x000fe200028f0eff */
[----:B------:R-:W-:Y:S04]  /*40ba0*/  @P6 STG.E.U16 desc[UR12][R4.64], R8 ;  /* 0x0000000804006986 */ /* 0x000fe8000c10150c */
[----:B------:R0:W-:Y:S02]  /*40bb0*/  @P1 STG.E.U16 desc[UR12][R6.64], R9 ;  /* 0x0000000906001986 */ /* 0x0001e4000c10150c */
[----:B0-----:R-:W-:-:S02]  /*40bc0*/  PRMT R7, R28, 0x7632, R7 ;  /* 0x000076321c077816 */ /* 0x001fc40000000007 */
[----:B------:R-:W4:Y:S01]  /*40bd0*/  LDL R28, [R1+0xb4] ;  /* 0x0000b400011c7983 */ /* 0x000f220000100800 */
[----:B------:R-:W-:-:S03]  /*40be0*/  PRMT R8, R27, 0x7632, R8 ;  /* 0x000076321b087816 */ /* 0x000fc60000000008 */
[----:B------:R-:W4:Y:S01]  /*40bf0*/  LDL R27, [R1+0xb8] ;  /* 0x0000b800011b7983 */ /* 0x000f220000100800 */
[----:B------:R-:W-:-:S03]  /*40c00*/  PRMT R9, R29, 0x7632, R9 ;  /* 0x000076321d097816 */ /* 0x000fc60000000009 */
[----:B------:R-:W4:Y:S01]  /*40c10*/  LDL R29, [R1+0xbc] ;  /* 0x0000bc00011d7983 */ /* 0x000f220000100800 */
[--C-:B------:R-:W-:Y:S01]  /*40c20*/  LOP3.LUT R21, R25, 0xea, R3.reuse, 0xfe, !PT ;  /* 0x000000ea19157812 */ /* 0x100fe200078efe03 */
[----:B-1----:R-:W-:Y:S02]  /*40c30*/  IMAD R20, R22, 0x2, R20 ;  /* 0x0000000216147824 */ /* 0x002fe400078e0214 */
[----:B------:R-:W0:Y:S01]  /*40c40*/  LDC R22, c[0x0][0x3b8] ;  /* 0x0000ee00ff167b82 */ /* 0x000e220000000800 */
[----:B----4-:R-:W-:Y:S01]  /*40c50*/  ISETP.LT.AND P2, PT, R21, UR4, !P0 ;  /* 0x0000000415007c0c */ /* 0x010fe2000c741270 */
[----:B------:R-:W1:Y:S01]  /*40c60*/  LDCU UR4, c[0x0][0x39c] ;  /* 0x00007380ff0477ac */ /* 0x000e620008000800 */
[C-C-:B------:R-:W-:Y:S02]  /*40c70*/  LOP3.LUT R5, R25.reuse, 0xf2, R3.reuse, 0xfe, !PT ;  /* 0x000000f219057812 */ /* 0x140fe400078efe03 */
[----:B------:R-:W-:Y:S02]  /*40c80*/  LEA R4, P6, R20, R2, 0x1 ;  /* 0x0000000214047211 */ /* 0x000fe400078c08ff */
[----:B------:R-:W-:-:S02]  /*40c90*/  LOP3.LUT R6, R25, 0xf4, R3, 0xfe, !PT ;  /* 0x000000f419067812 */ /* 0x000fc400078efe03 */
[----:B------:R-:W-:Y:S01]  /*40ca0*/  ISETP.LT.AND P1, PT, R5, UR5, !P0 ;  /* 0x0000000505007c0c */ /* 0x000fe2000c721270 */
[----:B------:R-:W4:Y:S01]  /*40cb0*/  LDCU UR5, c[0x0][0x39c] ;  /* 0x00007380ff0577ac */ /* 0x000f220008000800 */
[----:B------:R-:W-:Y:S02]  /*40cc0*/  LEA.HI.X.SX32 R5, R20, R0, 0x1, P6 ;  /* 0x0000000014057211 */ /* 0x000fe400030f0eff */
[----:B-----5:R-:W-:Y:S01]  /*40cd0*/  ISETP.LT.AND P6, PT, R6, UR6, !P0 ;  /* 0x0000000606007c0c */ /* 0x020fe2000c7c1270 */
[----:B--2---:R-:W-:Y:S01]  /*40ce0*/  IMAD R6, R23, 0x2, R20 ;  /* 0x0000000217067824 */ /* 0x004fe200078e0214 */
[----:B------:R-:W-:Y:S01]  /*40cf0*/  LOP3.LUT R21, R25, 0xf0, R3, 0xfe, !PT ;  /* 0x000000f019157812 */ /* 0x000fe200078efe03 */
[----:B------:R-:W2:Y:S01]  /*40d00*/  LDC R23, c[0x0][0x3b8] ;  /* 0x0000ee00ff177b82 */ /* 0x000ea20000000800 */
[----:B------:R5:W-:Y:S01]  /*40d10*/  @P2 STG.E.U16 desc[UR12][R4.64], R7 ;  /* 0x0000000704002986 */ /* 0x000be2000c10150c */
[----:B---3--:R-:W-:Y:S01]  /*40d20*/  IMAD R20, R24, 0x2, R6 ;  /* 0x0000000218147824 */ /* 0x008fe200078e0206 */
[----:B------:R-:W3:Y:S01]  /*40d30*/  LDCU UR6, c[0x0][0x39c] ;  /* 0x00007380ff0677ac */ /* 0x000ee20008000800 */
[----:B-1----:R-:W-:Y:S01]  /*40d40*/  ISETP.LT.AND P5, PT, R21, UR4, !P0 ;  /* 0x0000000415007c0c */ /* 0x002fe2000c7a1270 */
[----:B------:R-:W1:Y:S03]  /*40d50*/  LDCU UR4, c[0x0][0x39c] ;  /* 0x00007380ff0477ac */ /* 0x000e660008000800 */
[----:B------:R-:W1:Y:S01]  /*40d60*/  LDC R24, c[0x0][0x3b8] ;  /* 0x0000ee00ff187b82 */ /* 0x000e620000000800 */
[----:B-----5:R-:W-:-:S04]  /*40d70*/  LEA R4, P2, R6, R2, 0x1 ;  /* 0x0000000206047211 */ /* 0x020fc800078408ff */
[----:B------:R-:W-:Y:S02]  /*40d80*/  LEA.HI.X.SX32 R5, R6, R0, 0x1, P2 ;  /* 0x0000000006057211 */ /* 0x000fe400010f0eff */
[----:B------:R-:W-:-:S04]  /*40d90*/  LEA R6, P2, R20, R2, 0x1 ;  /* 0x0000000214067211 */ /* 0x000fc800078408ff */
[----:B------:R-:W-:Y:S01]  /*40da0*/  LEA.HI.X.SX32 R7, R20, R0, 0x1, P2 ;  /* 0x0000000014077211 */ /* 0x000fe200010f0eff */
[----:B0-----:R-:W-:Y:S01]  /*40db0*/  IMAD R20, R22, 0x2, R20 ;  /* 0x0000000216147824 */ /* 0x001fe200078e0214 */
[----:B------:R0:W-:Y:S01]  /*40dc0*/  @P3 STG.E.U16 desc[UR12][R4.64], R8 ;  /* 0x0000000804003986 */ /* 0x0001e2000c10150c */
[----:B------:R-:W5:Y:S01]  /*40dd0*/  LDC R22, c[0x0][0x3b8] ;  /* 0x0000ee00ff167b82 */ /* 0x000f620000000800 */
[C-C-:B------:R-:W-:Y:S02]  /*40de0*/  LOP3.LUT R21, R25.reuse, 0xf6, R3.reuse, 0xfe, !PT ;  /* 0x000000f619157812 */ /* 0x140fe400078efe03 */
[----:B------:R2:W-:Y:S01]  /*40df0*/  @P4 STG.E.U16 desc[UR12][R6.64], R9 ;  /* 0x0000000906004986 */ /* 0x0005e2000c10150c */
[C-C-:B0-----:R-:W-:Y:S02]  /*40e00*/  LOP3.LUT R5, R25.reuse, 0xf8, R3.reuse, 0xfe, !PT ;  /* 0x000000f819057812 */ /* 0x141fe400078efe03 */
[----:B------:R-:W-:Y:S02]  /*40e10*/  LEA R4, P3, R20, R2, 0x1 ;  /* 0x0000000214047211 */ /* 0x000fe400078608ff */
[----:B--2---:R-:W-:-:S02]  /*40e20*/  LOP3.LUT R6, R25, 0xfa, R3, 0xfe, !PT ;  /* 0x000000fa19067812 */ /* 0x004fc400078efe03 */
[----:B----4-:R-:W-:Y:S01]  /*40e30*/  ISETP.LT.AND P4, PT, R5, UR5, !P0 ;  /* 0x0000000505007c0c */ /* 0x010fe2000c781270 */
[----:B------:R-:W0:Y:S01]  /*40e40*/  LDCU UR5, c[0x0][0x39c] ;  /* 0x00007380ff0577ac */ /* 0x000e220008000800 */
[----:B------:R-:W-:Y:S02]  /*40e50*/  LEA.HI.X.SX32 R5, R20, R0, 0x1, P3 ;  /* 0x0000000014057211 */ /* 0x000fe400018f0eff */
[----:B------:R-:W-:Y:S02]  /*40e60*/  PRMT R7, R8, 0x7632, R7 ;  /* 0x0000763208077816 */ /* 0x000fe40000000007 */
[----:B---3--:R-:W-:Y:S01]  /*40e70*/  ISETP.LT.AND P3, PT, R6, UR6, !P0 ;  /* 0x0000000606007c0c */ /* 0x008fe2000c761270 */
[----:B------:R-:W-:Y:S01]  /*40e80*/  IMAD R6, R23, 0x2, R20 ;  /* 0x0000000217067824 */ /* 0x000fe200078e0214 */
[----:B-1----:R-:W-:Y:S01]  /*40e90*/  ISETP.LT.AND P2, PT, R21, UR4, !P0 ;  /* 0x0000000415007c0c */ /* 0x002fe2000c741270 */
[----:B------:R1:W-:Y:S01]  /*40ea0*/  @P5 STG.E.U16 desc[UR12][R4.64], R7 ;  /* 0x0000000704005986 */ /* 0x0003e2000c10150c */
[----:B------:R-:W2:Y:S01]  /*40eb0*/  LDC R21, c[0x0][0x3b8] ;  /* 0x0000ee00ff157b82 */ /* 0x000ea20000000800 */
[----:B------:R-:W-:Y:S01]  /*40ec0*/  IMAD R8, R24, 0x2, R6 ;  /* 0x0000000218087824 */ /* 0x000fe200078e0206 */
[----:B------:R-:W3:Y:S01]  /*40ed0*/  LDCU UR6, c[0x0][0x39c] ;  /* 0x00007380ff0677ac */ /* 0x000ee20008000800 */
[----:B------:R-:W-:Y:S01]  /*40ee0*/  PRMT R10, R9, 0x7632, R10 ;  /* 0x00007632090a7816 */ /* 0x000fe2000000000a */
[----:B------:R-:W4:Y:S01]  /*40ef0*/  LDL R24, [R1+0xc8] ;  /* 0x0000c80001187983 */ /* 0x000f220000100800 */
[----:B------:R-:W0:Y:S03]  /*40f00*/  LDCU UR4, c[0x0][0x39c] ;  /* 0x00007380ff0477ac */ /* 0x000e260008000800 */
[----:B------:R-:W2:Y:S01]  /*40f10*/  LDC R23, c[0x0][0x3b8] ;  /* 0x0000ee00ff177b82 */ /* 0x000ea20000000800 */
[----:B-1----:R-:W-:-:S04]  /*40f20*/  LEA R4, P5, R6, R2, 0x1 ;  /* 0x0000000206047211 */ /* 0x002fc800078a08ff */
[----:B------:R-:W-:-:S03]  /*40f30*/  LEA.HI.X.SX32 R5, R6, R0, 0x1, P5 ;  /* 0x0000000006057211 */ /* 0x000fc600028f0eff */
[----:B------:R-:W1:Y:S01]  /*40f40*/  LDC R20, c[0x0][0x3b8] ;  /* 0x0000ee00ff147b82 */ /* 0x000e620000000800 */
[----:B------:R-:W-:Y:S02]  /*40f50*/  LEA R6, P5, R8, R2, 0x1 ;  /* 0x0000000208067211 */ /* 0x000fe400078a08ff */
[----:B------:R-:W-:Y:S02]  /*40f60*/  PRMT R11, R10, 0x7632, R11 ;  /* 0x000076320a0b7816 */ /* 0x000fe4000000000b */
[----:B------:R-:W-:Y:S01]  /*40f70*/  LEA.HI.X.SX32 R7, R8, R0, 0x1, P5 ;  /* 0x0000000008077211 */ /* 0x000fe200028f0eff */
[----:B-----5:R-:W-:Y:S01]  /*40f80*/  IMAD R8, R22, 0x2, R8 ;  /* 0x0000000216087824 */ /* 0x020fe200078e0208 */
[----:B------:R5:W-:Y:S04]  /*40f90*/  @P1 STG.E.U16 desc[UR12][R4.64], R10 ;  /* 0x0000000a04001986 */ /* 0x000be8000c10150c */
[----:B------:R0:W-:Y:S01]  /*40fa0*/  @P6 STG.E.U16 desc[UR12][R6.64], R11 ;  /* 0x0000000b06006986 */ /* 0x0001e2000c10150c */
[----:B------:R-:W-:-:S03]  /*40fb0*/  LOP3.LUT R9, R25, 0xfc, R3, 0xfe, !PT ;  /* 0x000000fc19097812 */ /* 0x000fc600078efe03 */
[----:B------:R-:W4:Y:S01]  /*40fc0*/  LDL R22, [R1+0xc4] ;  /* 0x0000c40001167983 */ /* 0x000f220000100800 */
[C-C-:B-----5:R-:W-:Y:S01]  /*40fd0*/  LOP3.LUT R5, R25.reuse, 0xfe, R3.reuse, 0xfe, !PT ;  /* 0x000000fe19057812 */ /* 0x160fe200078efe03 */
[----:B------:R-:W5:Y:S01]  /*40fe0*/  LDC R10, c[0x0][0x3b8] ;  /* 0x0000ee00ff0a7b82 */ /* 0x000f620000000800 */
[C---:B------:R-:W-:Y:S02]  /*40ff0*/  LEA R4, P6, R8.reuse, R2, 0x1 ;  /* 0x0000000208047211 */ /* 0x040fe400078c08ff */
[----:B0-----:R-:W-:Y:S02]  /*41000*/  LOP3.LUT R6, R25, 0x100, R3, 0xfe, !PT ;  /* 0x0000010019067812 */ /* 0x001fe400078efe03 */
[----:B------:R-:W-:Y:S01]  /*41010*/  ISETP.LT.AND P5, PT, R5, UR5, !P0 ;  /* 0x0000000505007c0c */ /* 0x000fe2000c7a1270 */
[----:B------:R-:W0:Y:S01]  /*41020*/  LDCU UR5, c[0x0][0x39c] ;  /* 0x00007380ff0577ac */ /* 0x000e220008000800 */
[----:B------:R-:W-:Y:S02]  /*41030*/  LEA.HI.X.SX32 R5, R8, R0, 0x1, P6 ;  /* 0x0000000008057211 */ /* 0x000fe400030f0eff */
[----:B------:R-:W-:-:S02]  /*41040*/  PRMT R7, R11, 0x7632, R7 ;  /* 0x000076320b077816 */ /* 0x000fc40000000007 */
[----:B---3--:R-:W-:Y:S01]  /*41050*/  ISETP.LT.AND P6, PT, R6, UR6, !P0 ;  /* 0x0000000606007c0c */ /* 0x008fe2000c7c1270 */
[----:B--2---:R-:W-:Y:S01]  /*41060*/  IMAD R6, R21, 0x2, R8 ;  /* 0x0000000215067824 */ /* 0x004fe200078e0208 */
[----:B------:R-:W-:Y:S01]  /*41070*/  ISETP.LT.AND P1, PT, R9, UR4, !P0 ;  /* 0x0000000409007c0c */ /* 0x000fe2000c721270 */
[----:B------:R2:W-:Y:S01]  /*41080*/  @P2 STG.E.U16 desc[UR12][R4.64], R7 ;  /* 0x0000000704002986 */ /* 0x0005e2000c10150c */
[----:B------:R-:W3:Y:S01]  /*41090*/  LDCU UR4, c[0x0][0x39c] ;  /* 0x00007380ff0477ac */ /* 0x000ee20008000800 */
[----:B------:R-:W-:Y:S01]  /*410a0*/  IMAD R8, R23, 0x2, R6 ;  /* 0x0000000217087824 */ /* 0x000fe200078e0206 */
[----:B------:R-:W5:Y:S01]  /*410b0*/  LDC R21, c[0x0][0x3b8] ;  /* 0x0000ee00ff157b82 */ /* 0x000f620000000800 */
[----:B------:R-:W-:Y:S01]  /*410c0*/  LOP3.LUT R9, R25, 0x102, R3, 0xfe, !PT ;  /* 0x0000010219097812 */ /* 0x000fe200078efe03 */
[----:B------:R-:W0:Y:S01]  /*410d0*/  LDCU UR6, c[0x0][0x39c] ;  /* 0x00007380ff0677ac */ /* 0x000e220008000800 */
[----:B------:R-:W4:Y:S05]  /*410e0*/  LDL R23, [R1+0xc0] ;  /* 0x0000c00001177983 */ /* 0x000f2a0000100800 */
[----:B------:R-:W5:Y:S01]  /*410f0*/  LDC R11, c[0x0][0x3b8] ;  /* 0x0000ee00ff0b7b82 */ /* 0x000f620000000800 */
[----:B--2---:R-:W-:-:S02]  /*41100*/  LEA R4, P2, R6, R2, 0x1 ;  /* 0x0000000206047211 */ /* 0x004fc400078408ff */
[----:B------:R-:W-:Y:S02]  /*41110*/  PRMT R7, R12, 0x7632, R7 ;  /* 0x000076320c077816 */ /* 0x000fe40000000007 */
[----:B------:R-:W-:Y:S02]  /*41120*/  LEA.HI.X.SX32 R5, R6, R0, 0x1, P2 ;  /* 0x0000000006057211 */ /* 0x000fe400010f0eff */
[C---:B------:R-:W-:Y:S01]  /*41130*/  LEA R6, P2, R8.reuse, R2, 0x1 ;  /* 0x0000000208067211 */ /* 0x040fe200078408ff */
[----:B------:R-:W2:Y:S02]  /*41140*/  LDC R12, c[0x0][0x3b8] ;  /* 0x0000ee00ff0c7b82 */ /* 0x000ea40000000800 */
[----:B------:R0:W-:Y:S02]  /*41150*/  @P4 STG.E.U16 desc[UR12][R4.64], R7 ;  /* 0x0000000704004986 */ /* 0x0001e4000c10150c */
[----:B0-----:R-:W-:Y:S01]  /*41160*/  LEA.HI.X.SX32 R7, R8, R0, 0x1, P2 ;  /* 0x0000000008077211 */ /* 0x001fe200010f0eff */
[----:B-1----:R-:W-:Y:S01]  /*41170*/  IMAD R8, R20, 0x2, R8 ;  /* 0x0000000214087824 */ /* 0x002fe200078e0208 */
[----:B------:R-:W-:Y:S01]  /*41180*/  PRMT R4, R13, 0x7632, R4 ;  /* 0x000076320d047816 */ /* 0x000fe20000000004 */
[----:B------:R-:W4:Y:S01]  /*41190*/  LDL R20, [R1+0xe0] ;  /* 0x0000e00001147983 */ /* 0x000f220000100800 */
[----:B------:R-:W-:Y:S01]  /*411a0*/  LOP3.LUT R5, R25, 0x104, R3, 0xfe, !PT ;  /* 0x0000010419057812 */ /* 0x000fe200078efe03 */
[----:B------:R-:W0:Y:S02]  /*411b0*/  LDC R13, c[0x0][0x3b8] ;  /* 0x0000ee00ff0d7b82 */ /* 0x000e240000000800 */
[----:B------:R1:W-:Y:S01]  /*411c0*/  @P3 STG.E.U16 desc[UR12][R6.64], R4 ;  /* 0x0000000406003986 */ /* 0x0003e2000c10150c */
[----:B---3--:R-:W-:Y:S01]  /*411d0*/  ISETP.LT.AND P2, PT, R9, UR4, !P0 ;  /* 0x0000000409007c0c */ /* 0x008fe2000c741270 */
[----:B------:R-:W3:Y:S01]  /*411e0*/  LDCU UR4, c[0x0][0x39c] ;  /* 0x00007380ff0477ac */ /* 0x000ee20008000800 */
[----:B------:R-:W-:-:S02]  /*411f0*/  ISETP.LT.AND P3, PT, R5, UR5, !P0 ;  /* 0x0000000505007c0c */ /* 0x000fc4000c761270 */
[----:B------:R-:W-:Y:S01]  /*41200*/  PRMT R9, R14, 0x7632, R9 ;  /* 0x000076320e097816 */ /* 0x000fe20000000009 */
[----:B------:R-:W0:Y:S01]  /*41210*/  LDCU UR5, c[0x0][0x39c] ;  /* 0x00007380ff0577ac */ /* 0x000e220008000800 */
[----:B------:R-:W0:Y:S01]  /*41220*/  LDC R14, c[0x0][0x3b8] ;  /* 0x0000ee00ff0e7b82 */ /* 0x000e220000000800 */
[----:B-1----:R-:W-:Y:S01]  /*41230*/  LEA R4, P4, R8, R2, 0x1 ;  /* 0x0000000208047211 */ /* 0x002fe200078808ff */
[----:B-----5:R-:W-:-:S03]  /*41240*/  IMAD R6, R10, 0x2, R8 ;  /* 0x000000020a067824 */ /* 0x020fc600078e0208 */
[----:B------:R-:W-:Y:S01]  /*41250*/  LEA.HI.X.SX32 R5, R8, R0, 0x1, P4 ;  /* 0x0000000008057211 */ /* 0x000fe200020f0eff */
[----:B------:R-:W-:Y:S01]  /*41260*/  IMAD R8, R21, 0x2, R6 ;  /* 0x0000000215087824 */ /* 0x000fe200078e0206 */
[----:B------:R-:W-:-:S03]  /*41270*/  LOP3.LUT R7, R25, 0x106, R3, 0xfe, !PT ;  /* 0x0000010619077812 */ /* 0x000fc600078efe03 */
[----:B------:R1:W-:Y:S01]  /*41280*/  @P1 STG.E.U16 desc[UR12][R4.64], R9 ;  /* 0x0000000904001986 */ /* 0x0003e2000c10150c */
[----:B------:R-:W-:Y:S01]  /*41290*/  ISETP.LT.AND P4, PT, R7, UR6, !P0 ;  /* 0x0000000607007c0c */ /* 0x000fe2000c781270 */
[----:B------:R-:W5:Y:S01]  /*412a0*/  LDCU UR6, c[0x0][0x39c] ;  /* 0x00007380ff0677ac */ /* 0x000f620008000800 */
[----:B------:R-:W-:Y:S02]  /*412b0*/  LOP3.LUT R10, R25, 0x108, R3, 0xfe, !PT ;  /* 0x00000108190a7812 */ /* 0x000fe400078efe03 */
[C---:B-1----:R-:W-:Y:S02]  /*412c0*/  LEA R4, P1, R6.reuse, R2, 0x1 ;  /* 0x0000000206047211 */ /* 0x042fe400078208ff */
[----:B------:R-:W-:Y:S02]  /*412d0*/  PRMT R9, R15, 0x7632, R9 ;  /* 0x000076320f097816 */ /* 0x000fe40000000009 */
[----:B------:R-:W-:Y:S02]  /*412e0*/  LEA.HI.X.SX32 R5, R6, R0, 0x1, P1 ;  /* 0x0000000006057211 */ /* 0x000fe400008f0eff */
[----:B------:R-:W-:-:S03]  /*412f0*/  LEA R6, P1, R8, R2, 0x1 ;  /* 0x0000000208067211 */ /* 0x000fc600078208ff */
[----:B------:R1:W-:Y:S01]  /*41300*/  @P5 STG.E.U16 desc[UR12][R4.64], R9 ;  /* 0x0000000904005986 */ /* 0x0003e2000c10150c */
[----:B------:R-:W-:Y:S02]  /*41310*/  LEA.HI.X.SX32 R7, R8, R0, 0x1, P1 ;  /* 0x0000000008077211 */ /* 0x000fe400008f0eff */
[----:B---3--:R-:W-:Y:S01]  /*41320*/  ISETP.LT.AND P1, PT, R10, UR4, !P0 ;  /* 0x000000040a007c0c */ /* 0x008fe2000c721270 */
[----:B------:R-:W3:Y:S01]  /*41330*/  LDCU UR4, c[0x0][0x39c] ;  /* 0x00007380ff0477ac */ /* 0x000ee20008000800 */
[----:B------:R-:W3:Y:S01]  /*41340*/  LDC R10, c[0x0][0x3b8] ;  /* 0x0000ee00ff0a7b82 */ /* 0x000ee20000000800 */
[----:B------:R0:W-:Y:S01]  /*41350*/  @P6 STG.E.U16 desc[UR12][R6.64], R16 ;  /* 0x0000001006006986 */ /* 0x0001e2000c10150c */
[----:B-1----:R-:W-:Y:S01]  /*41360*/  IMAD R4, R11, 0x2, R8 ;  /* 0x000000020b047824 */ /* 0x002fe200078e0208 */
[----:B------:R-:W-:-:S05]  /*41370*/  LOP3.LUT R8, R25, 0x10a, R3, 0xfe, !PT ;  /* 0x0000010a19087812 */ /* 0x000fca00078efe03 */
[----:B------:R-:W1:Y:S01]  /*41380*/  LDC R11, c[0x0][0x3b8] ;  /* 0x0000ee00ff0b7b82 */ /* 0x000e620000000800 */
[----:B0-----:R-:W-:Y:S01]  /*41390*/  LEA R6, P5, R4, R2, 0x1 ;  /* 0x0000000204067211 */ /* 0x001fe200078a08ff */
[----:B--2---:R-:W-:-:S03]  /*413a0*/  IMAD R5, R12, 0x2, R4 ;  /* 0x000000020c057824 */ /* 0x004fc600078e0204 */
[----:B------:R-:W-:-:S03]  /*413b0*/  LEA.HI.X.SX32 R7, R4, R0, 0x1, P5 ;  /* 0x0000000004077211 */ /* 0x000fc600028f0eff */
[----:B------:R-:W0:Y:S01]  /*413c0*/  LDC R12, c[0x0][0x3b8] ;  /* 0x0000ee00ff0c7b82 */ /* 0x000e220000000800 */
[----:B------:R-:W-:Y:S01]  /*413d0*/  ISETP.LT.AND P5, PT, R8, UR5, !P0 ;  /* 0x0000000508007c0c */ /* 0x000fe2000c7a1270 */
[----:B------:R-:W2:Y:S01]  /*413e0*/  LDCU UR5, c[0x0][0x39c] ;  /* 0x00007380ff0577ac */ /* 0x000ea20008000800 */
[----:B------:R-:W-:Y:S01]  /*413f0*/  LOP3.LUT R8, R25, 0x10c, R3, 0xfe, !PT ;  /* 0x0000010c19087812 */ /* 0x000fe200078efe03 */
[----:B------:R2:W-:Y:S03]  /*41400*/  @P2 STG.E.U16 desc[UR12][R6.64], R17 ;  /* 0x0000001106002986 */ /* 0x0005e6000c10150c */
[----:B-----5:R-:W-:Y:S01]  /*41410*/  ISETP.LT.AND P2, PT, R8, UR6, !P0 ;  /* 0x0000000608007c0c */ /* 0x020fe2000c741270 */
[----:B------:R-:W-:Y:S01]  /*41420*/  IMAD R8, R14, 0x2, R5 ;  /* 0x000000020e087824 */ /* 0x000fe200078e0205 */
[C---:B------:R-:W-:Y:S01]  /*41430*/  LEA R4, P6, R5.reuse, R2, 0x1 ;  /* 0x0000000205047211 */ /* 0x040fe200078c08ff */
[----:B------:R-:W5:Y:S01]  /*41440*/  LDCU UR6, c[0x0][0x39c] ;  /* 0x00007380ff0677ac */ /* 0x000f620008000800 */
[----:B------:R-:W0:Y:S02]  /*41450*/  LDC R14, c[0x0][0x3b8] ;  /* 0x0000ee00ff0e7b82 */ /* 0x000e240000000800 */
[----:B------:R-:W-:-:S02]  /*41460*/  LEA.HI.X.SX32 R5, R5, R0, 0x1, P6 ;  /* 0x0000000005057211 */ /* 0x000fc400030f0eff */
[----:B--2---:R-:W-:-:S04]  /*41470*/  LEA R6, P6, R8, R2, 0x1 ;  /* 0x0000000208067211 */ /* 0x004fc800078c08ff */
[----:B------:R-:W-:Y:S01]  /*41480*/  LEA.HI.X.SX32 R7, R8, R0, 0x1, P6 ;  /* 0x0000000008077211 */ /* 0x000fe200030f0eff */
[----:B------:R3:W-:Y:S04]  /*41490*/  @P3 STG.E.U16 desc[UR12][R4.64], R18 ;  /* 0x0000001204003986 */ /* 0x0007e8000c10150c */
[----:B------:R2:W-:Y:S01]  /*414a0*/  @P4 STG.E.U16 desc[UR12][R6.64], R19 ;  /* 0x0000001306004986 */ /* 0x0005e2000c10150c */
[----:B---3--:R-:W-:Y:S01]  /*414b0*/  IMAD R5, R10, 0x2, R8 ;  /* 0x000000020a057824 */ /* 0x008fe200078e0208 */
[----:B------:R-:W-:Y:S01]  /*414c0*/  LOP3.LUT R9, R25, 0x10e, R3, 0xfe, !PT ;  /* 0x0000010e19097812 */ /* 0x000fe200078efe03 */
[----:B------:R-:W3:Y:S02]  /*414d0*/  LDC R10, c[0x0][0x3b8] ;  /* 0x0000ee00ff0a7b82 */ /* 0x000ee40000000800 */
[----:B------:R-:W-:Y:S01]  /*414e0*/  IMAD R8, R13, 0x2, R5 ;  /* 0x000000020d087824 */ /* 0x000fe200078e0205 */
[----:B------:R-:W-:-:S02]  /*414f0*/  LEA R4, P4, R5, R2, 0x1 ;  /* 0x0000000205047211 */ /* 0x000fc400078808ff */
[--C-:B--2---:R-:W-:Y:S02]  /*41500*/  LOP3.LUT R7, R25, 0x110, R3.reuse, 0xfe, !PT ;  /* 0x0000011019077812 */ /* 0x104fe400078efe03 */
[----:B------:R-:W-:Y:S01]  /*41510*/  LEA.HI.X.SX32 R5, R5, R0, 0x1, P4 ;  /* 0x0000000005057211 */ /* 0x000fe200020f0eff */
[----:B------:R-:W2:Y:S01]  /*41520*/  LDC R13, c[0x0][0x3b8] ;  /* 0x0000ee00ff0d7b82 */ /* 0x000ea20000000800 */
[C---:B------:R-:W-:Y:S02]  /*41530*/  LEA R6, P6, R8.reuse, R2, 0x1 ;  /* 0x0000000208067211 */ /* 0x040fe400078c08ff */
[----:B------:R-:W-:Y:S01]  /*41540*/  ISETP.LT.AND P4, PT, R7, UR5, !P0 ;  /* 0x0000000507007c0c */ /* 0x000fe2000c781270 */
[----:B------:R-:W1:Y:S01]  /*41550*/  LDCU UR5, c[0x0][0x39c] ;  /* 0x00007380ff0577ac */ /* 0x000e620008000800 */
[----:B------:R-:W-:Y:S01]  /*41560*/  LEA.HI.X.SX32 R7, R8, R0, 0x1, P6 ;  /* 0x0000000008077211 */ /* 0x000fe200030f0eff */
[----:B------:R0:W-:Y:S04]  /*41570*/  @P1 STG.E.U16 desc[UR12][R4.64], R26 ;  /* 0x0000001a04001986 */ /* 0x0001e8000c10150c */
[----:B------:R1:W-:Y:S01]  /*41580*/  @P5 STG.E.U16 desc[UR12][R6.64], R28 ;  /* 0x0000001c06005986 */ /* 0x0003e2000c10150c */
[----:B0-----:R-:W-:Y:S01]  /*41590*/  IMAD R4, R12, 0x2, R8 ;  /* 0x000000020c047824 */ /* 0x001fe200078e0208 */
[--C-:B------:R-:W-:Y:S01]  /*415a0*/  LOP3.LUT R8, R25, 0x114, R3.reuse, 0xfe, !PT ;  /* 0x0000011419087812 */ /* 0x100fe200078efe03 */
[----:B------:R-:W0:Y:S01]  /*415b0*/  LDC R12, c[0x0][0x3b8] ;  /* 0x0000ee00ff0c7b82 */ /* 0x000e220000000800 */
[----:B------:R-:W-:Y:S01]  /*415c0*/  ISETP.LT.AND P3, PT, R9, UR4, !P0 ;  /* 0x0000000409007c0c */ /* 0x000fe2000c761270 */
[----:B-1----:R-:W-:Y:S01]  /*415d0*/  IMAD R5, R11, 0x2, R4 ;  /* 0x000000020b057824 */ /* 0x002fe200078e0204 */
[C---:B------:R-:W-:Y:S01]  /*415e0*/  LEA R6, P5, R4.reuse, R2, 0x1 ;  /* 0x0000000204067211 */ /* 0x040fe200078a08ff */
[----:B------:R-:W1:Y:S01]  /*415f0*/  LDCU UR4, c[0x0][0x39c] ;  /* 0x00007380ff0477ac */ /* 0x000e620008000800 */
[----:B------:R-:W4:Y:S02]  /*41600*/  LDL R26, [R1+0xd0] ;  /* 0x0000d000011a7983 */ /* 0x000f240000100800 */
[----:B------:R-:W-:Y:S01]  /*41610*/  LEA.HI.X.SX32 R7, R4, R0, 0x1, P5 ;  /* 0x0000000004077211 */ /* 0x000fe200028f0eff */
[----:B------:R-:W0:Y:S01]  /*41620*/  LDC R11, c[0x0][0x3b8] ;  /* 0x0000ee00ff0b7b82 */ /* 0x000e220000000800 */
[----:B-----5:R-:W-:Y:S01]  /*41630*/  ISETP.LT.AND P5, PT, R8, UR6, !P0 ;  /* 0x0000000608007c0c */ /* 0x020fe2000c7a1270 */
[----:B------:R-:W5:Y:S01]  /*41640*/  LDL R28, [R1+0xd4] ;  /* 0x0000d400011c7983 */ /* 0x000f620000100800 */
[----:B------:R-:W-:Y:S01]  /*41650*/  LOP3.LUT R8, R25, 0x116, R3, 0xfe, !PT ;  /* 0x0000011619087812 */ /* 0x000fe200078efe03 */
[----:B------:R-:W0:Y:S01]  /*41660*/  LDCU UR6, c[0x0][0x39c] ;  /* 0x00007380ff0677ac */ /* 0x000e220008000800 */
[C---:B------:R-:W-:Y:S01]  /*41670*/  LEA R4, P6, R5.reuse, R2, 0x1 ;  /* 0x0000000205047211 */ /* 0x040fe200078c08ff */
[----:B------:R1:W-:Y:S01]  /*41680*/  @P2 STG.E.U16 desc[UR12][R6.64], R27 ;  /* 0x0000001b06002986 */ /* 0x0003e2000c10150c */
[----:B------:R-:W-:Y:S01]  /*41690*/  ISETP.LT.AND P2, PT, R8, UR5, !P0 ;  /* 0x0000000508007c0c */ /* 0x000fe2000c741270 */
[----:B------:R-:W-:Y:S01]  /*416a0*/  IMAD R8, R14, 0x2, R5 ;  /* 0x000000020e087824 */ /* 0x000fe200078e0205 */
[----:B------:R-:W-:Y:S01]  /*416b0*/  LEA.HI.X.SX32 R5, R5, R0, 0x1, P6 ;  /* 0x0000000005057211 */ /* 0x000fe200030f0eff */
[----:B------:R-:W0:Y:S01]  /*416c0*/  LDCU UR5, c[0x0][0x39c] ;  /* 0x00007380ff0577ac */ /* 0x000e220008000800 */
[----:B------:R-:W-:Y:S01]  /*416d0*/  LOP3.LUT R9, R25, 0x112, R3, 0xfe, !PT ;  /* 0x0000011219097812 */ /* 0x000fe200078efe03 */
[----:B------:R-:W0:Y:S02]  /*416e0*/  LDC R14, c[0x0][0x3b8] ;  /* 0x0000ee00ff0e7b82 */ /* 0x000e240000000800 */
[----:B------:R2:W-:Y:S04]  /*416f0*/  @P3 STG.E.U16 desc[UR12][R4.64], R29 ;  /* 0x0000001d04003986 */ /* 0x0005e8000c10150c */
[----:B-1----:R-:W5:Y:S04]  /*41700*/  LDL R27, [R1+0xd8] ;  /* 0x0000d800011b7983 */ /* 0x002f680000100800 */
[----:B--2---:R-:W2:Y:S01]  /*41710*/  LDL R29, [R1+0xcc] ;  /* 0x0000cc00011d7983 */ /* 0x004ea20000100800 */
[----:B------:R-:W-:Y:S01]  /*41720*/  LEA R6, P6, R8, R2, 0x1 ;  /* 0x0000000208067211 */ /* 0x000fe200078c08ff */
[----:B---3--:R-:W-:Y:S01]  /*41730*/  IMAD R5, R10, 0x2, R8 ;  /* 0x000000020a057824 */ /* 0x008fe200078e0208 */
[----:B------:R-:W-:Y:S01]  /*41740*/  ISETP.LT.AND P1, PT, R9, UR4, !P0 ;  /* 0x0000000409007c0c */ /* 0x000fe2000c721270 */
[----:B------:R-:W1:Y:S01]  /*41750*/  LDCU UR4, c[0x0][0x39c] ;  /* 0x00007380ff0477ac */ /* 0x000e620008000800 */
[----:B------:R-:W-:Y:S01]  /*41760*/  LEA.HI.X.SX32 R7, R8, R0, 0x1, P6 ;  /* 0x0000000008077211 */ /* 0x000fe200030f0eff */
[----:B------:R-:W-:Y:S01]  /*41770*/  IMAD R8, R13, 0x2, R5 ;  /* 0x000000020d087824 */ /* 0x000fe200078e0205 */
[----:B------:R-:W-:Y:S01]  /*41780*/  LOP3.LUT R9, R25, 0x118, R3, 0xfe, !PT ;  /* 0x0000011819097812 */ /* 0x000fe200078efe03 */
[----:B------:R-:W3:Y:S08]  /*41790*/  LDC R10, c[0x0][0x3b8] ;  /* 0x0000ee00ff0a7b82 */ /* 0x000ef00000000800 */
[----:B------:R-:W0:Y:S01]  /*417a0*/  LDC R13, c[0x0][0x3b8] ;  /* 0x0000ee00ff0d7b82 */ /* 0x000e220000000800 */
[----:B----4-:R4:W-:Y:S01]  /*417b0*/  @P4 STG.E.U16 desc[UR12][R6.64], R23 ;  /* 0x0000001706004986 */ /* 0x0109e2000c10150c */
[----:B------:R-:W-:-:S04]  /*417c0*/  LEA R4, P4, R5, R2, 0x1 ;  /* 0x0000000205047211 */ /* 0x000fc800078808ff */
[----:B------:R-:W-:Y:S02]  /*417d0*/  LEA.HI.X.SX32 R5, R5, R0, 0x1, P4 ;  /* 0x0000000005057211 */ /* 0x000fe400020f0eff */
[----:B----4-:R-:W-:Y:S01]  /*417e0*/  LOP3.LUT R7, R25, 0x11a, R3, 0xfe, !PT ;  /* 0x0000011a19077812 */ /* 0x010fe200078efe03 */
[----:B------:R-:W4:Y:S01]  /*417f0*/  LDL R23, [R1+0xe4] ;  /* 0x0000e40001177983 */ /* 0x000f220000100800 */
[C---:B------:R-:W-:Y:S02]  /*41800*/  LEA R6, P6, R8.reuse, R2, 0x1 ;  /* 0x0000000208067211 */ /* 0x040fe400078c08ff */
[----:B0-----:R-:W-:Y:S01]  /*41810*/  ISETP.LT.AND P4, PT, R7, UR5, !P0 ;  /* 0x0000000507007c0c */ /* 0x001fe2000c781270 */
[----:B------:R0:W-:Y:S01]  /*41820*/  @P1 STG.E.U16 desc[UR12][R4.64], R22 ;  /* 0x0000001604001986 */ /* 0x0001e2000c10150c */
[----:B------:R-:W-:Y:S01]  /*41830*/  LEA.HI.X.SX32 R7, R8, R0, 0x1, P6 ;  /* 0x0000000008077211 */ /* 0x000fe200030f0eff */
[----:B------:R-:W2:Y:S04]  /*41840*/  LDCU UR5, c[0x0][0x39c] ;  /* 0x00007380ff0577ac */ /* 0x000ea80008000800 */
[----:B------:R3:W-:Y:S01]  /*41850*/  @P5 STG.E.U16 desc[UR12][R6.64], R24 ;  /* 0x0000001806005986 */ /* 0x0007e2000c10150c */
[----:B0-----:R-:W-:-:S03]  /*41860*/  IMAD R4, R12, 0x2, R8 ;  /* 0x000000020c047824 */ /* 0x001fc600078e0208 */
[----:B------:R-:W4:Y:S01]  /*41870*/  LDL R22, [R1+0xe8] ;  /* 0x0000e80001167983 */ /* 0x000f220000100800 */
[----:B-1----:R-:W-:Y:S01]  /*41880*/  ISETP.LT.AND P3, PT, R9, UR4, !P0 ;  /* 0x0000000409007c0c */ /* 0x002fe2000c761270 */
[----:B------:R-:W0:Y:S01]  /*41890*/  LDCU UR4, c[0x0][0x39c] ;  /* 0x00007380ff0477ac */ /* 0x000e220008000800 */
[----:B------:R-:W1:Y:S01]  /*418a0*/  LDC R12, c[0x0][0x3b8] ;  /* 0x0000ee00ff0c7b82 */ /* 0x000e620000000800 */
[C---:B---3--:R-:W-:Y:S01]  /*418b0*/  LEA R6, P5, R4.reuse, R2, 0x1 ;  /* 0x0000000204067211 */ /* 0x048fe200078a08ff */
[----:B------:R-:W3:Y:S03]  /*418c0*/  LDL R24, [R1+0xec] ;  /* 0x0000ec0001187983 */ /* 0x000ee60000100800 */
[----:B------:R-:W-:-:S05]  /*418d0*/  LEA.HI.X.SX32 R7, R4, R0, 0x1, P5 ;  /* 0x0000000004077211 */ /* 0x000fca00028f0eff */
[----:B--2---:R2:W-:Y:S04]  /*418e0*/  @P2 STG.E.U16 desc[UR12][R6.64], R29 ;  /* 0x0000001d06002986 */ /* 0x0045e8000c10150c */
[----:B--2---:R-:W2:Y:S01]  /*418f0*/  LDL R29, [R1+0xdc] ;  /* 0x0000dc00011d7983 */ /* 0x004ea20000100800 */
[--C-:B------:R-:W-:Y:S01]  /*41900*/  LOP3.LUT R8, R25, 0x11e, R3.reuse, 0xfe, !PT ;  /* 0x0000011e19087812 */ /* 0x100fe200078efe03 */
[----:B------:R-:W-:Y:S01]  /*41910*/  IMAD R5, R11, 0x2, R4 ;  /* 0x000000020b057824 */ /* 0x000fe200078e0204 */
[C-C-:B------:R-:W-:Y:S01]  /*41920*/  LOP3.LUT R9, R25.reuse, 0x11c, R3.reuse, 0xfe, !PT ;  /* 0x0000011c19097812 */ /* 0x140fe200078efe03 */
[----:B------:R-:W1:Y:S01]  /*41930*/  LDC R11, c[0x0][0x3b8] ;  /* 0x0000ee00ff0b7b82 */ /* 0x000e620000000800 */
[----:B------:R-:W-:Y:S01]  /*41940*/  ISETP.LT.AND P5, PT, R8, UR6, !P0 ;  /* 0x0000000608007c0c */ /* 0x000fe2000c7a1270 */
[----:B------:R-:W1:Y:S01]  /*41950*/  LDCU UR6, c[0x0][0x39c] ;  /* 0x00007380ff0677ac */ /* 0x000e620008000800 */
[----:B------:R-:W-:-:S02]  /*41960*/  LOP3.LUT R8, R25, 0x120, R3, 0xfe, !PT ;  /* 0x0000012019087812 */ /* 0x000fc400078efe03 */
[C---:B------:R-:W-:Y:S02]  /*41970*/  LEA R4, P6, R5.reuse, R2, 0x1 ;  /* 0x0000000205047211 */ /* 0x040fe400078c08ff */
[----:B------:R-:W-:Y:S01]  /*41980*/  ISETP.LT.AND P2, PT, R8, UR5, !P0 ;  /* 0x0000000508007c0c */ /* 0x000fe2000c741270 */
[----:B------:R-:W-:Y:S01]  /*41990*/  IMAD R8, R14, 0x2, R5 ;  /* 0x000000020e087824 */ /* 0x000fe200078e0205 */
[----:B------:R-:W-:Y:S01]  /*419a0*/  LEA.HI.X.SX32 R5, R5, R0, 0x1, P6 ;  /* 0x0000000005057211 */ /* 0x000fe200030f0eff */
[----:B------:R-:W1:Y:S01]  /*419b0*/  LDCU UR5, c[0x0][0x39c] ;  /* 0x00007380ff0577ac */ /* 0x000e620008000800 */
[----:B0-----:R-:W-:Y:S01]  /*419c0*/  ISETP.LT.AND P1, PT, R9, UR4, !P0 ;  /* 0x0000000409007c0c */ /* 0x001fe2000c721270 */
[----:B------:R-:W0:Y:S01]  /*419d0*/  LDC R14, c[0x0][0x3b8] ;  /* 0x0000ee00ff0e7b82 */ /* 0x000e220000000800 */
[C---:B------:R-:W-:Y:S01]  /*419e0*/  LEA R6, P6, R8.reuse, R2, 0x1 ;  /* 0x0000000208067211 */ /* 0x040fe200078c08ff */
[----:B------:R5:W-:Y:S01]  /*419f0*/  @P3 STG.E.U16 desc[UR12][R4.64], R26 ;  /* 0x0000001a04003986 */ /* 0x000be2000c10150c */
[----:B------:R-:W0:Y:S02]  /*41a00*/  LDCU UR4, c[0x0][0x39c] ;  /* 0x00007380ff0477ac */ /* 0x000e240008000800 */
[----:B------:R-:W-:Y:S01]  /*41a10*/  LEA.HI.X.SX32 R7, R8, R0, 0x1, P6 ;  /* 0x0000000008077211 */ /* 0x000fe200030f0eff */
[----:B-----5:R-:W5:Y:S01]  /*41a20*/  LDL R26, [R1+0xf0] ;  /* 0x0000f000011a7983 */ /* 0x020f620000100800 */
[----:B------:R-:W-:-:S02]  /*41a30*/  IMAD R5, R10, 0x2, R8 ;  /* 0x000000020a057824 */ /* 0x000fc400078e0208 */
[----:B------:R-:W0:Y:S01]  /*41a40*/  LDC R10, c[0x0][0x3b8] ;  /* 0x0000ee00ff0a7b82 */ /* 0x000e220000000800 */
[----:B------:R1:W-:Y:S01]  /*41a50*/  @P4 STG.E.U16 desc[UR12][R6.64], R28 ;  /* 0x0000001c06004986 */ /* 0x0003e2000c10150c */
[----:B------:R-:W-:Y:S01]  /*41a60*/  IMAD R8, R13, 0x2, R5 ;  /* 0x000000020d087824 */ /* 0x000fe200078e0205 */
[-C--:B------:R-:W-:Y:S02]  /*41a70*/  LEA R4, P4, R5, R2.reuse, 0x1 ;  /* 0x0000000205047211 */ /* 0x080fe400078808ff */
[----:B-1----:R-:W3:Y:S01]  /*41a80*/  LDL R28, [R1+0xf4] ;  /* 0x0000f400011c7983 */ /* 0x002ee20000100800 */
[----:B------:R-:W-:Y:S02]  /*41a90*/  LOP3.LUT R7, R25, 0x124, R3, 0xfe, !PT ;  /* 0x0000012419077812 */ /* 0x000fe400078efe03 */
[----:B------:R-:W1:Y:S01]  /*41aa0*/  LDC R13, c[0x0][0x3b8] ;  /* 0x0000ee00ff0d7b82 */ /* 0x000e620000000800 */
[----:B------:R-:W-:Y:S02]  /*41ab0*/  LEA R6, P6, R8, R2, 0x1 ;  /* 0x0000000208067211 */ /* 0x000fe400078c08ff */
[----:B------:R-:W-:-:S02]  /*41ac0*/  LEA.HI.X.SX32 R5, R5, R0, 0x1, P4 ;  /* 0x0000000005057211 */ /* 0x000fc400020f0eff */
[----:B------:R-:W-:Y:S01]  /*41ad0*/  ISETP.LT.AND P4, PT, R7, UR5, !P0 ;  /* 0x0000000507007c0c */ /* 0x000fe2000c781270 */
[----:B------:R-:W0:Y:S01]  /*41ae0*/  LDCU UR5, c[0x0][0x39c] ;  /* 0x00007380ff0577ac */ /* 0x000e220008000800 */
[----:B------:R-:W-:Y:S01]  /*41af0*/  LEA.HI.X.SX32 R7, R8, R0, 0x1, P6 ;  /* 0x0000000008077211 */ /* 0x000fe200030f0eff */
[----:B------:R0:W-:Y:S04]  /*41b00*/  @P1 STG.E.U16 desc[UR12][R4.64], R27 ;  /* 0x0000001b04001986 */ /* 0x0001e8000c10150c */
[----:B0-----:R-:W3:Y:S01]  /*41b10*/  LDL R27, [R1+0xf8] ;  /* 0x0000f800011b7983 */ /* 0x001ee20000100800 */
[----:B------:R-:W-:-:S03]  /*41b20*/  IMAD R4, R12, 0x2, R8 ;  /* 0x000000020c047824 */ /* 0x000fc600078e0208 */
[----:B--2---:R0:W-:Y:S01]  /*41b30*/  @P5 STG.E.U16 desc[UR12][R6.64], R29 ;  /* 0x0000001d06005986 */ /* 0x0041e2000c10150c */
[C-C-:B------:R-:W-:Y:S01]  /*41b40*/  LOP3.LUT R9, R25.reuse, 0x122, R3.reuse, 0xfe, !PT ;  /* 0x0000012219097812 */ /* 0x140fe200078efe03 */
[----:B------:R-:W2:Y:S02]  /*41b50*/  LDC R12, c[0x0][0x3b8] ;  /* 0x0000ee00ff0c7b82 */ /* 0x000ea40000000800 */
[----:B0-----:R-:W2:Y:S01]  /*41b60*/  LDL R29, [R1+0xfc] ;  /* 0x0000fc00011d7983 */ /* 0x001ea20000100800 */
[C---:B------:R-:W-:Y:S02]  /*41b70*/  LEA R6, P5, R4.reuse, R2, 0x1 ;  /* 0x0000000204067211 */ /* 0x040fe400078a08ff */
[--C-:B------:R-:W-:Y:S02]  /*41b80*/  LOP3.LUT R8, R25, 0x128, R3.reuse, 0xfe, !PT ;  /* 0x0000012819087812 */ /* 0x100fe400078efe03 */
[----:B------:R-:W-:Y:S01]  /*41b90*/  ISETP.LT.AND P3, PT, R9, UR4, !P0 ;  /* 0x0000000409007c0c */ /* 0x000fe2000c761270 */
[----:B------:R-:W0:Y:S01]  /*41ba0*/  LDCU UR4, c[0x0][0x39c] ;  /* 0x00007380ff0477ac */ /* 0x000e220008000800 */
[----:B------:R-:W-:Y:S01]  /*41bb0*/  LEA.HI.X.SX32 R7, R4, R0, 0x1, P5 ;  /* 0x0000000004077211 */ /* 0x000fe200028f0eff */
[----:B------:R-:W-:Y:S01]  /*41bc0*/  IMAD R5, R11, 0x2, R4 ;  /* 0x000000020b057824 */ /* 0x000fe200078e0204 */
[----:B------:R-:W-:Y:S01]  /*41bd0*/  ISETP.LT.AND P5, PT, R8, UR6, !P0 ;  /* 0x0000000608007c0c */ /* 0x000fe2000c7a1270 */
[----:B------:R-:W2:Y:S01]  /*41be0*/  LDC R11, c[0x0][0x3b8] ;  /* 0x0000ee00ff0b7b82 */ /* 0x000ea20000000800 */
[----:B------:R-:W-:Y:S01]  /*41bf0*/  LOP3.LUT R8, R25, 0x12a, R3, 0xfe, !PT ;  /* 0x0000012a19087812 */ /* 0x000fe200078efe03 */
[----:B------:R0:W-:Y:S01]  /*41c00*/  @P2 STG.E.U16 desc[UR12][R6.64], R20 ;  /* 0x0000001406002986 */ /* 0x0001e2000c10150c */
[C---:B------:R-:W-:Y:S01]  /*41c10*/  LEA R4, P6, R5.reuse, R2, 0x1 ;  /* 0x0000000205047211 */ /* 0x040fe200078c08ff */
[----:B------:R-:W1:Y:S01]  /*41c20*/  LDCU UR6, c[0x0][0x39c] ;  /* 0x00007380ff0677ac */ /* 0x000e620008000800 */
[----:B------:R-:W-:Y:S01]  /*41c30*/  ISETP.LT.AND P2, PT, R8, UR5, !P0 ;  /* 0x0000000508007c0c */ /* 0x000fe2000c741270 */
[----:B------:R-:W-:Y:S01]  /*41c40*/  IMAD R8, R14, 0x2, R5 ;  /* 0x000000020e087824 */ /* 0x000fe200078e0205 */
[----:B------:R-:W-:Y:S01]  /*41c50*/  LEA.HI.X.SX32 R5, R5, R0, 0x1, P6 ;  /* 0x0000000005057211 */ /* 0x000fe200030f0eff */
[----:B------:R-:W1:Y:S01]  /*41c60*/  LDCU UR5, c[0x0][0x39c] ;  /* 0x00007380ff0577ac */ /* 0x000e620008000800 */
[----:B------:R-:W-:Y:S01]  /*41c70*/  LOP3.LUT R9, R25, 0x126, R3, 0xfe, !PT ;  /* 0x0000012619097812 */ /* 0x000fe200078efe03 */
[----:B------:R-:W2:Y:S01]  /*41c80*/  LDC R14, c[0x0][0x3b8] ;  /* 0x0000ee00ff0e7b82 */ /* 0x000ea20000000800 */
[C---:B0-----:R-:W-:Y:S01]  /*41c90*/  LEA R6, P6, R8.reuse, R2, 0x1 ;  /* 0x0000000208067211 */ /* 0x041fe200078c08ff */
[----:B----4-:R0:W-:Y:S01]  /*41ca0*/  @P3 STG.E.U16 desc[UR12][R4.64], R23 ;  /* 0x0000001704003986 */ /* 0x0101e2000c10150c */
[----:B------:R-:W-:Y:S01]  /*41cb0*/  ISETP.LT.AND P1, PT, R9, UR4, !P0 ;  /* 0x0000000409007c0c */ /* 0x000fe2000c721270 */
[----:B------:R-:W4:Y:S01]  /*41cc0*/  LDCU UR4, c[0x0][0x39c] ;  /* 0x00007380ff0477ac */ /* 0x000f220008000800 */
[----:B------:R-:W-:-:S05]  /*41cd0*/  LEA.HI.X.SX32 R7, R8, R0, 0x1, P6 ;  /* 0x0000000008077211 */ /* 0x000fca00030f0eff */
[----:B------:R4:W-:Y:S01]  /*41ce0*/  @P4 STG.E.U16 desc[UR12][R6.64], R22 ;  /* 0x0000001606004986 */ /* 0x0009e2000c10150c */
[----:B0-----:R-:W-:-:S03]  /*41cf0*/  IMAD R5, R10, 0x2, R8 ;  /* 0x000000020a057824 */ /* 0x001fc600078e0208 */
[----:B------:R-:W2:Y:S01]  /*41d00*/  LDL R23, [R1+0x100] ;  /* 0x0001000001177983 */ /* 0x000ea20000100800 */
[----:B------:R-:W-:Y:S01]  /*41d10*/  LOP3.LUT R9, R25, 0x12c, R3, 0xfe, !PT ;  /* 0x0000012c19097812 */ /* 0x000fe200078efe03 */
[----:B------:R-:W0:Y:S01]  /*41d20*/  LDC R10, c[0x0][0x3b8] ;  /* 0x0000ee00ff0a7b82 */ /* 0x000e220000000800 */
[----:B-1----:R-:W-:Y:S01]  /*41d30*/  IMAD R8, R13, 0x2, R5 ;  /* 0x000000020d087824 */ /* 0x002fe200078e0205 */
[----:B------:R-:W-:Y:S02]  /*41d40*/  LEA R4, P4, R5, R2, 0x1 ;  /* 0x0000000205047211 */ /* 0x000fe400078808ff */
[----:B----4-:R-:W-:Y:S01]  /*41d50*/  LOP3.LUT R7, R25, 0x12e, R3, 0xfe, !PT ;  /* 0x0000012e19077812 */ /* 0x010fe200078efe03 */
[----:B------:R-:W4:Y:S03]  /*41d60*/  LDL R22, [R1+0x104] ;  /* 0x0001040001167983 */ /* 0x000f260000100800 */
[----:B------:R-:W1:Y:S01]  /*41d70*/  LDC R13, c[0x0][0x3b8] ;  /* 0x0000ee00ff0d7b82 */ /* 0x000e620000000800 */
[----:B------:R-:W-:-:S02]  /*41d80*/  LEA.HI.X.SX32 R5, R5, R0, 0x1, P4 ;  /* 0x0000000005057211 */ /* 0x000fc400020f0eff */
[C---:B------:R-:W-:Y:S02]  /*41d90*/  LEA R6, P6, R8.reuse, R2, 0x1 ;  /* 0x0000000208067211 */ /* 0x040fe400078c08ff */
[----:B------:R-:W-:Y:S01]  /*41da0*/  ISETP.LT.AND P4, PT, R7, UR5, !P0 ;  /* 0x0000000507007c0c */ /* 0x000fe2000c781270 */
[----:B------:R-:W2:Y:S01]  /*41db0*/  LDCU UR5, c[0x0][0x39c] ;  /* 0x00007380ff0577ac */ /* 0x000ea20008000800 */
[----:B------:R-:W-:Y:S01]  /*41dc0*/  LEA.HI.X.SX32 R7, R8, R0, 0x1, P6 ;  /* 0x0000000008077211 */ /* 0x000fe200030f0eff */
[----:B---3--:R2:W-:Y:S04]  /*41dd0*/  @P1 STG.E.U16 desc[UR12][R4.64], R24 ;  /* 0x0000001804001986 */ /* 0x0085e8000c10150c */
[----:B-----5:R3:W-:Y:S01]  /*41de0*/  @P5 STG.E.U16 desc[UR12][R6.64], R26 ;  /* 0x0000001a06005986 */ /* 0x0207e2000c10150c */
[----:B--2---:R-:W-:Y:S01]  /*41df0*/  IMAD R4, R12, 0x2, R8 ;  /* 0x000000020c047824 */ /* 0x004fe200078e0208 */
[----:B------:R-:W-:-:S02]  /*41e00*/  LOP3.LUT R8, R25, 0x132, R3, 0xfe, !PT ;  /* 0x0000013219087812 */ /* 0x000fc400078efe03 */
[----:B------:R-:W2:Y:S01]  /*41e10*/  LDL R24, [R1+0x108] ;  /* 0x0001080001187983 */ /* 0x000ea20000100800 */
[----:B------:R-:W-:Y:S01]  /*41e20*/  ISETP.LT.AND P3, PT, R9, UR4, !P0 ;  /* 0x0000000409007c0c */ /* 0x000fe2000c761270 */
[----:B------:R-:W-:Y:S01]  /*41e30*/  IMAD R5, R11, 0x2, R4 ;  /* 0x000000020b057824 */ /* 0x000fe200078e0204 */
[C---:B---3--:R-:W-:Y:S01]  /*41e40*/  LEA R6, P5, R4.reuse, R2, 0x1 ;  /* 0x0000000204067211 */ /* 0x048fe200078a08ff */
[----:B------:R-:W3:Y:S01]  /*41e50*/  LDCU UR4, c[0x0][0x39c] ;  /* 0x00007380ff0477ac */ /* 0x000ee20008000800 */
[C-C-:B------:R-:W-:Y:S01]  /*41e60*/  LOP3.LUT R9, R25.reuse, 0x130, R3.reuse, 0xfe, !PT ;  /* 0x0000013019097812 */ /* 0x140fe200078efe03 */
[----:B------:R-:W5:Y:S01]  /*41e70*/  LDC R12, c[0x0][0x3b8] ;  /* 0x0000ee00ff0c7b82 */ /* 0x000f620000000800 */
[----:B------:R-:W-:Y:S01]  /*41e80*/  LEA.HI.X.SX32 R7, R4, R0, 0x1, P5 ;  /* 0x0000000004077211 */ /* 0x000fe200028f0eff */
[----:B------:R-:W2:Y:S01]  /*41e90*/  LDL R26, [R1+0x110] ;  /* 0x00011000011a7983 */ /* 0x000ea20000100800 */
[----:B------:R-:W-:Y:S01]  /*41ea0*/  ISETP.LT.AND P5, PT, R8, UR6, !P0 ;  /* 0x0000000608007c0c */ /* 0x000fe2000c7a1270 */
[----:B------:R-:W0:Y:S01]  /*41eb0*/  LDCU UR6, c[0x0][0x39c] ;  /* 0x00007380ff0677ac */ /* 0x000e220008000800 */
[----:B------:R-:W-:Y:S01]  /*41ec0*/  LOP3.LUT R8, R25, 0x134, R3, 0xfe, !PT ;  /* 0x0000013419087812 */ /* 0x000fe200078efe03 */
[----:B------:R0:W-:Y:S01]  /*41ed0*/  @P2 STG.E.U16 desc[UR12][R6.64], R28 ;  /* 0x0000001c06002986 */ /* 0x0001e2000c10150c */
[----:B------:R-:W-:Y:S01]  /*41ee0*/  LEA R4, P6, R5, R2, 0x1 ;  /* 0x0000000205047211 */ /* 0x000fe200078c08ff */
[----:B------:R-:W4:Y:S01]  /*41ef0*/  LDC R11, c[0x0][0x3b8] ;  /* 0x0000ee00ff0b7b82 */ /* 0x000f220000000800 */
[----:B------:R-:W-:Y:S01]  /*41f00*/  ISETP.LT.AND P2, PT, R8, UR5, !P0 ;  /* 0x0000000508007c0c */ /* 0x000fe2000c741270 */
[----:B-1----:R-:W-:Y:S01]  /*41f10*/  IMAD R8, R13, 0x2, R5 ;  /* 0x000000020d087824 */ /* 0x002fe200078e0205 */
[----:B------:R-:W-:Y:S01]  /*41f20*/  LEA.HI.X.SX32 R5, R5, R0, 0x1, P6 ;  /* 0x0000000005057211 */ /* 0x000fe200030f0eff */
[----:B------:R-:W1:Y:S01]  /*41f30*/  LDCU UR5, c[0x0][0x39c] ;  /* 0x00007380ff0577ac */ /* 0x000e620008000800 */
[----:B---3--:R-:W-:-:S03]  /*41f40*/  ISETP.LT.AND P1, PT, R9, UR4, !P0 ;  /* 0x0000000409007c0c */ /* 0x008fc6000c721270 */
[----:B------:R-:W3:Y:S01]  /*41f50*/  LDC R13, c[0x0][0x3b8] ;  /* 0x0000ee00ff0d7b82 */ /* 0x000ee20000000800 */
[C---:B0-----:R-:W-:Y:S01]  /*41f60*/  LEA R6, P6, R8.reuse, R2, 0x1 ;  /* 0x0000000208067211 */ /* 0x041fe200078c08ff */
[----:B------:R0:W-:Y:S01]  /*41f70*/  @P3 STG.E.U16 desc[UR12][R4.64], R27 ;  /* 0x0000001b04003986 */ /* 0x0001e2000c10150c */
[----:B------:R-:W1:Y:S02]  /*41f80*/  LDCU UR4, c[0x0][0x39c] ;  /* 0x00007380ff0477ac */ /* 0x000e640008000800 */
[----:B------:R-:W-:Y:S01]  /*41f90*/  LEA.HI.X.SX32 R7, R8, R0, 0x1, P6 ;  /* 0x0000000008077211 */ /* 0x000fe200030f0eff */
[----:B------:R-:W3:Y:S01]  /*41fa0*/  LDL R28, [R1+0x114] ;  /* 0x00011400011c7983 */ /* 0x000ee20000100800 */
[----:B------:R-:W-:-:S03]  /*41fb0*/  LOP3.LUT R9, R25, 0x136, R3, 0xfe, !PT ;  /* 0x0000013619097812 */ /* 0x000fc600078efe03 */
[----:B0-----:R-:W3:Y:S04]  /*41fc0*/  LDL R27, [R1+0x118] ;  /* 0x00011800011b7983 */ /* 0x001ee80000100800 */
[----:B------:R0:W-:Y:S04]  /*41fd0*/  @P4 STG.E.U16 desc[UR12][R6.64], R29 ;  /* 0x0000001d06004986 */ /* 0x0001e8000c10150c */
[----:B0-----:R-:W3:Y:S01]  /*41fe0*/  LDL R29, [R1+0x10c] ;  /* 0x00010c00011d7983 */ /* 0x001ee20000100800 */
[----:B-1----:R-:W-:Y:S01]  /*41ff0*/  ISETP.LT.AND P3, PT, R9, UR4, !P0 ;  /* 0x0000000409007c0c */ /* 0x002fe2000c761270 */
[----:B------:R-:W-:Y:S01]  /*42000*/  IMAD R5, R10, 0x2, R8 ;  /* 0x000000020a057824 */ /* 0x000fe200078e0208 */
[----:B------:R-:W0:Y:S01]  /*42010*/  LDC R9, c[0x0][0x3b8] ;  /* 0x0000ee00ff097b82 */ /* 0x000e220000000800 */
[----:B------:R-:W1:Y:S01]  /*42020*/  LDCU UR4, c[0x0][0x39c] ;  /* 0x00007380ff0477ac */ /* 0x000e620008000800 */
[----:B------:R-:W-:-:S02]  /*42030*/  LOP3.LUT R6, R25, 0x138, R3, 0xfe, !PT ;  /* 0x0000013819067812 */ /* 0x000fc400078efe03 */
[----:B------:R-:W-:Y:S01]  /*42040*/  LEA R4, P4, R5, R2, 0x1 ;  /* 0x0000000205047211 */ /* 0x000fe200078808ff */
[----:B-----5:R-:W-:Y:S01]  /*42050*/  IMAD R8, R12, 0x2, R5 ;  /* 0x000000020c087824 */ /* 0x020fe200078e0205 */
[----:B------:R-:W-:Y:S02]  /*42060*/  LOP3.LUT R7, R25, 0x13a, R3, 0xfe, !PT ;  /* 0x0000013a19077812 */ /* 0x000fe400078efe03 */
[----:B------:R-:W-:Y:S01]  /*42070*/  LEA.HI.X.SX32 R5, R5, R0, 0x1, P4 ;  /* 0x0000000005057211 */ /* 0x000fe200020f0eff */
[----:B------:R-:W5:Y:S01]  /*42080*/  LDC R12, c[0x0][0x3b8] ;  /* 0x0000ee00ff0c7b82 */ /* 0x000f620000000800 */
[----:B------:R-:W-:Y:S01]  /*42090*/  ISETP.LT.AND P4, PT, R6, UR5, !P0 ;  /* 0x0000000506007c0c */ /* 0x000fe2000c781270 */
[----:B------:R-:W0:Y:S01]  /*420a0*/  LDCU UR5, c[0x0][0x39c] ;  /* 0x00007380ff0577ac */ /* 0x000e220008000800 */
[C---:B------:R-:W-:Y:S01]  /*420b0*/  LEA R6, P6, R8.reuse, R2, 0x1 ;  /* 0x0000000208067211 */ /* 0x040fe200078c08ff */
[----:B------:R1:W-:Y:S01]  /*420c0*/  @P1 STG.E.U16 desc[UR12][R4.64], R23 ;  /* 0x0000001704001986 */ /* 0x0003e2000c10150c */
[----:B------:R-:W-:Y:S01]  /*420d0*/  ISETP.LT.AND P1, PT, R7, UR6, !P0 ;  /* 0x0000000607007c0c */ /* 0x000fe2000c721270 */
[----:B------:R-:W0:Y:S01]  /*420e0*/  LDCU UR6, c[0x0][0x39c] ;  /* 0x00007380ff0677ac */ /* 0x000e220008000800 */
[----:B------:R-:W-:-:S05]  /*420f0*/  LEA.HI.X.SX32 R7, R8, R0, 0x1, P6 ;  /* 0x0000000008077211 */ /* 0x000fca00030f0eff */
[----:B----4-:R4:W-:Y:S01]  /*42100*/  @P5 STG.E.U16 desc[UR12][R6.64], R22 ;  /* 0x0000001606005986 */ /* 0x0109e2000c10150c */
[----:B-1----:R-:W-:Y:S01]  /*42110*/  IMAD R5, R11, 0x2, R8 ;  /* 0x000000020b057824 */ /* 0x002fe200078e0208 */
[----:B------:R-:W-:Y:S01]  /*42120*/  LOP3.LUT R8, R25, 0x13c, R3, 0xfe, !PT ;  /* 0x0000013c19087812 */ /* 0x000fe200078efe03 */
[----:B------:R-:W1:Y:S03]  /*42130*/  LDC R11, c[0x0][0x3b8] ;  /* 0x0000ee00ff0b7b82 */ /* 0x000e660000000800 */
[----:B------:R-:W-:Y:S01]  /*42140*/  ISETP.LT.AND P5, PT, R8, UR4, !P0 ;  /* 0x0000000408007c0c */ /* 0x000fe2000c7a1270 */
[----:B0-----:R-:W-:Y:S01]  /*42150*/  IMAD R8, R9, 0x2, R5 ;  /* 0x0000000209087824 */ /* 0x001fe200078e0205 */
[C---:B------:R-:W-:Y:S01]  /*42160*/  LEA R4, P6, R5.reuse, R2, 0x1 ;  /* 0x0000000205047211 */ /* 0x040fe200078c08ff */
[----:B------:R-:W0:Y:S03]  /*42170*/  LDCU UR4, c[0x0][0x39c] ;  /* 0x00007380ff0477ac */ /* 0x000e260008000800 */
[----:B------:R-:W-:-:S02]  /*42180*/  LEA.HI.X.SX32 R5, R5, R0, 0x1, P6 ;  /* 0x0000000005057211 */ /* 0x000fc400030f0eff */
[----:B----4-:R-:W-:-:S04]  /*42190*/  LEA R6, P6, R8, R2, 0x1 ;  /* 0x0000000208067211 */ /* 0x010fc800078c08ff */
[----:B------:R-:W-:Y:S01]  /*421a0*/  LEA.HI.X.SX32 R7, R8, R0, 0x1, P6 ;  /* 0x0000000008077211 */ /* 0x000fe200030f0eff */
[----:B--2---:R-:W-:Y:S04]  /*421b0*/  @P2 STG.E.U16 desc[UR12][R4.64], R24 ;  /* 0x0000001804002986 */ /* 0x004fe8000c10150c */
[----:B---3--:R2:W-:Y:S04]  /*421c0*/  @P3 STG.E.U16 desc[UR12][R6.64], R29 ;  /* 0x0000001d06003986 */ /* 0x0085e8000c10150c */
[----:B--2---:R-:W2:Y:S01]  /*421d0*/  LDL R29, [R1+0x11c] ;  /* 0x00011c00011d7983 */ /* 0x004ea20000100800 */
[----:B------:R-:W-:-:S02]  /*421e0*/  IMAD R8, R14, 0x2, R8 ;  /* 0x000000020e087824 */ /* 0x000fc400078e0208 */
[----:B------:R-:W3:Y:S03]  /*421f0*/  LDC R14, c[0x0][0x3b8] ;  /* 0x0000ee00ff0e7b82 */ /* 0x000ee60000000800 */
[----:B------:R-:W-:Y:S01]  /*42200*/  LEA R4, P3, R8, R2, 0x1 ;  /* 0x0000000208047211 */ /* 0x000fe200078608ff */
[----:B------:R-:W-:-:S03]  /*42210*/  IMAD R6, R13, 0x2, R8 ;  /* 0x000000020d067824 */ /* 0x000fc600078e0208 */
[----:B------:R-:W-:Y:S01]  /*42220*/  LEA.HI.X.SX32 R5, R8, R0, 0x1, P3 ;  /* 0x0000000008057211 */ /* 0x000fe200018f0eff */
[----:B------:R-:W4:Y:S01]  /*42230*/  LDC R13, c[0x0][0x3b8] ;  /* 0x0000ee00ff0d7b82 */ /* 0x000f220000000800 */
[----:B-----5:R-:W-:Y:S01]  /*42240*/  IMAD R8, R12, 0x2, R6 ;  /* 0x000000020c087824 */ /* 0x020fe200078e0206 */
[C-C-:B------:R-:W-:Y:S02]  /*42250*/  LOP3.LUT R10, R25.reuse, 0x13e, R3.reuse, 0xfe, !PT ;  /* 0x0000013e190a7812 */ /* 0x140fe400078efe03 */
[----:B------:R5:W-:Y:S04]  /*42260*/  @P4 STG.E.U16 desc[UR12][R4.64], R26 ;  /* 0x0000001a04004986 */ /* 0x000be8000c10150c */
[----:B------:R-:W4:Y:S01]  /*42270*/  LDC R12, c[0x0][0x3b8] ;  /* 0x0000ee00ff0c7b82 */ /* 0x000f220000000800 */
[----:B------:R-:W-:Y:S01]  /*42280*/  ISETP.LT.AND P2, PT, R10, UR5, !P0 ;  /* 0x000000050a007c0c */ /* 0x000fe2000c741270 */
[----:B------:R-:W1:Y:S01]  /*42290*/  LDCU UR5, c[0x0][0x39c] ;  /* 0x00007380ff0577ac */ /* 0x000e620008000800 */
[----:B------:R-:W-:-:S02]  /*422a0*/  LOP3.LUT R7, R25, 0x142, R3, 0xfe, !PT ;  /* 0x0000014219077812 */ /* 0x000fc400078efe03 */
[----:B-----5:R-:W-:-:S03]  /*422b0*/  LEA R4, P4, R6, R2, 0x1 ;  /* 0x0000000206047211 */ /* 0x020fc600078808ff */
[----:B------:R-:W5:Y:S01]  /*422c0*/  LDC R26, c[0x0][0x3b8] ;  /* 0x0000ee00ff1a7b82 */ /* 0x000f620000000800 */
[----:B------:R-:W-:Y:S02]  /*422d0*/  LEA.HI.X.SX32 R5, R6, R0, 0x1, P4 ;  /* 0x0000000006057211 */ /* 0x000fe400020f0eff */
[C---:B------:R-:W-:Y:S02]  /*422e0*/  LEA R6, P4, R8.reuse, R2, 0x1 ;  /* 0x0000000208067211 */ /* 0x040fe400078808ff */
[----:B0-----:R-:W-:Y:S01]  /*422f0*/  ISETP.LT.AND P3, PT, R7, UR4, !P0 ;  /* 0x0000000407007c0c */ /* 0x001fe2000c761270 */
[----:B------:R1:W-:Y:S01]  /*42300*/  @P1 STG.E.U16 desc[UR12][R4.64], R28 ;  /* 0x0000001c04001986 */ /* 0x0003e2000c10150c */
[----:B------:R-:W-:Y:S01]  /*42310*/  LEA.HI.X.SX32 R7, R8, R0, 0x1, P4 ;  /* 0x0000000008077211 */ /* 0x000fe200020f0eff */
[----:B------:R-:W0:Y:S01]  /*42320*/  LDCU UR4, c[0x0][0x39c] ;  /* 0x00007380ff0477ac */ /* 0x000e220008000800 */
[----:B------:R-:W-:-:S03]  /*42330*/  LOP3.LUT R9, R25, 0x140, R3, 0xfe, !PT ;  /* 0x0000014019097812 */ /* 0x000fc600078efe03 */
[----:B------:R0:W-:Y:S01]  /*42340*/  @P5 STG.E.U16 desc[UR12][R6.64], R27 ;  /* 0x0000001b06005986 */ /* 0x0001e2000c10150c */
[----:B-1----:R-:W-:Y:S01]  /*42350*/  IMAD R4, R11, 0x2, R8 ;  /* 0x000000020b047824 */ /* 0x002fe200078e0208 */
[----:B------:R-:W-:Y:S02]  /*42360*/  ISETP.LT.AND P6, PT, R9, UR6, !P0 ;  /* 0x0000000609007c0c */ /* 0x000fe4000c7c1270 */
[----:B------:R-:W-:Y:S01]  /*42370*/  PRMT R16, R16, 0x7632, R16 ;  /* 0x0000763210107816 */ /* 0x000fe20000000010 */
[----:B---3--:R-:W-:Y:S01]  /*42380*/  IMAD R5, R14, 0x2, R4 ;  /* 0x000000020e057824 */ /* 0x008fe200078e0204 */
[----:B------:R-:W-:Y:S01]  /*42390*/  LOP3.LUT R9, R25, 0x144, R3, 0xfe, !PT ;  /* 0x0000014419097812 */ /* 0x000fe200078efe03 */
[----:B------:R-:W-:Y:S01]  /*423a0*/  STL [R1+0xd2c], R2 ;  /* 0x000d2c0201007387 */ /* 0x000fe20000100800 */
[C---:B0-----:R-:W-:Y:S01]  /*423b0*/  LEA R6, P5, R4.reuse, R2, 0x1 ;  /* 0x0000000204067211 */ /* 0x041fe200078a08ff */
[----:B----4-:R-:W-:Y:S01]  /*423c0*/  IMAD R8, R13, 0x2, R5 ;  /* 0x000000020d087824 */ /* 0x010fe200078e0205 */
[----:B------:R-:W-:Y:S01]  /*423d0*/  ISETP.LT.AND P4, PT, R9, UR5, !P0 ;  /* 0x0000000509007c0c */ /* 0x000fe2000c781270 */
[----:B------:R-:W0:Y:S01]  /*423e0*/  LDCU UR6, c[0x0][0x39c] ;  /* 0x00007380ff0677ac */ /* 0x000e220008000800 */
[----:B------:R-:W-:Y:S01]  /*423f0*/  LEA.HI.X.SX32 R7, R4, R0, 0x1, P5 ;  /* 0x0000000004077211 */ /* 0x000fe200028f0eff */
[----:B------:R-:W-:Y:S01]  /*42400*/  IMAD R9, R12, 0x2, R8 ;  /* 0x000000020c097824 */ /* 0x000fe200078e0208 */
[C---:B------:R-:W-:Y:S01]  /*42410*/  LEA R4, P5, R5.reuse, R2, 0x1 ;  /* 0x0000000205047211 */ /* 0x040fe200078a08ff */
[----:B------:R-:W1:Y:S02]  /*42420*/  LDCU UR5, c[0x0][0x39c] ;  /* 0x00007380ff0577ac */ /* 0x000e640008000800 */
[----:B-----5:R-:W-:Y:S01]  /*42430*/  IMAD R26, R26, 0x2, R9 ;  /* 0x000000021a1a7824 */ /* 0x020fe200078e0209 */
[----:B------:R-:W-:Y:S01]  /*42440*/  LEA.HI.X.SX32 R5, R5, R0, 0x1, P5 ;  /* 0x0000000005057211 */ /* 0x000fe200028f0eff */
[----:B--2---:R2:W-:Y:S04]  /*42450*/  @P2 STG.E.U16 desc[UR12][R6.64], R29 ;  /* 0x0000001d06002986 */ /* 0x0045e8000c10150c */
[----:B------:R3:W-:Y:S01]  /*42460*/  @P6 STG.E.U16 desc[UR12][R4.64], R16 ;  /* 0x0000001004006986 */ /* 0x0007e2000c10150c */
[----:B--2---:R-:W-:-:S04]  /*42470*/  LEA R6, P2, R8, R2, 0x1 ;  /* 0x0000000208067211 */ /* 0x004fc800078408ff */
[----:B------:R-:W-:Y:S02]  /*42480*/  LEA.HI.X.SX32 R7, R8, R0, 0x1, P2 ;  /* 0x0000000008077211 */ /* 0x000fe400010f0eff */
[CC--:B------:R-:W-:Y:S02]  /*42490*/  LEA R8, P2, R9.reuse, R2.reuse, 0x1 ;  /* 0x0000000209087211 */ /* 0x0c0fe400078408ff */
[C---:B---3--:R-:W-:Y:S02]  /*424a0*/  LEA R4, P5, R26.reuse, R2, 0x1 ;  /* 0x000000021a047211 */ /* 0x048fe400078a08ff */
[----:B------:R-:W2:Y:S01]  /*424b0*/  LDL.LU R2, [R1+0x6e0] ;  /* 0x0006e00001027983 */ /* 0x000ea20000300800 */
[-C--:B------:R-:W-:Y:S02]  /*424c0*/  LEA.HI.X.SX32 R9, R9, R0.reuse, 0x1, P2 ;  /* 0x0000000009097211 */ /* 0x080fe400010f0eff */
[----:B------:R-:W-:Y:S01]  /*424d0*/  LEA.HI.X.SX32 R5, R26, R0, 0x1, P5 ;  /* 0x000000001a057211 */ /* 0x000fe200028f0eff */
[----:B------:R2:W-:Y:S02]  /*424e0*/  STL [R1+0xd30], R0 ;  /* 0x000d300001007387 */ /* 0x0005e40000100800 */
[----:B--2---:R-:W-:-:S02]  /*424f0*/  LOP3.LUT R0, R2, 0x176, R3, 0xfe, !PT ;  /* 0x0000017602007812 */ /* 0x004fc400078efe03 */
[----:B------:R-:W-:-:S03]  /*42500*/  LOP3.LUT R29, R2, 0x178, R3, 0xfe, !PT ;  /* 0x00000178021d7812 */ /* 0x000fc600078efe03 */
[----:B------:R2:W-:Y:S04]  /*42510*/  STL [R1], R0 ;  /* 0x0000000001007387 */ /* 0x0005e80000100800 */
[----:B------:R-:W-:Y:S01]  /*42520*/  STL [R1+0x4], R29 ;  /* 0x0000041d01007387 */ /* 0x000fe20000100800 */
[----:B--2---:R-:W-:-:S05]  /*42530*/  LOP3.LUT R0, R2, 0x17a, R3, 0xfe, !PT ;  /* 0x0000017a02007812 */ /* 0x004fca00078efe03 */
[----:B------:R2:W-:Y:S02]  /*42540*/  STL [R1+0x8], R0 ;  /* 0x0000080001007387 */ /* 0x0005e40000100800 */
        /* <DEDUP_REMOVED lines=117> */
[----:B------:R2:W-:Y:S01]  /*42ca0*/  STL [R1+0x16c], R0 ;  /* 0x00016c0001007387 */ /* 0x0005e20000100800 */
[--C-:B------:R-:W-:Y:S02]  /*42cb0*/  LOP3.LUT R10, R25, 0x146, R3.reuse, 0xfe, !PT ;  /* 0x00000146190a7812 */ /* 0x100fe400078efe03 */
[----:B--2---:R-:W-:-:S05]  /*42cc0*/  LOP3.LUT R0, R2, 0x1f4, R3, 0xfe, !PT ;  /* 0x000001f402007812 */ /* 0x004fca00078efe03 */
[----:B------:R2:W-:Y:S01]  /*42cd0*/  STL [R1+0x170], R0 ;  /* 0x0001700001007387 */ /* 0x0005e20000100800 */
[----:B0-----:R-:W-:Y:S01]  /*42ce0*/  ISETP.LT.AND P1, PT, R10, UR6, !P0 ;  /* 0x000000060a007c0c */ /* 0x001fe2000c721270 */
[----:B------:R-:W0:Y:S01]  /*42cf0*/  LDCU UR6, c[0x0][0x39c] ;  /* 0x00007380ff0677ac */ /* 0x000e220008000800 */
[----:B--2---:R-:W-:-:S05]  /*42d00*/  LOP3.LUT R0, R2, 0x1f6, R3, 0xfe, !PT ;  /* 0x000001f602007812 */ /* 0x004fca00078efe03 */
[----:B------:R2:W-:Y:S01]  /*42d10*/  STL [R1+0x174], R0 ;  /* 0x0001740001007387 */ /* 0x0005e20000100800 */
[----:B------:R-:W-:Y:S02]  /*42d20*/  PRMT R10, R17, 0x7632, R10 ;  /* 0x00007632110a7816 */ /* 0x000fe4000000000a */
[----:B------:R-:W-:Y:S02]  /*42d30*/  PRMT R18, R18, 0x7632, R18 ;  /* 0x0000763212127816 */ /* 0x000fe40000000012 */
[----:B------:R-:W-:Y:S02]  /*42d40*/  PRMT R19, R19, 0x7632, R19 ;  /* 0x0000763213137816 */ /* 0x000fe40000000013 */
[C-C-:B--2---:R-:W-:Y:S01]  /*42d50*/  LOP3.LUT R0, R2.reuse, 0x1f8, R3.reuse, 0xfe, !PT ;  /* 0x000001f802007812 */ /* 0x144fe200078efe03 */
[----:B------:R-:W-:Y:S04]  /*42d60*/  @P3 STG.E.U16 desc[UR12][R6.64], R10 ;  /* 0x0000000a06003986 */ /* 0x000fe8000c10150c */
[----:B------:R2:W-:Y:S01]  /*42d70*/  STL [R1+0x178], R0 ;  /* 0x0001780001007387 */ /* 0x0005e20000100800 */
[----:B------:R-:W-:-:S03]  /*42d80*/  LOP3.LUT R16, R2, 0x1fe, R3, 0xfe, !PT ;  /* 0x000001fe02107812 */ /* 0x000fc600078efe03 */
[----:B------:R-:W-:Y:S01]  /*42d90*/  @P4 STG.E.U16 desc[UR12][R8.64], R18 ;  /* 0x0000001208004986 */ /* 0x000fe2000c10150c */
[C-C-:B------:R-:W-:Y:S02]  /*42da0*/  LOP3.LUT R17, R2.reuse, 0x148, R3.reuse, 0xfe, !PT ;  /* 0x0000014802117812 */ /* 0x140fe400078efe03 */
[C-C-:B--2---:R-:W-:Y:S01]  /*42db0*/  LOP3.LUT R0, R2.reuse, 0x1fa, R3.reuse, 0xfe, !PT ;  /* 0x000001fa02007812 */ /* 0x144fe200078efe03 */
[----:B------:R-:W-:Y:S01]  /*42dc0*/  @P1 STG.E.U16 desc[UR12][R4.64], R19 ;  /* 0x0000001304001986 */ /* 0x000fe2000c10150c */
[C-C-:B------:R-:W-:Y:S02]  /*42dd0*/  LOP3.LUT R27, R2.reuse, 0x14a, R3.reuse, 0xfe, !PT ;  /* 0x0000014a021b7812 */ /* 0x140fe400078efe03 */
[C-C-:B------:R-:W-:Y:S01]  /*42de0*/  LOP3.LUT R14, R2.reuse, 0x14c, R3.reuse, 0xfe, !PT ;  /* 0x0000014c020e7812 */ /* 0x140fe200078efe03 */
[----:B------:R2:W-:Y:S01]  /*42df0*/  STL [R1+0x17c], R0 ;  /* 0x00017c0001007387 */ /* 0x0005e20000100800 */
[C-C-:B------:R-:W-:Y:S02]  /*42e00*/  LOP3.LUT R15, R2.reuse, 0x14e, R3.reuse, 0xfe, !PT ;  /* 0x0000014e020f7812 */ /* 0x140fe400078efe03 */
[----:B------:R-:W-:-:S02]  /*42e10*/  LOP3.LUT R24, R2, 0x150, R3, 0xfe, !PT ;  /* 0x0000015002187812 */ /* 0x000fc400078efe03 */
[C-C-:B------:R-:W-:Y:S02]  /*42e20*/  LOP3.LUT R25, R2.reuse, 0x152, R3.reuse, 0xfe, !PT ;  /* 0x0000015202197812 */ /* 0x140fe400078efe03 */
[C-C-:B------:R-:W-:Y:S02]  /*42e30*/  LOP3.LUT R23, R2.reuse, 0x154, R3.reuse, 0xfe, !PT ;  /* 0x0000015402177812 */ /* 0x140fe400078efe03 */
[C-C-:B------:R-:W-:Y:S01]  /*42e40*/  LOP3.LUT R21, R2.reuse, 0x156, R3.reuse, 0xfe, !PT ;  /* 0x0000015602157812 */ /* 0x140fe200078efe03 */
[----:B--2---:R-:W2:Y:S01]  /*42e50*/  LDL.LU R0, [R1+0xd30] ;  /* 0x000d300001007983 */ /* 0x004ea20000300800 */
[C-C-:B------:R-:W-:Y:S02]  /*42e60*/  LOP3.LUT R18, R2.reuse, 0x158, R3.reuse, 0xfe, !PT ;  /* 0x0000015802127812 */ /* 0x140fe400078efe03 */
[C-C-:B------:R-:W-:Y:S02]  /*42e70*/  LOP3.LUT R19, R2.reuse, 0x15a, R3.reuse, 0xfe, !PT ;  /* 0x0000015a02137812 */ /* 0x140fe400078efe03 */
[----:B------:R-:W-:-:S02]  /*42e80*/  LOP3.LUT R12, R2, 0x15c, R3, 0xfe, !PT ;  /* 0x0000015c020c7812 */ /* 0x000fc400078efe03 */
[C-C-:B------:R-:W-:Y:S02]  /*42e90*/  LOP3.LUT R8, R2.reuse, 0x15e, R3.reuse, 0xfe, !PT ;  /* 0x0000015e02087812 */ /* 0x140fe400078efe03 */
[C-C-:B------:R-:W-:Y:S02]  /*42ea0*/  LOP3.LUT R4, R2.reuse, 0x160, R3.reuse, 0xfe, !PT ;  /* 0x0000016002047812 */ /* 0x140fe400078efe03 */
[C-C-:B------:R-:W-:Y:S02]  /*42eb0*/  LOP3.LUT R11, R2.reuse, 0x162, R3.reuse, 0xfe, !PT ;  /* 0x00000162020b7812 */ /* 0x140fe400078efe03 */
        /* <DEDUP_REMOVED lines=10> */
[----:B------:R-:W-:Y:S02]  /*42f60*/  LOP3.LUT R3, R2, 0x1fc, R3, 0xfe, !PT ;  /* 0x000001fc02037812 */ /* 0x000fe400078efe03 */
[----:B------:R-:W3:Y:S01]  /*42f70*/  LDL.LU R2, [R1+0xd2c] ;  /* 0x000d2c0001027983 */ /* 0x000ee20000300800 */
[----:B-1----:R-:W-:Y:S01]  /*42f80*/  ISETP.LT.AND P2, PT, R27, UR5, !P0 ;  /* 0x000000051b007c0c */ /* 0x002fe2000c741270 */
[----:B------:R-:W1:Y:S01]  /*42f90*/  LDCU UR5, c[0x0][0x39c] ;  /* 0x00007380ff0577ac */ /* 0x000e620008000800 */
[----:B0-----:R-:W-:Y:S01]  /*42fa0*/  ISETP.LT.AND P5, PT, R14, UR6, !P0 ;  /* 0x000000060e007c0c */ /* 0x001fe2000c7a1270 */
[----:B------:R0:W-:Y:S01]  /*42fb0*/  STL [R1+0x144], R3 ;  /* 0x0001440301007387 */ /* 0x0001e20000100800 */
[----:B------:R-:W-:Y:S01]  /*42fc0*/  ISETP.LT.AND P3, PT, R17, UR4, !P0 ;  /* 0x0000000411007c0c */ /* 0x000fe2000c761270 */
[----:B------:R-:W4:Y:S02]  /*42fd0*/  LDCU UR4, c[0x0][0x39c] ;  /* 0x00007380ff0477ac */ /* 0x000f240008000800 */
[----:B------:R-:W5:Y:S01]  /*42fe0*/  LDL.LU R27, [R1+0xb4] ;  /* 0x0000b400011b7983 */ /* 0x000f620000300800 */
[----:B------:R-:W-:Y:S01]  /*42ff0*/  ISETP.LT.AND P1, PT, R16, UR8, !P0 ;  /* 0x0000000810007c0c */ /* 0x000fe2000c721270 */
[----:B------:R-:W1:Y:S02]  /*43000*/  LDCU UR6, c[0x0][0x39c] ;  /* 0x00007380ff0677ac */ /* 0x000e640008000800 */
[----:B------:R-:W4:Y:S01]  /*43010*/  LDL.LU R14, [R1+0xb0] ;  /* 0x0000b000010e7983 */ /* 0x000f220000300800 */
[----:B0-----:R-:W0:Y:S02]  /*43020*/  LDC R3, c[0x0][0x3b8] ;  /* 0x0000ee00ff037b82 */ /* 0x001e240000000800 */
[----:B0-----:R-:W-:-:S06]  /*43030*/  IMAD R17, R3, 0x2, R26 ;  /* 0x0000000203117824 */ /* 0x001fcc00078e021a */
[----:B------:R-:W0:Y:S02]  /*43040*/  LDC R3, c[0x0][0x3b8] ;  /* 0x0000ee00ff037b82 */ /* 0x000e240000000800 */
[----:B0-----:R-:W-:Y:S01]  /*43050*/  IMAD R3, R3, 0x2, R17 ;  /* 0x0000000203037824 */ /* 0x001fe200078e0211 */
[----:B---3--:R-:W-:-:S04]  /*43060*/  LEA R16, P4, R17, R2, 0x1 ;  /* 0x0000000211107211 */ /* 0x008fc800078808ff */
[----:B--2---:R-:W-:Y:S02]  /*43070*/  LEA.HI.X.SX32 R17, R17, R0, 0x1, P4 ;  /* 0x0000000011117211 */ /* 0x004fe400020f0eff */
[----:B------:R-:W-:Y:S01]  /*43080*/  ISETP.LT.AND P4, PT, R15, UR7, !P0 ;  /* 0x000000070f007c0c */ /* 0x000fe2000c781270 */
[----:B------:R-:W0:Y:S01]  /*43090*/  LDCU UR7, c[0x0][0x39c] ;  /* 0x00007380ff0777ac */ /* 0x000e220008000800 */
[----:B------:R-:W2:Y:S01]  /*430a0*/  LDC R15, c[0x0][0x3b8] ;  /* 0x0000ee00ff0f7b82 */ /* 0x000ea20000000800 */
[----:B----4-:R-:W-:Y:S02]  /*430b0*/  PRMT R26, R14, 0x7632, R26 ;  /* 0x000076320e1a7816 */ /* 0x010fe4000000001a */
[----:B------:R-:W-:-:S03]  /*430c0*/  LEA R14, P6, R3, R2, 0x1 ;  /* 0x00000002030e7211 */ /* 0x000fc600078c08ff */
[----:B------:R2:W-:Y:S02]  /*430d0*/  @P3 STG.E.U16 desc[UR12][R16.64], R26 ;  /* 0x0000001a10003986 */ /* 0x0005e4000c10150c */
[--C-:B--2---:R-:W-:Y:S01]  /*430e0*/  IMAD R26, R15, 0x2, R3.reuse ;  /* 0x000000020f1a7824 */ /* 0x104fe200078e0203 */
[----:B------:R-:W-:Y:S02]  /*430f0*/  LEA.HI.X.SX32 R15, R3, R0, 0x1, P6 ;  /* 0x00000000030f7211 */ /* 0x000fe400030f0eff */
[----:B-----5:R-:W-:Y:S02]  /*43100*/  PRMT R3, R27, 0x7632, R3 ;  /* 0x000076321b037816 */ /* 0x020fe40000000003 */
[----:B------:R-:W-:Y:S01]  /*43110*/  ISETP.LT.AND P3, PT, R24, UR4, !P0 ;  /* 0x0000000418007c0c */ /* 0x000fe2000c761270 */
[----:B------:R-:W2:Y:S01]  /*43120*/  LDC R27, c[0x0][0x3b8] ;  /* 0x0000ee00ff1b7b82 */ /* 0x000ea20000000800 */
[C---:B------:R-:W-:Y:S01]  /*43130*/  LEA R16, P6, R26.reuse, R2, 0x1 ;  /* 0x000000021a107211 */ /* 0x040fe200078c08ff */
[----:B------:R3:W-:Y:S01]  /*43140*/  @P2 STG.E.U16 desc[UR12][R14.64], R3 ;  /* 0x000000030e002986 */ /* 0x0007e2000c10150c */
[----:B------:R-:W4:Y:S05]  /*43150*/  LDCU UR4, c[0x0][0x39c] ;  /* 0x00007380ff0477ac */ /* 0x000f2a0008000800 */
[----:B------:R-:W5:Y:S01]  /*43160*/  LDC R24, c[0x0][0x3b8] ;  /* 0x0000ee00ff187b82 */ /* 0x000f620000000800 */
[----:B---3--:R-:W3:Y:S01]  /*43170*/  LDL.LU R14, [R1+0xb8] ;  /* 0x0000b800010e7983 */ /* 0x008ee20000300800 */
[----:B-1----:R-:W-:Y:S01]  /*43180*/  ISETP.LT.AND P2, PT, R25, UR5, !P0 ;  /* 0x0000000519007c0c */ /* 0x002fe2000c741270 */
[----:B------:R-:W1:Y:S01]  /*43190*/  LDCU UR5, c[0x0][0x39c] ;  /* 0x00007380ff0577ac */ /* 0x000e620008000800 */
[----:B------:R-:W-:Y:S01]  /*431a0*/  LEA.HI.X.SX32 R17, R26, R0, 0x1, P6 ;  /* 0x000000001a117211 */ /* 0x000fe200030f0eff */
[----:B------:R-:W2:Y:S01]  /*431b0*/  LDL.LU R25, [R1+0xc0] ;  /* 0x0000c00001197983 */ /* 0x000ea20000300800 */
[----:B---3--:R-:W-:Y:S01]  /*431c0*/  PRMT R3, R14, 0x7632, R3 ;  /* 0x000076320e037816 */ /* 0x008fe20000000003 */
[----:B-----5:R-:W-:-:S02]  /*431d0*/  IMAD R14, R24, 0x2, R26 ;  /* 0x00000002180e7824 */ /* 0x020fc400078e021a */
[----:B------:R-:W3:Y:S01]  /*431e0*/  LDL.LU R26, [R1+0xbc] ;  /* 0x0000bc00011a7983 */ /* 0x000ee20000300800 */
[----:B------:R-:W5:Y:S03]  /*431f0*/  LDC R24, c[0x0][0x3b8] ;  /* 0x0000ee00ff187b82 */ /* 0x000f660000000800 */
[----:B------:R0:W-:Y:S05]  /*43200*/  @P5 STG.E.U16 desc[UR12][R16.64], R3 ;  /* 0x0000000310005986 */ /* 0x0001ea000c10150c */
[----:B0-----:R-:W0:Y:S01]  /*43210*/  LDC R3, c[0x0][0x3b8] ;  /* 0x0000ee00ff037b82 */ /* 0x001e220000000800 */
[----:B------:R-:W-:-:S04]  /*43220*/  LEA R16, P5, R14, R2, 0x1 ;  /* 0x000000020e107211 */ /* 0x000fc800078a08ff */
[----:B------:R-:W-:Y:S02]  /*43230*/  LEA.HI.X.SX32 R17, R14, R0, 0x1, P5 ;  /* 0x000000000e117211 */ /* 0x000fe400028f0eff */
[----:B------:R-:W-:Y:S01]  /*43240*/  ISETP.LT.AND P6, PT, R23, UR6, !P0 ;  /* 0x0000000617007c0c */ /* 0x000fe2000c7c1270 */
[----:B------:R-:W0:Y:S02]  /*43250*/  LDCU UR6, c[0x0][0x39c] ;  /* 0x00007380ff0677ac */ /* 0x000e240008000800 */
[----:B0-----:R-:W-:-:S05]  /*43260*/  IMAD R3, R3, 0x2, R14 ;  /* 0x0000000203037824 */ /* 0x001fca00078e020e */
[----:B------:R-:W-:Y:S01]  /*43270*/  LEA R14, P5, R3, R2, 0x1 ;  /* 0x00000002030e7211 */ /* 0x000fe200078a08ff */
[----:B--2---:R-:W-:Y:S02]  /*43280*/  IMAD R23, R27, 0x2, R3 ;  /* 0x000000021b177824 */ /* 0x004fe400078e0203 */
[----:B------:R-:W2:Y:S01]  /*43290*/  LDL.LU R27, [R1+0xcc] ;  /* 0x0000cc00011b7983 */ /* 0x000ea20000300800 */
[----:B---3--:R-:W-:Y:S02]  /*432a0*/  PRMT R15, R26, 0x7632, R15 ;  /* 0x000076321a0f7816 */ /* 0x008fe4000000000f */
[----:B------:R-:W0:Y:S03]  /*432b0*/  LDC R26, c[0x0][0x3b8] ;  /* 0x0000ee00ff1a7b82 */ /* 0x000e260000000800 */
[----:B------:R3:W-:Y:S02]  /*432c0*/  @P4 STG.E.U16 desc[UR12][R16.64], R15 ;  /* 0x0000000f10004986 */ /* 0x0007e4000c10150c */
[----:B---3--:R-:W-:-:S02]  /*432d0*/  LEA.HI.X.SX32 R15, R3, R0, 0x1, P5 ;  /* 0x00000000030f7211 */ /* 0x008fc400028f0eff */
[----:B----4-:R-:W-:Y:S01]  /*432e0*/  ISETP.LT.AND P5, PT, R21, UR4, !P0 ;  /* 0x0000000415007c0c */ /* 0x010fe2000c7a1270 */
[----:B------:R-:W3:Y:S01]  /*432f0*/  LDCU UR4, c[0x0][0x39c] ;  /* 0x00007380ff0477ac */ /* 0x000ee20008000800 */
[----:B------:R-:W4:Y:S01]  /*43300*/  LDL.LU R21, [R1+0xc4] ;  /* 0x0000c40001157983 */ /* 0x000f220000300800 */
[----:B------:R-:W-:Y:S02]  /*43310*/  PRMT R3, R25, 0x7632, R3 ;  /* 0x0000763219037816 */ /* 0x000fe40000000003 */
[----:B------:R-:W2:Y:S03]  /*43320*/  LDC R25, c[0x0][0x3b8] ;  /* 0x0000ee00ff197b82 */ /* 0x000ea60000000800 */
[----:B------:R5:W-:Y:S02]  /*43330*/  @P3 STG.E.U16 desc[UR12][R14.64], R3 ;  /* 0x000000030e003986 */ /* 0x000be4000c10150c */
[----:B-----5:R-:W-:-:S02]  /*43340*/  IMAD R3, R24, 0x2, R23 ;  /* 0x0000000218037824 */ /* 0x020fc400078e0217 */
[----:B------:R-:W5:Y:S01]  /*43350*/  LDL.LU R24, [R1+0xc8] ;  /* 0x0000c80001187983 */ /* 0x000f620000300800 */
[----:B------:R-:W-:-:S04]  /*43360*/  LEA R16, P4, R23, R2, 0x1 ;  /* 0x0000000217107211 */ /* 0x000fc800078808ff */
[----:B------:R-:W-:Y:S02]  /*43370*/  LEA.HI.X.SX32 R17, R23, R0, 0x1, P4 ;  /* 0x0000000017117211 */ /* 0x000fe400020f0eff */
[----:B-1----:R-:W-:Y:S01]  /*43380*/  ISETP.LT.AND P3, PT, R18, UR5, !P0 ;  /* 0x0000000512007c0c */ /* 0x002fe2000c761270 */
[----:B0-----:R-:W-:Y:S01]  /*43390*/  IMAD R18, R26, 0x2, R3 ;  /* 0x000000021a127824 */ /* 0x001fe200078e0203 */
[----:B------:R-:W-:Y:S01]  /*433a0*/  ISETP.LT.AND P4, PT, R19, UR6, !P0 ;  /* 0x0000000613007c0c */ /* 0x000fe2000c781270 */
[----:B------:R-:W3:Y:S01]  /*433b0*/  LDL.LU R26, [R1+0xe4] ;  /* 0x0000e400011a7983 */ /* 0x000ee20000300800 */
[----:B--2---:R-:W-:Y:S01]  /*433c0*/  PRMT R19, R27, 0x7632, R19 ;  /* 0x000076321b137816 */ /* 0x004fe20000000013 */
[----:B------:R-:W0:Y:S01]  /*433d0*/  LDC R23, c[0x0][0x3b8] ;  /* 0x0000ee00ff177b82 */ /* 0x000e220000000800 */
[----:B------:R-:W1:Y:S01]  /*433e0*/  LDCU UR5, c[0x0][0x39c] ;  /* 0x00007380ff0577ac */ /* 0x000e620008000800 */
[----:B------:R-:W2:Y:S01]  /*433f0*/  LDCU UR6, c[0x0][0x39c] ;  /* 0x00007380ff0677ac */ /* 0x000ea20008000800 */
[----:B----4-:R-:W-:-:S05]  /*43400*/  PRMT R14, R21, 0x7632, R14 ;  /* 0x00007632150e7816 */ /* 0x010fca000000000e */
[----:B------:R-:W4:Y:S01]  /*43410*/  LDC R21, c[0x0][0x3b8] ;  /* 0x0000ee00ff157b82 */ /* 0x000f220000000800 */
[----:B------:R0:W-:Y:S02]  /*43420*/  @P2 STG.E.U16 desc[UR12][R16.64], R14 ;  /* 0x0000000e10002986 */ /* 0x0001e4000c10150c */
[----:B0-----:R-:W-:-:S04]  /*43430*/  LEA R14, P2, R3, R2, 0x1 ;  /* 0x00000002030e7211 */ /* 0x001fc800078408ff */
[----:B------:R-:W-:Y:S02]  /*43440*/  LEA.HI.X.SX32 R15, R3, R0, 0x1, P2 ;  /* 0x00000000030f7211 */ /* 0x000fe400010f0eff */
[----:B------:R-:W-:Y:S02]  /*43450*/  LEA R16, P2, R18, R2, 0x1 ;  /* 0x0000000212107211 */ /* 0x000fe400078408ff */
[----:B-----5:R-:W-:Y:S02]  /*43460*/  PRMT R3, R24, 0x7632, R3 ;  /* 0x0000763218037816 */ /* 0x020fe40000000003 */
[----:B------:R-:W-:Y:S01]  /*43470*/  LEA.HI.X.SX32 R17, R18, R0, 0x1, P2 ;  /* 0x0000000012117211 */ /* 0x000fe200010f0eff */
[----:B------:R-:W5:Y:S04]  /*43480*/  LDL.LU R24, [R1+0xe8] ;  /* 0x0000e80001187983 */ /* 0x000f680000300800 */
[----:B------:R0:W-:Y:S04]  /*43490*/  @P6 STG.E.U16 desc[UR12][R14.64], R3 ;  /* 0x000000030e006986 */ /* 0x0001e8000c10150c */
[----:B------:R-:W2:Y:S04]  /*434a0*/  LDL.LU R27, [R1+0xec] ;  /* 0x0000ec00011b7983 */ /* 0x000ea80000300800 */
[----:B------:R1:W-:Y:S01]  /*434b0*/  @P5 STG.E.U16 desc[UR12][R16.64], R19 ;  /* 0x0000001310005986 */ /* 0x0003e2000c10150c */
[----:B0-----:R-:W-:-:S03]  /*434c0*/  IMAD R3, R25, 0x2, R18 ;  /* 0x0000000219037824 */ /* 0x001fc600078e0212 */
[----:B------:R-:W2:Y:S01]  /*434d0*/  LDL.LU R25, [R1+0xe0] ;  /* 0x0000e00001197983 */ /* 0x000ea20000300800 */
[----:B---3--:R-:W-:Y:S01]  /*434e0*/  ISETP.LT.AND P2, PT, R12, UR4, !P0 ;  /* 0x000000040c007c0c */ /* 0x008fe2000c741270 */
[----:B------:R-:W0:Y:S02]  /*434f0*/  LDC R18, c[0x0][0x3b8] ;  /* 0x0000ee00ff127b82 */ /* 0x000e240000000800 */
[----:B-1----:R-:W3:Y:S01]  /*43500*/  LDL.LU R17, [R1+0xd0] ;  /* 0x0000d00001117983 */ /* 0x002ee20000300800 */
[----:B------:R-:W-:Y:S01]  /*43510*/  LEA R14, P5, R3, R2, 0x1 ;  /* 0x00000002030e7211 */ /* 0x000fe200078a08ff */
[--C-:B----4-:R-:W-:Y:S01]  /*43520*/  IMAD R12, R21, 0x2, R3.reuse ;  /* 0x00000002150c7824 */ /* 0x110fe200078e0203 */
[----:B------:R-:W1:Y:S01]  /*43530*/  LDCU UR4, c[0x0][0x39c] ;  /* 0x00007380ff0477ac */ /* 0x000e620008000800 */
[----:B------:R-:W4:Y:S01]  /*43540*/  LDL.LU R21, [R1+0xdc] ;  /* 0x0000dc0001157983 */ /* 0x000f220000300800 */
[----:B------:R-:W-:Y:S01]  /*43550*/  LEA.HI.X.SX32 R15, R3, R0, 0x1, P5 ;  /* 0x00000000030f7211 */ /* 0x000fe200028f0eff */
[----:B------:R-:W0:Y:S01]  /*43560*/  LDC R19, c[0x0][0x3b8] ;  /* 0x0000ee00ff137b82 */ /* 0x000e220000000800 */
[----:B---3--:R-:W-:-:S05]  /*43570*/  PRMT R3, R17, 0x7632, R3 ;  /* 0x0000763211037816 */ /* 0x008fca0000000003 */
[----:B------:R3:W-:Y:S04]  /*43580*/  @P3 STG.E.U16 desc[UR12][R14.64], R3 ;  /* 0x000000030e003986 */ /* 0x0007e8000c10150c */
[----:B---3--:R-:W3:Y:S01]  /*43590*/  LDL.LU R15, [R1+0xd4] ;  /* 0x0000d400010f7983 */ /* 0x008ee20000300800 */
[----:B------:R-:W-:-:S03]  /*435a0*/  IMAD R3, R23, 0x2, R12 ;  /* 0x0000000217037824 */ /* 0x000fc600078e020c */
[----:B------:R-:W5:Y:S01]  /*435b0*/  LDL.LU R23, [R1+0xd8] ;  /* 0x0000d80001177983 */ /* 0x000f620000300800 */
[----:B------:R-:W-:-:S04]  /*435c0*/  LEA R16, P6, R12, R2, 0x1 ;  /* 0x000000020c107211 */ /* 0x000fc800078c08ff */
[----:B------:R-:W-:Y:S02]  /*435d0*/  LEA.HI.X.SX32 R17, R12, R0, 0x1, P6 ;  /* 0x000000000c117211 */ /* 0x000fe400030f0eff */
[----:B------:R-:W0:Y:S01]  /*435e0*/  LDC R12, c[0x0][0x3b8] ;  /* 0x0000ee00ff0c7b82 */ /* 0x000e220000000800 */
[----:B------:R-:W-:Y:S01]  /*435f0*/  ISETP.LT.AND P5, PT, R8, UR5, !P0 ;  /* 0x0000000508007c0c */ /* 0x000fe2000c7a1270 */
[----:B------:R-:W0:Y:S01]  /*43600*/  LDCU UR5, c[0x0][0x39c] ;  /* 0x00007380ff0577ac */ /* 0x000e220008000800 */
[----:B------:R-:W-:Y:S02]  /*43610*/  LEA R14, P6, R3, R2, 0x1 ;  /* 0x00000002030e7211 */ /* 0x000fe400078c08ff */
[----:B--2---:R-:W-:Y:S01]  /*43620*/  ISETP.LT.AND P3, PT, R4, UR6, !P0 ;  /* 0x0000000604007c0c */ /* 0x004fe2000c761270 */
[----:B------:R-:W2:Y:S01]  /*43630*/  LDCU UR6, c[0x0][0x39c] ;  /* 0x00007380ff0677ac */ /* 0x000ea20008000800 */
[----:B----4-:R-:W-:Y:S02]  /*43640*/  PRMT R4, R21, 0x7632, R4 ;  /* 0x0000763215047816 */ /* 0x010fe40000000004 */
[----:B---3--:R-:W-:-:S02]  /*43650*/  PRMT R8, R15, 0x7632, R8 ;  /* 0x000076320f087816 */ /* 0x008fc40000000008 */
[----:B------:R-:W-:-:S03]  /*43660*/  LEA.HI.X.SX32 R15, R3, R0, 0x1, P6 ;  /* 0x00000000030f7211 */ /* 0x000fc600030f0eff */
[----:B------:R3:W-:Y:S01]  /*43670*/  @P4 STG.E.U16 desc[UR12][R16.64], R8 ;  /* 0x0000000810004986 */ /* 0x0007e2000c10150c */
[----:B-1----:R-:W-:Y:S01]  /*43680*/  ISETP.LT.AND P4, PT, R11, UR4, !P0 ;  /* 0x000000040b007c0c */ /* 0x002fe2000c781270 */
[----:B------:R-:W1:Y:S01]  /*43690*/  LDCU UR4, c[0x0][0x39c] ;  /* 0x00007380ff0477ac */ /* 0x000e620008000800 */
[----:B0-----:R-:W-:Y:S01]  /*436a0*/  IMAD R3, R18, 0x2, R3 ;  /* 0x0000000212037824 */ /* 0x001fe200078e0203 */
[----:B------:R-:W-:Y:S01]  /*436b0*/  ISETP.LT.AND P6, PT, R10, UR7, !P0 ;  /* 0x000000070a007c0c */ /* 0x000fe2000c7c1270 */
[----:B------:R-:W0:Y:S01]  /*436c0*/  LDC R18, c[0x0][0x3b8] ;  /* 0x0000ee00ff127b82 */ /* 0x000e220000000800 */
[----:B------:R-:W4:Y:S07]  /*436d0*/  LDCU UR7, c[0x0][0x39c] ;  /* 0x00007380ff0777ac */ /* 0x000f2e0008000800 */
[----:B---3--:R-:W3:Y:S01]  /*436e0*/  LDC R16, c[0x0][0x3b8] ;  /* 0x0000ee00ff107b82 */ /* 0x008ee20000000800 */
[----:B-----5:R-:W-:-:S05]  /*436f0*/  PRMT R8, R23, 0x7632, R8 ;  /* 0x0000763217087816 */ /* 0x020fca0000000008 */
[----:B------:R5:W-:Y:S01]  /*43700*/  @P2 STG.E.U16 desc[UR12][R14.64], R8 ;  /* 0x000000080e002986 */ /* 0x000be2000c10150c */
[C---:B------:R-:W-:Y:S01]  /*43710*/  LEA R10, P2, R3.reuse, R2, 0x1 ;  /* 0x00000002030a7211 */ /* 0x040fe200078408ff */
[----:B------:R-:W0:Y:S03]  /*43720*/  LDC R17, c[0x0][0x3b8] ;  /* 0x0000ee00ff117b82 */ /* 0x000e260000000800 */
[----:B------:R-:W-:Y:S01]  /*43730*/  LEA.HI.X.SX32 R11, R3, R0, 0x1, P2 ;  /* 0x00000000030b7211 */ /* 0x000fe200010f0eff */
[----:B-----5:R-:W-:-:S04]  /*43740*/  IMAD R8, R19, 0x2, R3 ;  /* 0x0000000213087824 */ /* 0x020fc800078e0203 */
[----:B------:R-:W-:Y:S01]  /*43750*/  IMAD R12, R12, 0x2, R8 ;  /* 0x000000020c0c7824 */ /* 0x000fe200078e0208 */
[C---:B------:R-:W-:Y:S01]  /*43760*/  LEA R14, P2, R8.reuse, R2, 0x1 ;  /* 0x00000002080e7211 */ /* 0x040fe200078408ff */
[----:B------:R5:W-:Y:S03]  /*43770*/  @P5 STG.E.U16 desc[UR12][R10.64], R4 ;  /* 0x000000040a005986 */ /* 0x000be6000c10150c */
[----:B------:R-:W-:Y:S02]  /*43780*/  LEA.HI.X.SX32 R15, R8, R0, 0x1, P2 ;  /* 0x00000000080f7211 */ /* 0x000fe400010f0eff */
[C---:B------:R-:W-:Y:S02]  /*43790*/  LEA R8, P2, R12.reuse, R2, 0x1 ;  /* 0x000000020c087211 */ /* 0x040fe400078408ff */
[----:B-1----:R-:W-:Y:S01]  /*437a0*/  ISETP.LT.AND P5, PT, R9, UR4, !P0 ;  /* 0x0000000409007c0c */ /* 0x002fe2000c7a1270 */
[----:B------:R-:W1:Y:S01]  /*437b0*/  LDCU UR4, c[0x0][0x39c] ;  /* 0x00007380ff0477ac */ /* 0x000e620008000800 */
[----:B------:R-:W-:-:S02]  /*437c0*/  LEA.HI.X.SX32 R9, R12, R0, 0x1, P2 ;  /* 0x000000000c097211 */ /* 0x000fc400010f0eff */
[----:B--2---:R-:W-:Y:S01]  /*437d0*/  ISETP.LT.AND P2, PT, R5, UR6, !P0 ;  /* 0x0000000605007c0c */ /* 0x004fe2000c741270 */
[----:B---3--:R-:W-:Y:S01]  /*437e0*/  IMAD R5, R16, 0x2, R12 ;  /* 0x0000000210057824 */ /* 0x008fe200078e020c */
[----:B------:R-:W-:Y:S01]  /*437f0*/  PRMT R3, R25, 0x7632, R3 ;  /* 0x0000763219037816 */ /* 0x000fe20000000003 */
[----:B------:R-:W2:Y:S01]  /*43800*/  LDL.LU R16, [R1+0xf0] ;  /* 0x0000f00001107983 */ /* 0x000ea20000300800 */
[----:B-----5:R-:W-:Y:S01]  /*43810*/  PRMT R10, R24, 0x7632, R10 ;  /* 0x00007632180a7816 */ /* 0x020fe2000000000a */
[----:B------:R-:W3:Y:S01]  /*43820*/  LDC R11, c[0x0][0x3b8] ;  /* 0x0000ee00ff0b7b82 */ /* 0x000ee20000000800 */
[----:B------:R-:W5:Y:S01]  /*43830*/  LDCU UR6, c[0x0][0x39c] ;  /* 0x00007380ff0677ac */ /* 0x000f620008000800 */
[----:B------:R0:W-:Y:S06]  /*43840*/  @P3 STG.E.U16 desc[UR12][R14.64], R3 ;  /* 0x000000030e003986 */ /* 0x0001ec000c10150c */
[----:B------:R-:W1:Y:S01]  /*43850*/  LDC R12, c[0x0][0x3b8] ;  /* 0x0000ee00ff0c7b82 */ /* 0x000e620000000800 */
[----:B0-----:R-:W4:Y:S01]  /*43860*/  LDL.LU R15, [R1+0xf4] ;  /* 0x0000f400010f7983 */ /* 0x001f220000300800 */
[----:B------:R-:W-:-:S06]  /*43870*/  PRMT R3, R26, 0x7632, R3 ;  /* 0x000076321a037816 */ /* 0x000fcc0000000003 */
[----:B------:R-:W0:Y:S01]  /*43880*/  LDC R14, c[0x0][0x3b8] ;  /* 0x0000ee00ff0e7b82 */ /* 0x000e220000000800 */
[----:B------:R-:W5:Y:S04]  /*43890*/  LDL.LU R24, [R1+0xf8] ;  /* 0x0000f80001187983 */ /* 0x000f680000300800 */
[----:B------:R3:W-:Y:S02]  /*438a0*/  @P4 STG.E.U16 desc[UR12][R8.64], R3 ;  /* 0x0000000308004986 */ /* 0x0007e4000c10150c */
[----:B---3--:R-:W-:Y:S02]  /*438b0*/  PRMT R3, R27, 0x7632, R3 ;  /* 0x000076321b037816 */ /* 0x008fe40000000003 */
[----:B------:R-:W3:Y:S04]  /*438c0*/  LDL.LU R27, [R1+0xfc] ;  /* 0x0000fc00011b7983 */ /* 0x000ee80000300800 */
[----:B------:R-:W3:Y:S04]  /*438d0*/  LDL.LU R19, [R1+0x100] ;  /* 0x0001000001137983 */ /* 0x000ee80000300800 */
[----:B------:R-:W3:Y:S04]  /*438e0*/  LDL.LU R23, [R1] ;  /* 0x0000000001177983 */ /* 0x000ee80000300800 */
[----:B------:R-:W3:Y:S01]  /*438f0*/  LDL.LU R21, [R1+0x104] ;  /* 0x0001040001157983 */ /* 0x000ee20000300800 */
[----:B------:R-:W-:Y:S01]  /*43900*/  LEA R4, P4, R5, R2, 0x1 ;  /* 0x0000000205047211 */ /* 0x000fe200078808ff */
[----:B------:R-:W-:Y:S01]  /*43910*/  IMAD R9, R17, 0x2, R5 ;  /* 0x0000000211097824 */ /* 0x000fe200078e0205 */
[----:B------:R-:W-:Y:S01]  /*43920*/  ISETP.LT.AND P3, PT, R7, UR5, !P0 ;  /* 0x0000000507007c0c */ /* 0x000fe2000c761270 */
[----:B------:R-:W0:Y:S01]  /*43930*/  LDCU UR5, c[0x0][0x39c] ;  /* 0x00007380ff0577ac */ /* 0x000e220008000800 */
[----:B------:R-:W-:Y:S01]  /*43940*/  LEA.HI.X.SX32 R5, R5, R0, 0x1, P4 ;  /* 0x0000000005057211 */ /* 0x000fe200020f0eff */
[----:B------:R-:W3:Y:S01]  /*43950*/  LDL.LU R25, [R1+0x4] ;  /* 0x0000040001197983 */ /* 0x000ee20000300800 */
[----:B------:R-:W-:Y:S01]  /*43960*/  LEA R8, P4, R9, R2, 0x1 ;  /* 0x0000000209087211 */ /* 0x000fe200078808ff */
[----:B------:R-:W-:-:S02]  /*43970*/  IMAD R7, R18, 0x2, R9 ;  /* 0x0000000212077824 */ /* 0x000fc400078e0209 */
[----:B------:R0:W-:Y:S01]  /*43980*/  @P6 STG.E.U16 desc[UR12][R4.64], R10 ;  /* 0x0000000a04006986 */ /* 0x0001e2000c10150c */
[----:B------:R-:W-:-:S03]  /*43990*/  LEA.HI.X.SX32 R9, R9, R0, 0x1, P4 ;  /* 0x0000000009097211 */ /* 0x000fc600020f0eff */
[----:B------:R-:W3:Y:S04]  /*439a0*/  LDL.LU R26, [R1+0x8] ;  /* 0x00000800011a7983 */ /* 0x000ee80000300800 */
[----:B------:R1:W-:Y:S01]  /*439b0*/  @P5 STG.E.U16 desc[UR12][R8.64], R3 ;  /* 0x0000000308005986 */ /* 0x0003e2000c10150c */
[C---:B0-----:R-:W-:Y:S01]  /*439c0*/  LEA R4, P6, R7.reuse, R2, 0x1 ;  /* 0x0000000207047211 */ /* 0x041fe200078c08ff */
[----:B------:R-:W0:Y:S01]  /*439d0*/  LDC R10, c[0x0][0x3b8] ;  /* 0x0000ee00ff0a7b82 */ /* 0x000e220000000800 */
[----:B-1----:R-:W-:Y:S01]  /*439e0*/  ISETP.LT.AND P4, PT, R6, UR4, !P0 ;  /* 0x0000000406007c0c */ /* 0x002fe2000c781270 */
[----:B------:R-:W1:Y:S01]  /*439f0*/  LDCU UR4, c[0x0][0x39c] ;  /* 0x00007380ff0477ac */ /* 0x000e620008000800 */
[----:B------:R-:W-:Y:S01]  /*43a00*/  LEA.HI.X.SX32 R5, R7, R0, 0x1, P6 ;  /* 0x0000000007057211 */ /* 0x000fe200030f0eff */
[----:B------:R-:W-:-:S04]  /*43a10*/  IMAD R3, R11, 0x2, R7 ;  /* 0x000000020b037824 */ /* 0x000fc800078e0207 */
[----:B------:R-:W0:Y:S01]  /*43a20*/  LDC R9, c[0x0][0x3b8] ;  /* 0x0000ee00ff097b82 */ /* 0x000e220000000800 */
[----:B------:R-:W-:-:S07]  /*43a30*/  LEA R6, P6, R3, R2, 0x1 ;  /* 0x0000000203067211 */ /* 0x000fce00078c08ff */
[----:B------:R-:W0:Y:S01]  /*43a40*/  LDC R11, c[0x0][0x3b8] ;  /* 0x0000ee00ff0b7b82 */ /* 0x000e220000000800 */
[----:B------:R-:W-:Y:S01]  /*43a50*/  ISETP.LT.AND P5, PT, R13, UR5, !P0 ;  /* 0x000000050d007c0c */ /* 0x000fe2000c7a1270 */
[----:B------:R-:W0:Y:S01]  /*43a60*/  LDCU UR5, c[0x0][0x39c] ;  /* 0x00007380ff0577ac */ /* 0x000e220008000800 */
[----:B--2---:R-:W-:-:S05]  /*43a70*/  PRMT R7, R16, 0x7632, R7 ;  /* 0x0000763210077816 */ /* 0x004fca0000000007 */
[----:B------:R-:W2:Y:S01]  /*43a80*/  LDC R16, c[0x0][0x3b8] ;  /* 0x0000ee00ff107b82 */ /* 0x000ea20000000800 */
[----:B------:R0:W-:Y:S02]  /*43a90*/  @P3 STG.E.U16 desc[UR12][R4.64], R7 ;  /* 0x0000000704003986 */ /* 0x0001e4000c10150c */
[----:B0-----:R-:W-:Y:S01]  /*43aa0*/  LEA.HI.X.SX32 R7, R3, R0, 0x1, P6 ;  /* 0x0000000003077211 */ /* 0x001fe200030f0eff */
[----:B------:R-:W-:Y:S01]  /*43ab0*/  IMAD R3, R14, 0x2, R3 ;  /* 0x000000020e037824 */ /* 0x000fe200078e0203 */
[----:B----4-:R-:W-:-:S05]  /*43ac0*/  PRMT R4, R15, 0x7632, R4 ;  /* 0x000076320f047816 */ /* 0x010fca0000000004 */
[----:B------:R0:W-:Y:S01]  /*43ad0*/  @P2 STG.E.U16 desc[UR12][R6.64], R4 ;  /* 0x0000000406002986 */ /* 0x0001e2000c10150c */
[----:B------:R-:W-:Y:S01]  /*43ae0*/  IMAD R8, R12, 0x2, R3 ;  /* 0x000000020c087824 */ /* 0x000fe200078e0203 */
[C---:B0-----:R-:W-:Y:S01]  /*43af0*/  LEA R4, P6, R3.reuse, R2, 0x1 ;  /* 0x0000000203047211 */ /* 0x041fe200078c08ff */
[----:B------:R-:W0:Y:S01]  /*43b00*/  LDC R12, c[0x0][0x3b8] ;  /* 0x0000ee00ff0c7b82 */ /* 0x000e220000000800 */
[----:B-----5:R-:W-:Y:S02]  /*43b10*/  PRMT R7, R24, 0x7632, R7 ;  /* 0x0000763218077816 */ /* 0x020fe40000000007 */
[----:B------:R-:W-:Y:S01]  /*43b20*/  LEA.HI.X.SX32 R5, R3, R0, 0x1, P6 ;  /* 0x0000000003057211 */ /* 0x000fe200030f0eff */
[----:B------:R-:W4:Y:S01]  /*43b30*/  LDL.LU R24, [R1+0x108] ;  /* 0x0001080001187983 */ /* 0x000f220000300800 */
[----:B------:R-:W-:-:S03]  /*43b40*/  LEA R6, P6, R8, R2, 0x1 ;  /* 0x0000000208067211 */ /* 0x000fc600078c08ff */
[----:B------:R5:W-:Y:S01]  /*43b50*/  @P4 STG.E.U16 desc[UR12][R4.64], R7 ;  /* 0x0000000704004986 */ /* 0x000be2000c10150c */
[----:B------:R-:W-:Y:S01]  /*43b60*/  ISETP.LT.AND P3, PT, R20, UR6, !P0 ;  /* 0x0000000614007c0c */ /* 0x000fe2000c761270 */
[----:B------:R-:W0:Y:S01]  /*43b70*/  LDCU UR6, c[0x0][0x39c] ;  /* 0x00007380ff0677ac */ /* 0x000e220008000800 */
[----:B---3--:R-:W-:Y:S02]  /*43b80*/  PRMT R3, R27, 0x7632, R3 ;  /* 0x000076321b037816 */ /* 0x008fe40000000003 */
[----:B------:R-:W3:Y:S01]  /*43b90*/  LDL.LU R27, [R1+0x10c] ;  /* 0x00010c00011b7983 */ /* 0x000ee20000300800 */
[----:B-----5:R-:W-:Y:S01]  /*43ba0*/  IMAD R5, R11, 0x2, R8 ;  /* 0x000000020b057824 */ /* 0x020fe200078e0208 */
[----:B------:R-:W-:Y:S01]  /*43bb0*/  LEA.HI.X.SX32 R7, R8, R0, 0x1, P6 ;  /* 0x0000000008077211 */ /* 0x000fe200030f0eff */
[----:B------:R-:W5:Y:S03]  /*43bc0*/  LDC R11, c[0x0][0x3b8] ;  /* 0x0000ee00ff0b7b82 */ /* 0x000f660000000800 */
[C---:B------:R-:W-:Y:S01]  /*43bd0*/  LEA R4, P6, R5.reuse, R2, 0x1 ;  /* 0x0000000205047211 */ /* 0x040fe200078c08ff */
[----:B------:R2:W-:Y:S01]  /*43be0*/  @P5 STG.E.U16 desc[UR12][R6.64], R3 ;  /* 0x0000000306005986 */ /* 0x0005e2000c10150c */
[----:B-1----:R-:W-:Y:S01]  /*43bf0*/  ISETP.LT.AND P2, PT, R22, UR4, !P0 ;  /* 0x0000000416007c0c */ /* 0x002fe2000c741270 */
[----:B------:R-:W1:Y:S01]  /*43c00*/  LDCU UR4, c[0x0][0x39c] ;  /* 0x00007380ff0477ac */ /* 0x000e620008000800 */
[----:B------:R-:W-:Y:S01]  /*43c10*/  ISETP.LT.AND P4, PT, R28, UR5, !P0 ;  /* 0x000000051c007c0c */ /* 0x000fe2000c781270 */
[----:B------:R-:W0:Y:S01]  /*43c20*/  LDC R8, c[0x0][0x3b8] ;  /* 0x0000ee00ff087b82 */ /* 0x000e220000000800 */
[----:B------:R-:W0:Y:S01]  /*43c30*/  LDCU UR5, c[0x0][0x39c] ;  /* 0x00007380ff0577ac */ /* 0x000e220008000800 */
[----:B--2---:R-:W-:Y:S01]  /*43c40*/  IMAD R3, R10, 0x2, R5 ;  /* 0x000000020a037824 */ /* 0x004fe200078e0205 */
[----:B------:R-:W-:-:S05]  /*43c50*/  LEA.HI.X.SX32 R5, R5, R0, 0x1, P6 ;  /* 0x0000000005057211 */ /* 0x000fca00030f0eff */
[----:B------:R-:W2:Y:S01]  /*43c60*/  LDC R10, c[0x0][0x3b8] ;  /* 0x0000ee00ff0a7b82 */ /* 0x000ea20000000800 */
[----:B------:R-:W-:Y:S02]  /*43c70*/  PRMT R7, R19, 0x7632, R7 ;  /* 0x0000763213077816 */ /* 0x000fe40000000007 */
[----:B------:R-:W2:Y:S04]  /*43c80*/  LDL.LU R19, [R1+0x110] ;  /* 0x0001100001137983 */ /* 0x000ea80000300800 */
[----:B------:R1:W-:Y:S02]  /*43c90*/  @P3 STG.E.U16 desc[UR12][R4.64], R7 ;  /* 0x0000000704003986 */ /* 0x0003e4000c10150c */
[----:B-1----:R-:W-:Y:S02]  /*43ca0*/  PRMT R4, R21, 0x7632, R4 ;  /* 0x0000763215047816 */ /* 0x002fe40000000004 */
[----:B------:R-:W2:Y:S04]  /*43cb0*/  LDL.LU R21, [R1+0x10] ;  /* 0x0000100001157983 */ /* 0x000ea80000300800 */
[----:B------:R-:W2:Y:S01]  /*43cc0*/  LDL.LU R15, [R1+0x114] ;  /* 0x00011400010f7983 */ /* 0x000ea20000300800 */
[----:B------:R-:W-:-:S02]  /*43cd0*/  LEA R6, P6, R3, R2, 0x1 ;  /* 0x0000000203067211 */ /* 0x000fc400078c08ff */
[----:B------:R-:W-:Y:S01]  /*43ce0*/  ISETP.LT.AND P5, PT, R23, UR4, !P0 ;  /* 0x0000000417007c0c */ /* 0x000fe2000c7a1270 */
[----:B------:R-:W1:Y:S01]  /*43cf0*/  LDCU UR4, c[0x0][0x39c] ;  /* 0x00007380ff0477ac */ /* 0x000e620008000800 */
[----:B------:R-:W-:Y:S01]  /*43d00*/  LEA.HI.X.SX32 R7, R3, R0, 0x1, P6 ;  /* 0x0000000003077211 */ /* 0x000fe200030f0eff */
[----:B------:R-:W-:-:S04]  /*43d10*/  IMAD R3, R9, 0x2, R3 ;  /* 0x0000000209037824 */ /* 0x000fc800078e0203 */
[----:B------:R0:W-:Y:S02]  /*43d20*/  @P2 STG.E.U16 desc[UR12][R6.64], R4 ;  /* 0x0000000406002986 */ /* 0x0001e4000c10150c */
[----:B0-----:R-:W-:-:S04]  /*43d30*/  LEA R4, P6, R3, R2, 0x1 ;  /* 0x0000000203047211 */ /* 0x001fc800078c08ff */
[----:B------:R-:W-:Y:S02]  /*43d40*/  LEA.HI.X.SX32 R5, R3, R0, 0x1, P6 ;  /* 0x0000000003057211 */ /* 0x000fe400030f0eff */
[----:B----4-:R-:W-:-:S05]  /*43d50*/  PRMT R9, R24, 0x7632, R9 ;  /* 0x0000763218097816 */ /* 0x010fca0000000009 */
[----:B------:R0:W-:Y:S01]  /*43d60*/  @P4 STG.E.U16 desc[UR12][R4.64], R9 ;  /* 0x0000000904004986 */ /* 0x0001e2000c10150c */
[----:B-1----:R-:W-:-:S03]  /*43d70*/  ISETP.LT.AND P4, PT, R29, UR4, !P0 ;  /* 0x000000041d007c0c */ /* 0x002fc6000c781270 */
[----:B--2---:R-:W-:Y:S01]  /*43d80*/  STL [R1+0xd24], R15 ;  /* 0x000d240f01007387 */ /* 0x004fe20000100800 */
[--C-:B------:R-:W-:Y:S01]  /*43d90*/  IMAD R8, R8, 0x2, R3.reuse ;  /* 0x0000000208087824 */ /* 0x100fe200078e0203 */
[----:B------:R-:W-:Y:S01]  /*43da0*/  ISETP.LT.AND P2, PT, R26, UR5, !P0 ;  /* 0x000000051a007c0c */ /* 0x000fe2000c741270 */
[----:B------:R-:W1:Y:S01]  /*43db0*/  LDCU UR5, c[0x0][0x39c] ;  /* 0x00007380ff0577ac */ /* 0x000e620008000800 */
[----:B------:R-:W-:Y:S01]  /*43dc0*/  STL [R1+0xd20], R12 ;  /* 0x000d200c01007387 */ /* 0x000fe20000100800 */
[----:B------:R-:W-:Y:S01]  /*43dd0*/  ISETP.LT.AND P3, PT, R25, UR6, !P0 ;  /* 0x0000000619007c0c */ /* 0x000fe2000c761270 */
[----:B0-----:R-:W0:Y:S01]  /*43de0*/  LDC R9, c[0x0][0x3b8] ;  /* 0x0000ee00ff097b82 */ /* 0x001e220000000800 */
[C---:B------:R-:W-:Y:S01]  /*43df0*/  LEA R6, P6, R8.reuse, R2, 0x1 ;  /* 0x0000000208067211 */ /* 0x040fe200078c08ff */
[----:B------:R-:W2:Y:S01]  /*43e00*/  LDL.LU R23, [R1+0x14] ;  /* 0x0000140001177983 */ /* 0x000ea20000300800 */
[----:B---3--:R-:W-:Y:S01]  /*43e10*/  PRMT R3, R27, 0x7632, R3 ;  /* 0x000076321b037816 */ /* 0x008fe20000000003 */
[----:B-----5:R-:W-:Y:S01]  /*43e20*/  IMAD R5, R11, 0x2, R8 ;  /* 0x000000020b057824 */ /* 0x020fe200078e0208 */
[----:B------:R-:W3:Y:S01]  /*43e30*/  LDCU UR6, c[0x0][0x39c] ;  /* 0x00007380ff0677ac */ /* 0x000ee20008000800 */
[----:B------:R-:W4:Y:S01]  /*43e40*/  LDL.LU R29, [R1+0xd28] ;  /* 0x000d2800011d7983 */ /* 0x000f220000300800 */
[----:B------:R-:W-:Y:S01]  /*43e50*/  LEA.HI.X.SX32 R7, R8, R0, 0x1, P6 ;  /* 0x0000000008077211 */ /* 0x000fe200030f0eff */
[----:B------:R-:W5:Y:S01]  /*43e60*/  LDC R11, c[0x0][0x3b8] ;  /* 0x0000ee00ff0b7b82 */ /* 0x000f620000000800 */
[----:B------:R-:W2:Y:S01]  /*43e70*/  LDCU UR4, c[0x0][0x39c] ;  /* 0x00007380ff0477ac */ /* 0x000ea20008000800 */
[----:B------:R-:W3:Y:S04]  /*43e80*/  LDL.LU R26, [R1+0x18] ;  /* 0x00001800011a7983 */ /* 0x000ee80000300800 */
[----:B------:R-:W2:Y:S04]  /*43e90*/  LDL.LU R27, [R1+0x1c] ;  /* 0x00001c00011b7983 */ /* 0x000ea80000300800 */
[----:B------:R-:W2:Y:S04]  /*43ea0*/  LDL.LU R25, [R1+0x118] ;  /* 0x0001180001197983 */ /* 0x000ea80000300800 */
[----:B------:R-:W2:Y:S04]  /*43eb0*/  LDL.LU R24, [R1+0x11c] ;  /* 0x00011c0001187983 */ /* 0x000ea80000300800 */
[----:B------:R1:W-:Y:S02]  /*43ec0*/  @P5 STG.E.U16 desc[UR12][R6.64], R3 ;  /* 0x0000000306005986 */ /* 0x0003e4000c10150c */
[----:B-1----:R-:W-:-:S02]  /*43ed0*/  PRMT R7, R19, 0x7632, R7 ;  /* 0x0000763213077816 */ /* 0x002fc40000000007 */
[----:B----4-:R-:W1:Y:S04]  /*43ee0*/  LDS.128 R12, [R29] ;  /* 0x000000001d0c7984 */ /* 0x010e680000000c00 */
[----:B-1----:R-:W-:Y:S01]  /*43ef0*/  STL.64 [R1], R12 ;  /* 0x0000000c01007387 */ /* 0x002fe20000100a00 */
[----:B------:R-:W-:Y:S02]  /*43f00*/  IMAD.MOV.U32 R18, RZ, RZ, R15 ;  /* 0x000000ffff127224 */ /* 0x000fe400078e000f */
[----:B------:R-:W-:Y:S01]  /*43f10*/  IMAD.MOV.U32 R19, RZ, RZ, R12 ;  /* 0x000000ffff137224 */ /* 0x000fe200078e000c */
[----:B------:R1:W-:Y:S04]  /*43f20*/  STL.64 [R1+0x8], R14 ;  /* 0x0000080e01007387 */ /* 0x0003e80000100a00 */
[----:B-1----:R-:W4:Y:S04]  /*43f30*/  LDL.LU R15, [R1+0xd24] ;  /* 0x000d2400010f7983 */ /* 0x002f280000300800 */
[----:B------:R-:W2:Y:S01]  /*43f40*/  LDL.LU R12, [R1+0xd20] ;  /* 0x000d2000010c7983 */ /* 0x000ea20000300800 */
[----:B------:R-:W-:Y:S01]  /*43f50*/  LEA R4, P5, R5, R2, 0x1 ;  /* 0x0000000205047211 */ /* 0x000fe200078a08ff */
[----:B------:R-:W-:-:S03]  /*43f60*/  IMAD R3, R10, 0x2, R5 ;  /* 0x000000020a037824 */ /* 0x000fc600078e0205 */
[----:B------:R-:W-:Y:S02]  /*43f70*/  LEA.HI.X.SX32 R5, R5, R0, 0x1, P5 ;  /* 0x0000000005057211 */ /* 0x000fe400028f0eff */
[----:B------:R-:W-:-:S03]  /*43f80*/  LEA R6, P5, R3, R2, 0x1 ;  /* 0x0000000203067211 */ /* 0x000fc600078a08ff */
[----:B------:R1:W-:Y:S01]  /*43f90*/  @P3 STG.E.U16 desc[UR12][R4.64], R7 ;  /* 0x0000000704003986 */ /* 0x0003e2000c10150c */
[----:B------:R-:W-:Y:S01]  /*43fa0*/  ISETP.LT.AND P6, PT, R21, UR5, !P0 ;  /* 0x0000000515007c0c */ /* 0x000fe2000c7c1270 */
[----:B------:R-:W0:Y:S02]  /*43fb0*/  LDCU UR5, c[0x0][0x39c] ;  /* 0x00007380ff0577ac */ /* 0x000e240008000800 */
[----:B------:R-:W5:Y:S01]  /*43fc0*/  LDL.LU R21, [R1+0x20] ;  /* 0x0000200001157983 */ /* 0x000f620000300800 */
[----:B-1----:R-:W-:Y:S01]  /*43fd0*/  LEA.HI.X.SX32 R7, R3, R0, 0x1, P5 ;  /* 0x0000000003077211 */ /* 0x002fe200028f0eff */
[--C-:B--2---:R-:W-:Y:S01]  /*43fe0*/  IMAD R8, R12, 0x2, R3.reuse ;  /* 0x000000020c087824 */ /* 0x104fe200078e0203 */
[----:B----4-:R-:W-:Y:S02]  /*43ff0*/  PRMT R3, R15, 0x7632, R3 ;  /* 0x000076320f037816 */ /* 0x010fe40000000003 */
[----:B------:R-:W1:Y:S02]  /*44000*/  LDC R15, c[0x0][0x3b8] ;  /* 0x0000ee00ff0f7b82 */ /* 0x000e640000000800 */
[----:B------:R-:W-:Y:S01]  /*44010*/  LEA R4, P5, R8, R2, 0x1 ;  /* 0x0000000208047211 */ /* 0x000fe200078a08ff */
[----:B------:R2:W-:Y:S01]  /*44020*/  @P2 STG.E.U16 desc[UR12][R6.64], R3 ;  /* 0x0000000306002986 */ /* 0x0005e2000c10150c */
[----:B---3--:R-:W-:Y:S01]  /*44030*/  ISETP.LT.AND P2, PT, R26, UR6, !P0 ;  /* 0x000000061a007c0c */ /* 0x008fe2000c741270 */
[----:B------:R-:W3:Y:S01]  /*44040*/  LDCU UR6, c[0x0][0x39c] ;  /* 0x00007380ff0677ac */ /* 0x000ee20008000800 */
[----:B------:R-:W-:Y:S01]  /*44050*/  LEA.HI.X.SX32 R5, R8, R0, 0x1, P5 ;  /* 0x0000000008057211 */ /* 0x000fe200028f0eff */
[----:B------:R-:W4:Y:S01]  /*44060*/  LDL.LU R26, [R1+0x24] ;  /* 0x00002400011a7983 */ /* 0x000f220000300800 */
[----:B------:R-:W-:Y:S01]  /*44070*/  ISETP.LT.AND P5, PT, R27, UR7, !P0 ;  /* 0x000000071b007c0c */ /* 0x000fe2000c7a1270 */
[----:B------:R-:W-:Y:S01]  /*44080*/  IMAD.MOV.U32 R17, RZ, RZ, R13 ;  /* 0x000000ffff117224 */ /* 0x000fe200078e000d */
[----:B------:R-:W-:Y:S01]  /*44090*/  PRMT R12, R24, 0x7632, R12 ;  /* 0x00007632180c7816 */ /* 0x000fe2000000000c */
[----:B------:R-:W3:Y:S01]  /*440a0*/  LDL.LU R27, [R1+0x28] ;  /* 0x00002800011b7983 */ /* 0x000ee20000300800 */
[----:B------:R-:W-:Y:S01]  /*440b0*/  ISETP.LT.AND P3, PT, R23, UR4, !P0 ;  /* 0x0000000417007c0c */ /* 0x000fe2000c761270 */
[----:B------:R-:W-:Y:S01]  /*440c0*/  IMAD.MOV.U32 R20, RZ, RZ, R14 ;  /* 0x000000ffff147224 */ /* 0x000fe200078e000e */
[----:B------:R-:W1:Y:S01]  /*440d0*/  LDCU UR4, c[0x0][0x39c] ;  /* 0x00007380ff0477ac */ /* 0x000e620008000800 */
[----:B--2---:R-:W-:Y:S01]  /*440e0*/  PRMT R6, R25, 0x7632, R6 ;  /* 0x0000763219067816 */ /* 0x004fe20000000006 */
[----:B0-----:R-:W-:Y:S01]  /*440f0*/  IMAD R3, R9, 0x2, R8 ;  /* 0x0000000209037824 */ /* 0x001fe200078e0208 */
[----:B------:R-:W2:Y:S01]  /*44100*/  LDL.LU R24, [R1+0x2c] ;  /* 0x00002c0001187983 */ /* 0x000ea20000300800 */
[----:B------:R-:W0:Y:S01]  /*44110*/  LDC R14, c[0x0][0x3b8] ;  /* 0x0000ee00ff0e7b82 */ /* 0x000e220000000800 */
[----:B------:R-:W0:Y:S02]  /*44120*/  LDCU UR7, c[0x0][0x39c] ;  /* 0x00007380ff0777ac */ /* 0x000e240008000800 */
[----:B------:R-:W-:Y:S01]  /*44130*/  @P4 STG.E.U16 desc[UR12][R4.64], R6 ;  /* 0x0000000604004986 */ /* 0x000fe2000c10150c */
[----:B------:R-:W-:Y:S01]  /*44140*/  LEA R8, P4, R3, R2, 0x1 ;  /* 0x0000000203087211 */ /* 0x000fe200078808ff */
[----:B-----5:R-:W-:-:S02]  /*44150*/  IMAD R11, R11, 0x2, R3 ;  /* 0x000000020b0b7824 */ /* 0x020fc400078e0203 */
[----:B------:R-:W5:Y:S01]  /*44160*/  LDL.LU R25, [R1+0x30] ;  /* 0x0000300001197983 */ /* 0x000f620000300800 */
[----:B------:R-:W-:Y:S01]  /*44170*/  LEA.HI.X.SX32 R9, R3, R0, 0x1, P4 ;  /* 0x0000000003097211 */ /* 0x000fe200020f0eff */
[----:B-1----:R-:W-:Y:S01]  /*44180*/  IMAD R3, R15, 0x2, R11 ;  /* 0x000000020f037824 */ /* 0x002fe200078e020b */
[C---:B------:R-:W-:Y:S01]  /*44190*/  LEA R10, P4, R11.reuse, R2, 0x1 ;  /* 0x000000020b0a7211 */ /* 0x040fe200078808ff */
[----:B------:R-:W1:Y:S01]  /*441a0*/  LDC R13, c[0x0][0x3b8] ;  /* 0x0000ee00ff0d7b82 */ /* 0x000e620000000800 */
[----:B------:R-:W1:Y:S04]  /*441b0*/  LDS.128 R4, [R29+0x2000] ;  /* 0x002000001d047984 */ /* 0x000e680000000c00 */
[----:B------:R0:W-:Y:S01]  /*441c0*/  @P6 STG.E.U16 desc[UR12][R8.64], R12 ;  /* 0x0000000c08006986 */ /* 0x0001e2000c10150c */
[----:B------:R-:W-:-:S02]  /*441d0*/  LEA.HI.X.SX32 R11, R11, R0, 0x1, P4 ;  /* 0x000000000b0b7211 */ /* 0x000fc400020f0eff */
[----:B------:R-:W1:Y:S01]  /*441e0*/  LDC R15, c[0x0][0x3b8] ;  /* 0x0000ee00ff0f7b82 */ /* 0x000e620000000800 */
[----:B0-----:R-:W-:-:S04]  /*441f0*/  LEA R8, P6, R3, R2, 0x1 ;  /* 0x0000000203087211 */ /* 0x001fc800078c08ff */
[----:B------:R-:W-:Y:S01]  /*44200*/  LEA.HI.X.SX32 R9, R3, R0, 0x1, P6 ;  /* 0x0000000003097211 */ /* 0x000fe200030f0eff */
[----:B------:R0:W-:Y:S04]  /*44210*/  @P3 STG.E.U16 desc[UR12][R10.64], R19 ;  /* 0x000000130a003986 */ /* 0x0001e8000c10150c */
[----:B------:R0:W-:Y:S01]  /*44220*/  @P2 STG.E.U16 desc[UR12][R8.64], R17 ;  /* 0x0000001108002986 */ /* 0x0001e2000c10150c */
[----:B------:R-:W-:Y:S01]  /*44230*/  ISETP.LT.AND P4, PT, R21, UR4, !P0 ;  /* 0x0000000415007c0c */ /* 0x000fe2000c781270 */
[----:B------:R-:W2:Y:S01]  /*44240*/  LDCU UR4, c[0x0][0x39c] ;  /* 0x00007380ff0477ac */ /* 0x000ea20008000800 */
[----:B0-----:R-:W-:Y:S01]  /*44250*/  IMAD R11, R14, 0x2, R3 ;  /* 0x000000020e0b7824 */ /* 0x001fe200078e0203 */
[----:B------:R-:W0:Y:S08]  /*44260*/  LDC R19, c[0x0][0x3b8] ;  /* 0x0000ee00ff137b82 */ /* 0x000e300000000800 */
[----:B------:R-:W0:Y:S01]  /*44270*/  LDC R17, c[0x0][0x3b8] ;  /* 0x0000ee00ff117b82 */ /* 0x000e220000000800 */
[----:B----4-:R-:W-:-:S02]  /*44280*/  ISETP.LT.AND P3, PT, R26, UR5, !P0 ;  /* 0x000000051a007c0c */ /* 0x010fc4000c761270 */
[----:B---3--:R-:W-:Y:S01]  /*44290*/  ISETP.LT.AND P2, PT, R27, UR6, !P0 ;  /* 0x000000061b007c0c */ /* 0x008fe2000c741270 */
[----:B------:R-:W3:Y:S01]  /*442a0*/  LDL.LU R26, [R1+0x34] ;  /* 0x00003400011a7983 */ /* 0x000ee20000300800 */
[----:B------:R-:W-:Y:S01]  /*442b0*/  LEA R10, P6, R11, R2, 0x1 ;  /* 0x000000020b0a7211 */ /* 0x000fe200078c08ff */
[----:B-1----:R-:W-:Y:S01]  /*442c0*/  IMAD R3, R13, 0x2, R11 ;  /* 0x000000020d037824 */ /* 0x002fe200078e020b */
[----:B------:R-:W5:Y:S01]  /*442d0*/  LDCU UR5, c[0x0][0x39c] ;  /* 0x00007380ff0577ac */ /* 0x000f620008000800 */
[----:B------:R-:W4:Y:S01]  /*442e0*/  LDL.LU R27, [R1+0x38] ;  /* 0x00003800011b7983 */ /* 0x000f220000300800 */
[----:B------:R-:W-:Y:S01]  /*442f0*/  LEA.HI.X.SX32 R11, R11, R0, 0x1, P6 ;  /* 0x000000000b0b7211 */ /* 0x000fe200030f0eff */
[----:B------:R-:W-:Y:S01]  /*44300*/  IMAD R14, R16, 0x2, R3 ;  /* 0x00000002100e7824 */ /* 0x000fe200078e0203 */
[C---:B------:R-:W-:Y:S01]  /*44310*/  LEA R8, P6, R3.reuse, R2, 0x1 ;  /* 0x0000000203087211 */ /* 0x040fe200078c08ff */
[----:B------:R-:W1:Y:S01]  /*44320*/  LDC R16, c[0x0][0x3b8] ;  /* 0x0000ee00ff107b82 */ /* 0x000e620000000800 */
[----:B------:R-:W3:Y:S01]  /*44330*/  LDCU UR6, c[0x0][0x39c] ;  /* 0x00007380ff0677ac */ /* 0x000ee20008000800 */
[----:B------:R-:W-:Y:S01]  /*44340*/  @P5 STG.E.U16 desc[UR12][R10.64], R20 ;  /* 0x000000140a005986 */ /* 0x000fe2000c10150c */
[----:B------:R-:W-:-:S02]  /*44350*/  LEA.HI.X.SX32 R9, R3, R0, 0x1, P6 ;  /* 0x0000000003097211 */ /* 0x000fc400030f0eff */
[----:B------:R-:W-:Y:S01]  /*44360*/  LEA R12, P6, R14, R2, 0x1 ;  /* 0x000000020e0c7211 */ /* 0x000fe200078c08ff */
[----:B------:R-:W1:Y:S01]  /*44370*/  LDS.128 R20, [R29+0x6000] ;  /* 0x006000001d147984 */ /* 0x000e620000000c00 */
[----:B--2---:R-:W-:Y:S01]  /*44380*/  ISETP.LT.AND P5, PT, R24, UR4, !P0 ;  /* 0x0000000418007c0c */ /* 0x004fe2000c7a1270 */
[----:B------:R-:W4:Y:S01]  /*44390*/  LDCU UR4, c[0x0][0x39c] ;  /* 0x00007380ff0477ac */ /* 0x000f220008000800 */
[----:B------:R-:W-:Y:S01]  /*443a0*/  LEA.HI.X.SX32 R13, R14, R0, 0x1, P6 ;  /* 0x000000000e0d7211 */ /* 0x000fe200030f0eff */
[----:B------:R-:W2:Y:S01]  /*443b0*/  LDL.LU R24, [R1+0x3c] ;  /* 0x00003c0001187983 */ /* 0x000ea20000300800 */
[----:B------:R-:W-:-:S03]  /*443c0*/  IMAD R14, R15, 0x2, R14 ;  /* 0x000000020f0e7824 */ /* 0x000fc600078e020e */
[----:B------:R0:W-:Y:S04]  /*443d0*/  @P4 STG.E.U16 desc[UR12][R8.64], R18 ;  /* 0x0000001208004986 */ /* 0x0001e8000c10150c */
[----:B------:R0:W-:Y:S01]  /*443e0*/  @P3 STG.E.U16 desc[UR12][R12.64], R4 ;  /* 0x000000040c003986 */ /* 0x0001e2000c10150c */
[----:B-----5:R-:W-:Y:S01]  /*443f0*/  ISETP.LT.AND P4, PT, R25, UR5, !P0 ;  /* 0x0000000519007c0c */ /* 0x020fe2000c781270 */
[----:B------:R-:W2:Y:S02]  /*44400*/  LDCU UR5, c[0x0][0x39c] ;  /* 0x00007380ff0577ac */ /* 0x000ea40008000800 */
[----:B------:R-:W-:Y:S04]  /*44410*/  STL [R1+0xd1c], R4 ;  /* 0x000d1c0401007387 */ /* 0x000fe80000100800 */
[----:B------:R-:W5:Y:S01]  /*44420*/  LDL.LU R25, [R1+0x40] ;  /* 0x0000400001197983 */ /* 0x000f620000300800 */
[----:B0-----:R-:W-:Y:S01]  /*44430*/  IMAD R15, R17, 0x2, R14 ;  /* 0x00000002110f7824 */ /* 0x001fe200078e020e */
[----:B------:R-:W0:Y:S01]  /*44440*/  LDC R18, c[0x0][0x3b8] ;  /* 0x0000ee00ff127b82 */ /* 0x000e220000000800 */
[C---:B------:R-:W-:Y:S01]  /*44450*/  LEA R12, P3, R14.reuse, R2, 0x1 ;  /* 0x000000020e0c7211 */ /* 0x040fe200078608ff */
[----:B------:R-:W0:Y:S03]  /*44460*/  LDS.128 R8, [R29+0x4000] ;  /* 0x004000001d087984 */ /* 0x000e260000000c00 */
[----:B------:R-:W-:Y:S01]  /*44470*/  LEA.HI.X.SX32 R13, R14, R0, 0x1, P3 ;  /* 0x000000000e0d7211 */ /* 0x000fe200018f0eff */
[----:B------:R-:W-:Y:S02]  /*44480*/  STL [R1+0xd18], R5 ;  /* 0x000d180501007387 */ /* 0x000fe40000100800 */
[----:B------:R-:W0:Y:S02]  /*44490*/  LDC R17, c[0x0][0x3b8] ;  /* 0x0000ee00ff117b82 */ /* 0x000e240000000800 */
[----:B------:R0:W-:Y:S01]  /*444a0*/  @P2 STG.E.U16 desc[UR12][R12.64], R5 ;  /* 0x000000050c002986 */ /* 0x0001e2000c10150c */
[----:B----4-:R-:W-:Y:S01]  /*444b0*/  ISETP.LT.AND P2, PT, R27, UR4, !P0 ;  /* 0x000000041b007c0c */ /* 0x010fe2000c741270 */
[----:B------:R-:W-:-:S02]  /*444c0*/  IMAD R3, R19, 0x2, R15 ;  /* 0x0000000213037824 */ /* 0x000fc400078e020f */
[----:B------:R-:W4:Y:S01]  /*444d0*/  LDL.LU R27, [R1+0x44] ;  /* 0x00004400011b7983 */ /* 0x000f220000300800 */
[C---:B------:R-:W-:Y:S01]  /*444e0*/  LEA R14, P6, R15.reuse, R2, 0x1 ;  /* 0x000000020f0e7211 */ /* 0x040fe200078c08ff */
[----:B------:R-:W5:Y:S03]  /*444f0*/  LDCU UR4, c[0x0][0x39c] ;  /* 0x00007380ff0477ac */ /* 0x000f660008000800 */
[----:B------:R-:W-:Y:S02]  /*44500*/  LEA.HI.X.SX32 R15, R15, R0, 0x1, P6 ;  /* 0x000000000f0f7211 */ /* 0x000fe400030f0eff */
[----:B0-----:R-:W-:Y:S02]  /*44510*/  LEA R12, P6, R3, R2, 0x1 ;  /* 0x00000002030c7211 */ /* 0x001fe400078c08ff */
[----:B---3--:R-:W-:Y:S01]  /*44520*/  ISETP.LT.AND P3, PT, R26, UR6, !P0 ;  /* 0x000000061a007c0c */ /* 0x008fe2000c761270 */
[----:B------:R-:W-:Y:S01]  /*44530*/  @P5 STG.E.U16 desc[UR12][R14.64], R6 ;  /* 0x000000060e005986 */ /* 0x000fe2000c10150c */
[----:B------:R-:W4:Y:S01]  /*44540*/  LDCU UR6, c[0x0][0x39c] ;  /* 0x00007380ff0677ac */ /* 0x000f220008000800 */
[----:B--2---:R-:W-:-:S02]  /*44550*/  ISETP.LT.AND P5, PT, R24, UR5, !P0 ;  /* 0x0000000518007c0c */ /* 0x004fc4000c7a1270 */
[----:B------:R-:W2:Y:S01]  /*44560*/  LDL.LU R26, [R1+0x48] ;  /* 0x00004800011a7983 */ /* 0x000ea20000300800 */
[----:B------:R-:W-:Y:S01]  /*44570*/  LEA.HI.X.SX32 R13, R3, R0, 0x1, P6 ;  /* 0x00000000030d7211 */ /* 0x000fe200030f0eff */
[----:B-1----:R-:W-:Y:S01]  /*44580*/  IMAD R3, R16, 0x2, R3 ;  /* 0x0000000210037824 */ /* 0x002fe200078e0203 */
[----:B------:R-:W2:Y:S01]  /*44590*/  LDCU UR5, c[0x0][0x39c] ;  /* 0x00007380ff0577ac */ /* 0x000ea20008000800 */
[----:B------:R-:W3:Y:S01]  /*445a0*/  LDL.LU R24, [R1+0x4c] ;  /* 0x00004c0001187983 */ /* 0x000ee20000300800 */
[----:B------:R-:W0:Y:S03]  /*445b0*/  LDC R16, c[0x0][0x3b8] ;  /* 0x0000ee00ff107b82 */ /* 0x000e260000000800 */
[----:B------:R1:W-:Y:S04]  /*445c0*/  @P4 STG.E.U16 desc[UR12][R12.64], R7 ;  /* 0x000000070c004986 */ /* 0x0003e8000c10150c */
[----:B------:R0:W-:Y:S01]  /*445d0*/  STL.64 [R1+0xcf0], R6 ;  /* 0x000cf00601007387 */ /* 0x0001e20000100a00 */
[----:B-1----:R-:W-:-:S03]  /*445e0*/  LEA R12, P4, R3, R2, 0x1 ;  /* 0x00000002030c7211 */ /* 0x002fc600078808ff */
[----:B------:R-:W-:Y:S01]  /*445f0*/  STL.64 [R1+0x20], R20 ;  /* 0x0000201401007387 */ /* 0x000fe20000100a00 */
[----:B------:R-:W-:-:S03]  /*44600*/  LEA.HI.X.SX32 R13, R3, R0, 0x1, P4 ;  /* 0x00000000030d7211 */ /* 0x000fc600020f0eff */
[----:B------:R1:W-:Y:S04]  /*44610*/  STL.64 [R1+0x28], R22 ;  /* 0x0000281601007387 */ /* 0x0003e80000100a00 */
[----:B------:R-:W2:Y:S04]  /*44620*/  LDL.LU R28, [R1+0x50] ;  /* 0x00005000011c7983 */ /* 0x000ea80000300800 */
[----:B------:R0:W-:Y:S04]  /*44630*/  @P3 STG.E.U16 desc[UR12][R12.64], R8 ;  /* 0x000000080c003986 */ /* 0x0001e8000c10150c */
[----:B------:R-:W-:Y:S01]  /*44640*/  STL [R1+0xcf8], R8 ;  /* 0x000cf80801007387 */ /* 0x000fe20000100800 */
[----:B----4-:R-:W-:Y:S01]  /*44650*/  ISETP.LT.AND P3, PT, R27, UR6, !P0 ;  /* 0x000000061b007c0c */ /* 0x010fe2000c761270 */
[----:B------:R-:W-:-:S02]  /*44660*/  IMAD R15, R17, 0x2, R3 ;  /* 0x00000002110f7824 */ /* 0x000fc400078e0203 */
[----:B------:R-:W4:Y:S01]  /*44670*/  LDL.LU R27, [R1+0x54] ;  /* 0x00005400011b7983 */ /* 0x000f220000300800 */
[----:B------:R-:W2:Y:S01]  /*44680*/  LDC R17, c[0x0][0x3b8] ;  /* 0x0000ee00ff117b82 */ /* 0x000ea20000000800 */
[----:B------:R-:W-:Y:S01]  /*44690*/  IMAD.MOV.U32 R4, RZ, RZ, R23 ;  /* 0x000000ffff047224 */ /* 0x000fe200078e0017 */
[----:B-----5:R-:W-:Y:S01]  /*446a0*/  ISETP.LT.AND P6, PT, R25, UR4, !P0 ;  /* 0x0000000419007c0c */ /* 0x020fe2000c7c1270 */
[----:B------:R-:W-:Y:S01]  /*446b0*/  IMAD R3, R18, 0x2, R15 ;  /* 0x0000000212037824 */ /* 0x000fe200078e020f */
[C---:B------:R-:W-:Y:S01]  /*446c0*/  LEA R14, P4, R15.reuse, R2, 0x1 ;  /* 0x000000020f0e7211 */ /* 0x040fe200078808ff */
[----:B------:R-:W-:Y:S01]  /*446d0*/  STL [R1+0xcfc], R9 ;  /* 0x000cfc0901007387 */ /* 0x000fe20000100800 */
[----:B0-----:R-:W-:Y:S01]  /*446e0*/  IMAD.MOV.U32 R7, RZ, RZ, R20 ;  /* 0x000000ffff077224 */ /* 0x001fe200078e0014 */
[----:B------:R-:W0:Y:S01]  /*446f0*/  LDCU UR4, c[0x0][0x39c] ;  /* 0x00007380ff0477ac */ /* 0x000e220008000800 */
[----:B-1----:R-:W1:Y:S01]  /*44700*/  LDC R23, c[0x0][0x3b8] ;  /* 0x0000ee00ff177b82 */ /* 0x002e620000000800 */
[----:B------:R-:W-:Y:S01]  /*44710*/  LEA.HI.X.SX32 R15, R15, R0, 0x1, P4 ;  /* 0x000000000f0f7211 */ /* 0x000fe200020f0eff */
[----:B------:R-:W5:Y:S01]  /*44720*/  LDL.LU R25, [R1+0x58] ;  /* 0x0000580001197983 */ /* 0x000f620000300800 */
[C---:B------:R-:W-:Y:S01]  /*44730*/  LEA R12, P4, R3.reuse, R2, 0x1 ;  /* 0x00000002030c7211 */ /* 0x040fe200078808ff */
[----:B------:R-:W-:Y:S01]  /*44740*/  IMAD.MOV.U32 R6, RZ, RZ, R21 ;  /* 0x000000ffff067224 */ /* 0x000fe200078e0015 */
[----:B------:R-:W5:Y:S03]  /*44750*/  LDCU UR6, c[0x0][0x39c] ;  /* 0x00007380ff0677ac */ /* 0x000f660008000800 */
[----:B------:R-:W0:Y:S01]  /*44760*/  LDC R20, c[0x0][0x3b8] ;  /* 0x0000ee00ff147b82 */ /* 0x000e220000000800 */
[----:B------:R-:W-:Y:S01]  /*44770*/  LEA.HI.X.SX32 R13, R3, R0, 0x1, P4 ;  /* 0x00000000030d7211 */ /* 0x000fe200020f0eff */
[----:B------:R-:W-:Y:S01]  /*44780*/  IMAD R3, R16, 0x2, R3 ;  /* 0x0000000210037824 */ /* 0x000fe200078e0203 */
[----:B------:R-:W-:Y:S04]  /*44790*/  @P2 STG.E.U16 desc[UR12][R14.64], R9 ;  /* 0x000000090e002986 */ /* 0x000fe8000c10150c */
[----:B------:R-:W-:Y:S01]  /*447a0*/  @P5 STG.E.U16 desc[UR12][R12.64], R10 ;  /* 0x0000000a0c005986 */ /* 0x000fe2000c10150c */
[----:B------:R-:W0:Y:S01]  /*447b0*/  LDC R21, c[0x0][0x3b8] ;  /* 0x0000ee00ff157b82 */ /* 0x000e220000000800 */
[----:B------:R-:W-:Y:S01]  /*447c0*/  LEA R18, P5, R3, R2, 0x1 ;  /* 0x0000000203127211 */ /* 0x000fe200078a08ff */
[----:B--2---:R-:W-:Y:S01]  /*447d0*/  IMAD R17, R17, 0x2, R3 ;  /* 0x0000000211117824 */ /* 0x004fe200078e0203 */
[----:B------:R-:W-:Y:S01]  /*447e0*/  ISETP.LT.AND P2, PT, R26, UR5, !P0 ;  /* 0x000000051a007c0c */ /* 0x000fe2000c741270 */
[----:B------:R-:W4:Y:S01]  /*447f0*/  LDCU UR5, c[0x0][0x39c] ;  /* 0x00007380ff0577ac */ /* 0x000f220008000800 */
[----:B------:R-:W-:Y:S01]  /*44800*/  LEA.HI.X.SX32 R19, R3, R0, 0x1, P5 ;  /* 0x0000000003137211 */ /* 0x000fe200028f0eff */
[----:B------:R-:W2:Y:S01]  /*44810*/  LDL.LU R26, [R1+0x5c] ;  /* 0x00005c00011a7983 */ /* 0x000ea20000300800 */
[----:B------:R-:W-:Y:S01]  /*44820*/  LEA R16, P5, R17, R2, 0x1 ;  /* 0x0000000211107211 */ /* 0x000fe200078a08ff */
[----:B-1----:R-:W-:Y:S01]  /*44830*/  IMAD R3, R23, 0x2, R17 ;  /* 0x0000000217037824 */ /* 0x002fe200078e0211 */
[----:B---3--:R-:W-:Y:S01]  /*44840*/  ISETP.LT.AND P4, PT, R24, UR7, !P0 ;  /* 0x0000000718007c0c */ /* 0x008fe2000c781270 */
[----:B------:R1:W-:Y:S01]  /*44850*/  @P6 STG.E.U16 desc[UR12][R18.64], R11 ;  /* 0x0000000b12006986 */ /* 0x0003e2000c10150c */
[----:B------:R-:W-:Y:S01]  /*44860*/  LEA.HI.X.SX32 R17, R17, R0, 0x1, P5 ;  /* 0x0000000011117211 */ /* 0x000fe200028f0eff */
[----:B------:R-:W-:Y:S01]  /*44870*/  IMAD.MOV.U32 R5, RZ, RZ, R22 ;  /* 0x000000ffff057224 */ /* 0x000fe200078e0016 */
[----:B------:R-:W3:Y:S01]  /*44880*/  LDC R23, c[0x0][0x3b8] ;  /* 0x0000ee00ff177b82 */ /* 0x000ee20000000800 */
[----:B------:R-:W3:Y:S01]  /*44890*/  LDL.LU R24, [R1+0x60] ;  /* 0x0000600001187983 */ /* 0x000ee20000300800 */
[----:B------:R-:W2:Y:S03]  /*448a0*/  LDCU UR7, c[0x0][0x39c] ;  /* 0x00007380ff0777ac */ /* 0x000ea60008000800 */
[----:B------:R0:W-:Y:S01]  /*448b0*/  @P3 STG.E.U16 desc[UR12][R16.64], R7 ;  /* 0x0000000710003986 */ /* 0x0001e2000c10150c */
[----:B-1----:R-:W-:-:S03]  /*448c0*/  LEA R18, P6, R3, R2, 0x1 ;  /* 0x0000000203127211 */ /* 0x002fc600078c08ff */
[----:B------:R-:W1:Y:S01]  /*448d0*/  LDS.128 R12, [R29+0x8000] ;  /* 0x008000001d0c7984 */ /* 0x000e620000000c00 */
[----:B0-----:R-:W-:Y:S01]  /*448e0*/  ISETP.LT.AND P5, PT, R28, UR4, !P0 ;  /* 0x000000041c007c0c */ /* 0x001fe2000c7a1270 */
[----:B------:R-:W0:Y:S01]  /*448f0*/  LDC R22, c[0x0][0x3b8] ;  /* 0x0000ee00ff167b82 */ /* 0x000e220000000800 */
[----:B------:R-:W-:Y:S01]  /*44900*/  LEA.HI.X.SX32 R19, R3, R0, 0x1, P6 ;  /* 0x0000000003137211 */ /* 0x000fe200030f0eff */
[----:B------:R-:W-:Y:S01]  /*44910*/  STL.64 [R1+0xd00], R10 ;  /* 0x000d000a01007387 */ /* 0x000fe20000100a00 */
[----:B------:R-:W2:Y:S01]  /*44920*/  LDCU UR4, c[0x0][0x39c] ;  /* 0x00007380ff0477ac */ /* 0x000ea20008000800 */
[----:B------:R-:W-:-:S04]  /*44930*/  IMAD R16, R20, 0x2, R3 ;  /* 0x0000000214107824 */ /* 0x000fc800078e0203 */
[----:B------:R-:W0:Y:S01]  /*44940*/  LDC R28, c[0x0][0x3b8] ;  /* 0x0000ee00ff1c7b82 */ /* 0x000e220000000800 */
[----:B------:R-:W-:Y:S01]  /*44950*/  LEA R20, P6, R16, R2, 0x1 ;  /* 0x0000000210147211 */ /* 0x000fe200078c08ff */
[----:B------:R-:W-:-:S03]  /*44960*/  IMAD R3, R21, 0x2, R16 ;  /* 0x0000000215037824 */ /* 0x000fc600078e0210 */
[----:B------:R-:W-:Y:S01]  /*44970*/  LEA.HI.X.SX32 R21, R16, R0, 0x1, P6 ;  /* 0x0000000010157211 */ /* 0x000fe200030f0eff */
[----:B------:R1:W-:Y:S04]  /*44980*/  @P2 STG.E.U16 desc[UR12][R18.64], R6 ;  /* 0x0000000612002986 */ /* 0x0003e8000c10150c */
[----:B------:R0:W-:Y:S01]  /*44990*/  @P4 STG.E.U16 desc[UR12][R20.64], R5 ;  /* 0x0000000514004986 */ /* 0x0001e2000c10150c */
[----:B-1----:R-:W-:-:S04]  /*449a0*/  LEA R18, P6, R3, R2, 0x1 ;  /* 0x0000000203127211 */ /* 0x002fc800078c08ff */
[----:B------:R-:W-:-:S05]  /*449b0*/  LEA.HI.X.SX32 R19, R3, R0, 0x1, P6 ;  /* 0x0000000003137211 */ /* 0x000fca00030f0eff */
[----:B------:R1:W-:Y:S01]  /*449c0*/  @P5 STG.E.U16 desc[UR12][R18.64], R4 ;  /* 0x0000000412005986 */ /* 0x0003e2000c10150c */
[----:B----4-:R-:W-:Y:S01]  /*449d0*/  ISETP.LT.AND P3, PT, R27, UR5, !P0 ;  /* 0x000000051b007c0c */ /* 0x010fe2000c761270 */
[----:B------:R-:W4:Y:S02]  /*449e0*/  LDCU UR5, c[0x0][0x39c] ;  /* 0x00007380ff0577ac */ /* 0x000f240008000800 */
[----:B------:R-:W3:Y:S04]  /*449f0*/  LDL.LU R27, [R1+0x64] ;  /* 0x00006400011b7983 */ /* 0x000ee80000300800 */
[----:B------:R-:W3:Y:S04]  /*44a00*/  LDL.LU R6, [R1+0x68] ;  /* 0x0000680001067983 */ /* 0x000ee80000300800 */
[----:B0-----:R-:W3:Y:S04]  /*44a10*/  LDL.LU R5, [R1+0x6c] ;  /* 0x00006c0001057983 */ /* 0x001ee80000300800 */
[----:B------:R-:W3:Y:S04]  /*44a20*/  LDL.LU R7, [R1+0x70] ;  /* 0x0000700001077983 */ /* 0x000ee80000300800 */
[----:B------:R-:W-:Y:S04]  /*44a30*/  STL [R1+0xd08], R12 ;  /* 0x000d080c01007387 */ /* 0x000fe80000100800 */
[----:B-1----:R-:W3:Y:S04]  /*44a40*/  LDL.LU R4, [R1+0x74] ;  /* 0x0000740001047983 */ /* 0x002ee80000300800 */
[----:B------:R-:W3:Y:S04]  /*44a50*/  LDL.LU R9, [R1+0x78] ;  /* 0x0000780001097983 */ /* 0x000ee80000300800 */
[----:B------:R-:W3:Y:S01]  /*44a60*/  LDL.LU R8, [R1+0x7c] ;  /* 0x00007c0001087983 */ /* 0x000ee20000300800 */
[----:B-----5:R-:W-:Y:S01]  /*44a70*/  ISETP.LT.AND P2, PT, R25, UR6, !P0 ;  /* 0x0000000619007c0c */ /* 0x020fe2000c741270 */
[----:B------:R-:W-:Y:S01]  /*44a80*/  IMAD R16, R22, 0x2, R3 ;  /* 0x0000000216107824 */ /* 0x000fe200078e0203 */
[----:B------:R-:W0:Y:S01]  /*44a90*/  LDC R25, c[0x0][0x3b8] ;  /* 0x0000ee00ff197b82 */ /* 0x000e220000000800 */
[----:B--2---:R-:W-:Y:S01]  /*44aa0*/  ISETP.LT.AND P4, PT, R26, UR4, !P0 ;  /* 0x000000041a007c0c */ /* 0x004fe2000c781270 */
[----:B------:R-:W1:Y:S01]  /*44ab0*/  LDCU UR6, c[0x0][0x39c] ;  /* 0x00007380ff0677ac */ /* 0x000e620008000800 */
[----:B---3--:R-:W-:Y:S01]  /*44ac0*/  IMAD R3, R23, 0x2, R16 ;  /* 0x0000000217037824 */ /* 0x008fe200078e0210 */
[----:B------:R-:W-:-:S02]  /*44ad0*/  LEA R22, P6, R16, R2, 0x1 ;  /* 0x0000000210167211 */ /* 0x000fc400078c08ff */
[----:B----4-:R-:W-:Y:S01]  /*44ae0*/  ISETP.LT.AND P5, PT, R24, UR5, !P0 ;  /* 0x0000000518007c0c */ /* 0x010fe2000c7a1270 */
[----:B------:R-:W2:Y:S01]  /*44af0*/  LDCU UR5, c[0x0][0x39c] ;  /* 0x00007380ff0577ac */ /* 0x000ea20008000800 */
[----:B------:R-:W-:Y:S01]  /*44b00*/  LEA.HI.X.SX32 R23, R16, R0, 0x1, P6 ;  /* 0x0000000010177211 */ /* 0x000fe200030f0eff */
[----:B------:R-:W3:Y:S01]  /*44b10*/  LDC R24, c[0x0][0x3b8] ;  /* 0x0000ee00ff187b82 */ /* 0x000ee20000000800 */
[C---:B------:R-:W-:Y:S01]  /*44b20*/  LEA R20, P6, R3.reuse, R2, 0x1 ;  /* 0x0000000203147211 */ /* 0x040fe200078c08ff */
[----:B------:R-:W4:Y:S01]  /*44b30*/  LDCU UR4, c[0x0][0x39c] ;  /* 0x00007380ff0477ac */ /* 0x000f220008000800 */
[----:B------:R-:W5:Y:S02]  /*44b40*/  LDS.128 R16, [R29+0xa000] ;  /* 0x00a000001d107984 */ /* 0x000f640000000c00 */
[----:B------:R-:W-:Y:S02]  /*44b50*/  LEA.HI.X.SX32 R21, R3, R0, 0x1, P6 ;  /* 0x0000000003157211 */ /* 0x000fe400030f0eff */
[----:B------:R1:W-:Y:S01]  /*44b60*/  @P3 STG.E.U16 desc[UR12][R22.64], R12 ;  /* 0x0000000c16003986 */ /* 0x0003e2000c10150c */
[----:B------:R-:W2:Y:S03]  /*44b70*/  LDC R26, c[0x0][0x3b8] ;  /* 0x0000ee00ff1a7b82 */ /* 0x000ea60000000800 */
[----:B------:R4:W-:Y:S01]  /*44b80*/  @P2 STG.E.U16 desc[UR12][R20.64], R13 ;  /* 0x0000000d14002986 */ /* 0x0009e2000c10150c */
[----:B0-----:R-:W-:-:S04]  /*44b90*/  IMAD R3, R25, 0x2, R3 ;  /* 0x0000000219037824 */ /* 0x001fc800078e0203 */
[----:B-1----:R-:W0:Y:S01]  /*44ba0*/  LDC R12, c[0x0][0x3b8] ;  /* 0x0000ee00ff0c7b82 */ /* 0x002e220000000800 */
[----:B------:R-:W-:-:S04]  /*44bb0*/  LEA R22, P2, R3, R2, 0x1 ;  /* 0x0000000203167211 */ /* 0x000fc800078408ff */
[----:B------:R-:W-:-:S05]  /*44bc0*/  LEA.HI.X.SX32 R23, R3, R0, 0x1, P2 ;  /* 0x0000000003177211 */ /* 0x000fca00010f0eff */
[----:B------:R-:W-:Y:S01]  /*44bd0*/  @P4 STG.E.U16 desc[UR12][R22.64], R14 ;  /* 0x0000000e16004986 */ /* 0x000fe2000c10150c */
[----:B------:R-:W-:Y:S02]  /*44be0*/  IMAD R25, R28, 0x2, R3 ;  /* 0x000000021c197824 */ /* 0x000fe400078e0203 */
[----:B------:R-:W1:Y:S03]  /*44bf0*/  LDC R28, c[0x0][0x3b8] ;  /* 0x0000ee00ff1c7b82 */ /* 0x000e660000000800 */
[----:B----4-:R-:W-:-:S04]  /*44c00*/  LEA R20, P6, R25, R2, 0x1 ;  /* 0x0000000219147211 */ /* 0x010fc800078c08ff */
[----:B------:R-:W-:Y:S01]  /*44c10*/  LEA.HI.X.SX32 R21, R25, R0, 0x1, P6 ;  /* 0x0000000019157211 */ /* 0x000fe200030f0eff */
[----:B---3--:R-:W-:-:S04]  /*44c20*/  IMAD R25, R24, 0x2, R25 ;  /* 0x0000000218197824 */ /* 0x008fc800078e0219 */
[----:B--2---:R-:W-:Y:S01]  /*44c30*/  IMAD R3, R26, 0x2, R25 ;  /* 0x000000021a037824 */ /* 0x004fe200078e0219 */
[----:B------:R-:W-:Y:S01]  /*44c40*/  @P5 STG.E.U16 desc[UR12][R20.64], R15 ;  /* 0x0000000f14005986 */ /* 0x000fe2000c10150c */
[----:B------:R-:W-:-:S03]  /*44c50*/  LEA R24, P5, R25, R2, 0x1 ;  /* 0x0000000219187211 */ /* 0x000fc600078a08ff */
[C---:B------:R-:W-:Y:S01]  /*44c60*/  LEA R10, P6, R3.reuse, R2, 0x1 ;  /* 0x00000002030a7211 */ /* 0x040fe200078c08ff */
[----:B------:R-:W2:Y:S03]  /*44c70*/  LDS.128 R20, [R29+0xc000] ;  /* 0x00c000001d147984 */ /* 0x000ea60000000c00 */
[-C--:B------:R-:W-:Y:S02]  /*44c80*/  LEA.HI.X.SX32 R11, R3, R0.reuse, 0x1, P6 ;  /* 0x00000000030b7211 */ /* 0x080fe400030f0eff */
[----:B------:R-:W-:Y:S02]  /*44c90*/  LEA.HI.X.SX32 R25, R25, R0, 0x1, P5 ;  /* 0x0000000019197211 */ /* 0x000fe400028f0eff */
[----:B------:R-:W-:Y:S01]  /*44ca0*/  ISETP.LT.AND P3, PT, R27, UR6, !P0 ;  /* 0x000000061b007c0c */ /* 0x000fe2000c761270 */
[----:B------:R-:W3:Y:S01]  /*44cb0*/  LDCU UR6, c[0x0][0x39c] ;  /* 0x00007380ff0677ac */ /* 0x000ee20008000800 */
[----:B------:R-:W4:Y:S01]  /*44cc0*/  LDC R27, c[0x0][0x3b8] ;  /* 0x0000ee00ff1b7b82 */ /* 0x000f220000000800 */
[----:B------:R-:W-:Y:S01]  /*44cd0*/  ISETP.LT.AND P4, PT, R5, UR5, !P0 ;  /* 0x0000000505007c0c */ /* 0x000fe2000c781270 */
[----:B------:R-:W0:Y:S01]  /*44ce0*/  LDCU UR5, c[0x0][0x39c] ;  /* 0x00007380ff0577ac */ /* 0x000e220008000800 */
[----:B------:R-:W2:Y:S01]  /*44cf0*/  LDL.LU R5, [R1+0x80] ;  /* 0x0000800001057983 */ /* 0x000ea20000300800 */
[----:B------:R-:W-:Y:S01]  /*44d00*/  ISETP.LT.AND P2, PT, R6, UR4, !P0 ;  /* 0x0000000406007c0c */ /* 0x000fe2000c741270 */
[----:B------:R-:W0:Y:S02]  /*44d10*/  LDCU UR4, c[0x0][0x39c] ;  /* 0x00007380ff0477ac */ /* 0x000e240008000800 */
[----:B------:R-:W-:Y:S01]  /*44d20*/  STL.64 [R1+0xd10], R14 ;  /* 0x000d100e01007387 */ /* 0x000fe20000100a00 */
[----:B------:R-:W1:Y:S01]  /*44d30*/  LDC R6, c[0x0][0x3b8] ;  /* 0x0000ee00ff067b82 */ /* 0x000e620000000800 */
[----:B---3--:R-:W-:-:S02]  /*44d40*/  ISETP.LT.AND P5, PT, R7, UR6, !P0 ;  /* 0x0000000607007c0c */ /* 0x008fc4000c7a1270 */
[----:B-----5:R-:W-:Y:S01]  /*44d50*/  @P3 STG.E.U16 desc[UR12][R24.64], R16 ;  /* 0x0000001018003986 */ /* 0x020fe2000c10150c */
[----:B------:R-:W3:Y:S04]  /*44d60*/  LDCU UR6, c[0x0][0x39c] ;  /* 0x00007380ff0677ac */ /* 0x000ee80008000800 */
[----:B------:R-:W5:Y:S01]  /*44d70*/  LDC R7, c[0x0][0x3b8] ;  /* 0x0000ee00ff077b82 */ /* 0x000f620000000800 */
[----:B----4-:R-:W-:Y:S01]  /*44d80*/  IMAD R27, R27, 0x2, R3 ;  /* 0x000000021b1b7824 */ /* 0x010fe200078e0203 */
[----:B0-----:R-:W-:-:S03]  /*44d90*/  ISETP.LT.AND P6, PT, R4, UR4, !P0 ;  /* 0x0000000404007c0c */ /* 0x001fc6000c7c1270 */
[----:B------:R-:W-:Y:S01]  /*44da0*/  IMAD R3, R12, 0x2, R27 ;  /* 0x000000020c037824 */ /* 0x000fe200078e021b */
[----:B------:R-:W4:Y:S04]  /*44db0*/  LDL.LU R4, [R1+0x84] ;  /* 0x0000840001047983 */ /* 0x000f280000300800 */
[----:B------:R0:W-:Y:S01]  /*44dc0*/  @P2 STG.E.U16 desc[UR12][R10.64], R17 ;  /* 0x000000110a002986 */ /* 0x0001e2000c10150c */
[C---:B------:R-:W-:Y:S01]  /*44dd0*/  LEA R26, P3, R27.reuse, R2, 0x1 ;  /* 0x000000021b1a7211 */ /* 0x040fe200078608ff */
[----:B------:R-:W4:Y:S02]  /*44de0*/  LDCU UR4, c[0x0][0x39c] ;  /* 0x00007380ff0477ac */ /* 0x000f240008000800 */
[----:B------:R-:W4:Y:S04]  /*44df0*/  LDL.LU R12, [R1+0x88] ;  /* 0x00008800010c7983 */ /* 0x000f280000300800 */
[----:B0-----:R-:W4:Y:S01]  /*44e00*/  LDL.LU R10, [R1+0x8c] ;  /* 0x00008c00010a7983 */ /* 0x001f220000300800 */
[----:B------:R-:W-:-:S02]  /*44e10*/  LEA.HI.X.SX32 R27, R27, R0, 0x1, P3 ;  /* 0x000000001b1b7211 */ /* 0x000fc400018f0eff */
[----:B------:R-:W-:-:S03]  /*44e20*/  LEA R24, P2, R3, R2, 0x1 ;  /* 0x0000000203187211 */ /* 0x000fc600078408ff */
[----:B------:R-:W-:Y:S01]  /*44e30*/  @P4 STG.E.U16 desc[UR12][R26.64], R18 ;  /* 0x000000121a004986 */ /* 0x000fe2000c10150c */
[----:B------:R-:W-:Y:S01]  /*44e40*/  ISETP.LT.AND P4, PT, R8, UR7, !P0 ;  /* 0x0000000708007c0c */ /* 0x000fe2000c781270 */
[----:B-1----:R-:W-:Y:S01]  /*44e50*/  IMAD R8, R28, 0x2, R3 ;  /* 0x000000021c087824 */ /* 0x002fe200078e0203 */
[----:B------:R-:W-:Y:S01]  /*44e60*/  LEA.HI.X.SX32 R25, R3, R0, 0x1, P2 ;  /* 0x0000000003197211 */ /* 0x000fe200010f0eff */
[----:B------:R-:W0:Y:S02]  /*44e70*/  LDCU UR7, c[0x0][0x39c] ;  /* 0x00007380ff0777ac */ /* 0x000e240008000800 */
[----:B-----5:R-:W-:Y:S02]  /*44e80*/  IMAD R3, R7, 0x2, R8 ;  /* 0x0000000207037824 */ /* 0x020fe400078e0208 */
[----:B------:R-:W5:Y:S04]  /*44e90*/  LDL.LU R7, [R1+0x90] ;  /* 0x0000900001077983 */ /* 0x000f680000300800 */
[----:B------:R-:W5:Y:S01]  /*44ea0*/  LDL.LU R11, [R1+0x94] ;  /* 0x00009400010b7983 */ /* 0x000f620000300800 */
[----:B------:R-:W-:-:S03]  /*44eb0*/  ISETP.LT.AND P3, PT, R9, UR5, !P0 ;  /* 0x0000000509007c0c */ /* 0x000fc6000c761270 */
[----:B------:R-:W-:Y:S01]  /*44ec0*/  @P5 STG.E.U16 desc[UR12][R24.64], R19 ;  /* 0x0000001318005986 */ /* 0x000fe2000c10150c */
[----:B------:R-:W1:Y:S01]  /*44ed0*/  LDC R9, c[0x0][0x3b8] ;  /* 0x0000ee00ff097b82 */ /* 0x000e620000000800 */
[----:B------:R-:W-:Y:S01]  /*44ee0*/  LEA R28, P5, R8, R2, 0x1 ;  /* 0x00000002081c7211 */ /* 0x000fe200078a08ff */
[----:B------:R-:W-:Y:S01]  /*44ef0*/  IMAD R6, R6, 0x2, R3 ;  /* 0x0000000206067824 */ /* 0x000fe200078e0203 */
[----:B------:R0:W1:Y:S01]  /*44f00*/  LDS.128 R24, [R29+0xe000] ;  /* 0x00e000001d187984 */ /* 0x0000620000000c00 */
[----:B------:R-:W1:Y:S01]  /*44f10*/  LDCU UR5, c[0x0][0x39c] ;  /* 0x00007380ff0577ac */ /* 0x000e620008000800 */
[----:B0-----:R-:W-:-:S03]  /*44f20*/  LEA.HI.X.SX32 R29, R8, R0, 0x1, P5 ;  /* 0x00000000081d7211 */ /* 0x001fc600028f0eff */
[----:B------:R-:W0:Y:S01]  /*44f30*/  LDC R8, c[0x0][0x3b8] ;  /* 0x0000ee00ff087b82 */ /* 0x000e220000000800 */
[C---:B------:R-:W-:Y:S01]  /*44f40*/  LEA R14, P5, R3.reuse, R2, 0x1 ;  /* 0x00000002030e7211 */ /* 0x040fe200078a08ff */
[----:B--2---:R2:W-:Y:S03]  /*44f50*/  @P6 STG.E.U16 desc[UR12][R28.64], R20 ;  /* 0x000000141c006986 */ /* 0x0045e6000c10150c */
[----:B------:R-:W-:Y:S02]  /*44f60*/  LEA.HI.X.SX32 R15, R3, R0, 0x1, P5 ;  /* 0x00000000030f7211 */ /* 0x000fe400028f0eff */
[----:B--2---:R-:W-:-:S04]  /*44f70*/  LEA R28, P6, R6, R2, 0x1 ;  /* 0x00000002061c7211 */ /* 0x004fc800078c08ff */
[----:B------:R-:W-:Y:S01]  /*44f80*/  LEA.HI.X.SX32 R29, R6, R0, 0x1, P6 ;  /* 0x00000000061d7211 */ /* 0x000fe200030f0eff */
[----:B------:R-:W-:Y:S04]  /*44f90*/  @P3 STG.E.U16 desc[UR12][R14.64], R21 ;  /* 0x000000150e003986 */ /* 0x000fe8000c10150c */
[----:B------:R2:W-:Y:S01]  /*44fa0*/  @P4 STG.E.U16 desc[UR12][R28.64], R22 ;  /* 0x000000161c004986 */ /* 0x0005e2000c10150c */
[----:B---3--:R-:W-:Y:S01]  /*44fb0*/  ISETP.LT.AND P2, PT, R5, UR6, !P0 ;  /* 0x0000000605007c0c */ /* 0x008fe2000c741270 */
[----:B------:R-:W3:Y:S01]  /*44fc0*/  LDCU UR6, c[0x0][0x39c] ;  /* 0x00007380ff0677ac */ /* 0x000ee20008000800 */
[----:B------:R-:W0:Y:S02]  /*44fd0*/  LDC R5, c[0x0][0x3b8] ;  /* 0x0000ee00ff057b82 */ /* 0x000e240000000800 */
[----:B0-----:R-:W-:Y:S01]  /*44fe0*/  IMAD R5, R5, 0x2, R6 ;  /* 0x0000000205057824 */ /* 0x001fe200078e0206 */
[----:B----4-:R-:W-:Y:S01]  /*44ff0*/  ISETP.LT.AND P5, PT, R4, UR4, !P0 ;  /* 0x0000000404007c0c */ /* 0x010fe2000c7a1270 */
[----:B------:R-:W5:Y:S04]  /*45000*/  LDCU UR4, c[0x0][0x39c] ;  /* 0x00007380ff0477ac */ /* 0x000f680008000800 */
[----:B------:R-:W0:Y:S01]  /*45010*/  LDC R4, c[0x0][0x3b8] ;  /* 0x0000ee00ff047b82 */ /* 0x000e220000000800 */
[----:B-1----:R-:W-:Y:S01]  /*45020*/  IMAD R3, R9, 0x2, R5 ;  /* 0x0000000209037824 */ /* 0x002fe200078e0205 */
[C---:B--2---:R-:W-:Y:S01]  /*45030*/  LEA R28, P6, R5.reuse, R2, 0x1 ;  /* 0x00000002051c7211 */ /* 0x044fe200078c08ff */
[----:B------:R-:W2:Y:S03]  /*45040*/  LDL.LU R6, [R1+0x98] ;  /* 0x0000980001067983 */ /* 0x000ea60000300800 */
[----:B------:R-:W-:Y:S01]  /*45050*/  LEA.HI.X.SX32 R29, R5, R0, 0x1, P6 ;  /* 0x00000000051d7211 */ /* 0x000fe200030f0eff */
[----:B------:R-:W4:Y:S01]  /*45060*/  LDL.LU R9, [R1+0x9c] ;  /* 0x00009c0001097983 */ /* 0x000f220000300800 */
[C---:B------:R-:W-:Y:S01]  /*45070*/  LEA R14, P6, R3.reuse, R2, 0x1 ;  /* 0x00000002030e7211 */ /* 0x040fe200078c08ff */
[----:B------:R-:W1:Y:S01]  /*45080*/  LDC R5, c[0x0][0x3b8] ;  /* 0x0000ee00ff057b82 */ /* 0x000e620000000800 */
[----:B---3--:R-:W-:Y:S01]  /*45090*/  ISETP.LT.AND P4, PT, R10, UR6, !P0 ;  /* 0x000000060a007c0c */ /* 0x008fe2000c781270 */
[----:B------:R-:W-:Y:S01]  /*450a0*/  IMAD R10, R8, 0x2, R3 ;  /* 0x00000002080a7824 */ /* 0x000fe200078e0203 */
[----:B------:R-:W-:-:S02]  /*450b0*/  LEA.HI.X.SX32 R15, R3, R0, 0x1, P6 ;  /* 0x00000000030f7211 */ /* 0x000fc400030f0eff */
[----:B------:R-:W-:Y:S01]  /*450c0*/  ISETP.LT.AND P3, PT, R12, UR5, !P0 ;  /* 0x000000050c007c0c */ /* 0x000fe2000c761270 */
[----:B------:R-:W3:Y:S01]  /*450d0*/  LDCU UR5, c[0x0][0x39c] ;  /* 0x00007380ff0577ac */ /* 0x000ee20008000800 */
[----:B------:R0:W-:Y:S01]  /*450e0*/  @P2 STG.E.U16 desc[UR12][R28.64], R23 ;  /* 0x000000171c002986 */ /* 0x0001e2000c10150c */
[----:B------:R-:W1:Y:S01]  /*450f0*/  LDC R3, c[0x0][0x3b8] ;  /* 0x0000ee00ff037b82 */ /* 0x000e620000000800 */
[----:B------:R-:W2:Y:S02]  /*45100*/  LDCU UR6, c[0x0][0x39c] ;  /* 0x00007380ff0677ac */ /* 0x000ea40008000800 */
[----:B------:R0:W-:Y:S02]  /*45110*/  @P5 STG.E.U16 desc[UR12][R14.64], R24 ;  /* 0x000000180e005986 */ /* 0x0001e4000c10150c */
[----:B0-----:R-:W-:Y:S02]  /*45120*/  IMAD R4, R4, 0x2, R10 ;  /* 0x0000000204047824 */ /* 0x001fe400078e020a */
[----:B------:R-:W4:Y:S01]  /*45130*/  LDL.LU R8, [R1] ;  /* 0x0000000001087983 */ /* 0x000f220000300800 */
[----:B------:R-:W-:-:S02]  /*45140*/  LEA R28, P6, R10, R2, 0x1 ;  /* 0x000000020a1c7211 */ /* 0x000fc400078c08ff */
[----:B-----5:R-:W-:Y:S01]  /*45150*/  ISETP.LT.AND P2, PT, R7, UR4, !P0 ;  /* 0x0000000407007c0c */ /* 0x020fe2000c741270 */
[----:B------:R-:W4:Y:S01]  /*45160*/  LDCU UR4, c[0x0][0x39c] ;  /* 0x00007380ff0477ac */ /* 0x000f220008000800 */
[----:B------:R-:W-:Y:S01]  /*45170*/  LEA.HI.X.SX32 R29, R10, R0, 0x1, P6 ;  /* 0x000000000a1d7211 */ /* 0x000fe200030f0eff */
[----:B------:R-:W5:Y:S01]  /*45180*/  LDL.LU R7, [R1+0xa0] ;  /* 0x0000a00001077983 */ /* 0x000f620000300800 */
[C---:B------:R-:W-:Y:S02]  /*45190*/  LEA R14, P6, R4.reuse, R2, 0x1 ;  /* 0x00000002040e7211 */ /* 0x040fe400078c08ff */
[----:B---3--:R-:W-:Y:S01]  /*451a0*/  ISETP.LT.AND P5, PT, R11, UR5, !P0 ;  /* 0x000000050b007c0c */ /* 0x008fe2000c7a1270 */
[----:B------:R-:W3:Y:S01]  /*451b0*/  LDL.LU R12, [R1+0xa4] ;  /* 0x0000a400010c7983 */ /* 0x000ee20000300800 */
[----:B------:R-:W-:Y:S01]  /*451c0*/  LEA.HI.X.SX32 R15, R4, R0, 0x1, P6 ;  /* 0x00000000040f7211 */ /* 0x000fe200030f0eff */
[----:B------:R-:W5:Y:S02]  /*451d0*/  LDCU UR5, c[0x0][0x39c] ;  /* 0x00007380ff0577ac */ /* 0x000f640008000800 */
[----:B------:R-:W3:Y:S01]  /*451e0*/  LDL.LU R10, [R1+0x4] ;  /* 0x00000400010a7983 */ /* 0x000ee20000300800 */
[----:B-1----:R-:W-:-:S03]  /*451f0*/  IMAD R3, R3, 0x2, R4 ;  /* 0x0000000203037824 */ /* 0x002fc600078e0204 */
[----:B------:R-:W3:Y:S04]  /*45200*/  LDL.LU R11, [R1+0xa8] ;  /* 0x0000a800010b7983 */ /* 0x000ee80000300800 */
[----:B------:R-:W3:Y:S04]  /*45210*/  LDL.LU R4, [R1+0xd1c] ;  /* 0x000d1c0001047983 */ /* 0x000ee80000300800 */
[----:B------:R0:W-:Y:S01]  /*45220*/  @P3 STG.E.U16 desc[UR12][R28.64], R25 ;  /* 0x000000191c003986 */ /* 0x0001e2000c10150c */
[----:B------:R-:W-:Y:S01]  /*45230*/  IMAD R5, R5, 0x2, R3 ;  /* 0x0000000205057824 */ /* 0x000fe200078e0203 */
[----:B0-----:R-:W-:-:S04]  /*45240*/  LEA R28, P6, R3, R2, 0x1 ;  /* 0x00000002031c7211 */ /* 0x001fc800078c08ff */
[----:B------:R-:W-:Y:S02]  /*45250*/  LEA.HI.X.SX32 R29, R3, R0, 0x1, P6 ;  /* 0x00000000031d7211 */ /* 0x000fe400030f0eff */
[----:B------:R-:W0:Y:S01]  /*45260*/  LDC R3, c[0x0][0x3b8] ;  /* 0x0000ee00ff037b82 */ /* 0x000e220000000800 */
[----:B------:R1:W-:Y:S04]  /*45270*/  @P4 STG.E.U16 desc[UR12][R14.64], R26 ;  /* 0x0000001a0e004986 */ /* 0x0003e8000c10150c */
[----:B------:R0:W-:Y:S01]  /*45280*/  @P2 STG.E.U16 desc[UR12][R28.64], R27 ;  /* 0x0000001b1c002986 */ /* 0x0001e2000c10150c */
[----:B-1----:R-:W-:-:S04]  /*45290*/  LEA R14, P4, R5, R2, 0x1 ;  /* 0x00000002050e7211 */ /* 0x002fc800078808ff */
[----:B------:R-:W-:Y:S01]  /*452a0*/  LEA.HI.X.SX32 R15, R5, R0, 0x1, P4 ;  /* 0x00000000050f7211 */ /* 0x000fe200020f0eff */
[----:B0-----:R-:W-:-:S05]  /*452b0*/  IMAD R3, R3, 0x2, R5 ;  /* 0x0000000203037824 */ /* 0x001fca00078e0205 */
[----:B------:R-:W-:-:S04]  /*452c0*/  LEA R28, P2, R3, R2, 0x1 ;  /* 0x00000002031c7211 */ /* 0x000fc800078408ff */
[----:B------:R-:W-:Y:S02]  /*452d0*/  LEA.HI.X.SX32 R29, R3, R0, 0x1, P2 ;  /* 0x00000000031d7211 */ /* 0x000fe400010f0eff */
[----:B--2---:R-:W-:Y:S01]  /*452e0*/  ISETP.LT.AND P3, PT, R6, UR6, !P0 ;  /* 0x0000000606007c0c */ /* 0x004fe2000c761270 */
[----:B------:R-:W0:Y:S01]  /*452f0*/  LDCU UR6, c[0x0][0x39c] ;  /* 0x00007380ff0677ac */ /* 0x000e220008000800 */
[----:B------:R-:W1:Y:S01]  /*45300*/  LDC R6, c[0x0][0x3b8] ;  /* 0x0000ee00ff067b82 */ /* 0x000e620000000800 */
[----:B----4-:R-:W-:Y:S01]  /*45310*/  ISETP.LT.AND P6, PT, R9, UR4, !P0 ;  /* 0x0000000409007c0c */ /* 0x010fe2000c7c1270 */
[----:B------:R-:W2:Y:S01]  /*45320*/  LDCU UR4, c[0x0][0x39c] ;  /* 0x00007380ff0477ac */ /* 0x000ea20008000800 */
[----:B------:R-:W4:Y:S04]  /*45330*/  LDL.LU R9, [R1+0xac] ;  /* 0x0000ac0001097983 */ /* 0x000f280000300800 */
[----:B------:R-:W4:Y:S01]  /*45340*/  LDL.LU R5, [R1+0xd18] ;  /* 0x000d180001057983 */ /* 0x000f220000300800 */
[----:B-----5:R-:W-:Y:S01]  /*45350*/  ISETP.LT.AND P4, PT, R7, UR5, !P0 ;  /* 0x0000000507007c0c */ /* 0x020fe2000c781270 */
[----:B------:R-:W5:Y:S02]  /*45360*/  LDCU UR5, c[0x0][0x39c] ;  /* 0x00007380ff0577ac */ /* 0x000f640008000800 */
[----:B------:R-:W4:Y:S01]  /*45370*/  LDL.LU R7, [R1+0x120] ;  /* 0x0001200001077983 */ /* 0x000f220000300800 */
[----:B---3--:R-:W-:-:S02]  /*45380*/  PRMT R4, R8, 0x7632, R4 ;  /* 0x0000763208047816 */ /* 0x008fc40000000004 */
[----:B--2---:R-:W-:Y:S01]  /*45390*/  ISETP.LT.AND P2, PT, R11, UR4, !P0 ;  /* 0x000000040b007c0c */ /* 0x004fe2000c741270 */
[----:B------:R-:W2:Y:S01]  /*453a0*/  LDC R8, c[0x0][0x3b8] ;  /* 0x0000ee00ff087b82 */ /* 0x000ea20000000800 */
[----:B------:R-:W3:Y:S01]  /*453b0*/  LDCU UR4, c[0x0][0x39c] ;  /* 0x00007380ff0477ac */ /* 0x000ee20008000800 */
[----:B------:R0:W-:Y:S02]  /*453c0*/  @P5 STG.E.U16 desc[UR12][R14.64], R4 ;  /* 0x000000040e005986 */ /* 0x0001e4000c10150c */
[----:B0-----:R-:W-:Y:S02]  /*453d0*/  PRMT R4, R10, 0x7632, R4 ;  /* 0x000076320a047816 */ /* 0x001fe40000000004 */
[----:B------:R-:W2:Y:S04]  /*453e0*/  LDL.LU.64 R14, [R1+0xd10] ;  /* 0x000d1000010e7983 */ /* 0x000ea80000300a00 */
[----:B------:R0:W-:Y:S04]  /*453f0*/  @P3 STG.E.U16 desc[UR12][R28.64], R4 ;  /* 0x000000041c003986 */ /* 0x0001e8000c10150c */
[----:B0-----:R-:W4:Y:S01]  /*45400*/  LDL.LU R29, [R1+0x8] ;  /* 0x00000800011d7983 */ /* 0x001f220000300800 */
[----:B------:R-:W-:Y:S01]  /*45410*/  ISETP.LT.AND P5, PT, R12, UR6, !P0 ;  /* 0x000000060c007c0c */ /* 0x000fe2000c7a1270 */
[----:B-1----:R-:W-:Y:S01]  /*45420*/  IMAD R12, R6, 0x2, R3 ;  /* 0x00000002060c7824 */ /* 0x002fe200078e0203 */
[----:B------:R-:W0:Y:S01]  /*45430*/  LDCU UR6, c[0x0][0x39c] ;  /* 0x00007380ff0677ac */ /* 0x000e220008000800 */
[----:B------:R-:W1:Y:S03]  /*45440*/  LDC R3, c[0x0][0x3b8] ;  /* 0x0000ee00ff037b82 */ /* 0x000e660000000800 */
[----:B------:R-:W-:-:S04]  /*45450*/  LEA R10, P3, R12, R2, 0x1 ;  /* 0x000000020c0a7211 */ /* 0x000fc800078608ff */
[----:B------:R-:W-:Y:S01]  /*45460*/  LEA.HI.X.SX32 R11, R12, R0, 0x1, P3 ;  /* 0x000000000c0b7211 */ /* 0x000fe200018f0eff */
[----:B------:R-:W0:Y:S01]  /*45470*/  LDC R6, c[0x0][0x3b8] ;  /* 0x0000ee00ff067b82 */ /* 0x000e220000000800 */
[----:B-1----:R-:W-:Y:S02]  /*45480*/  IMAD R3, R3, 0x2, R12 ;  /* 0x0000000203037824 */ /* 0x002fe400078e020c */
[----:B------:R-:W2:Y:S01]  /*45490*/  LDL.LU R12, [R1+0xd08] ;  /* 0x000d0800010c7983 */ /* 0x000ea20000300800 */
[----:B----4-:R-:W-:-:S03]  /*454a0*/  PRMT R5, R29, 0x7632, R5 ;  /* 0x000076321d057816 */ /* 0x010fc60000000005 */
[----:B------:R-:W4:Y:S01]  /*454b0*/  LDL.LU R29, [R1+0xc] ;  /* 0x00000c00011d7983 */ /* 0x000f220000300800 */
[----:B------:R-:W-:-:S03]  /*454c0*/  LEA R28, P3, R3, R2, 0x1 ;  /* 0x00000002031c7211 */ /* 0x000fc600078608ff */
[----:B------:R1:W-:Y:S04]  /*454d0*/  @P6 STG.E.U16 desc[UR12][R10.64], R5 ;  /* 0x000000050a006986 */ /* 0x0003e8000c10150c */
[----:B-1----:R-:W3:Y:S01]  /*454e0*/  LDL.LU.64 R10, [R1+0xd00] ;  /* 0x000d0000010a7983 */ /* 0x002ee20000300a00 */
[----:B------:R-:W-:Y:S02]  /*454f0*/  PRMT R5, R5, 0x7632, R5 ;  /* 0x0000763205057816 */ /* 0x000fe40000000005 */
[----:B----4-:R-:W-:Y:S02]  /*45500*/  PRMT R4, R29, 0x7632, R4 ;  /* 0x000076321d047816 */ /* 0x010fe40000000004 */
[----:B------:R-:W-:Y:S01]  /*45510*/  LEA.HI.X.SX32 R29, R3, R0, 0x1, P3 ;  /* 0x00000000031d7211 */ /* 0x000fe200018f0eff */
[----:B--2---:R-:W-:-:S04]  /*45520*/  IMAD R3, R8, 0x2, R3 ;  /* 0x0000000208037824 */ /* 0x004fc800078e0203 */
[----:B------:R1:W-:Y:S01]  /*45530*/  @P4 STG.E.U16 desc[UR12][R28.64], R4 ;  /* 0x000000041c004986 */ /* 0x0003e2000c10150c */
[----:B-----5:R-:W-:Y:S01]  /*45540*/  ISETP.LT.AND P3, PT, R9, UR5, !P0 ;  /* 0x0000000509007c0c */ /* 0x020fe2000c761270 */
[----:B0-----:R-:W-:Y:S01]  /*45550*/  IMAD R8, R6, 0x2, R3 ;  /* 0x0000000206087824 */ /* 0x001fe200078e0203 */
[----:B------:R-:W0:Y:S01]  /*45560*/  LDCU UR5, c[0x0][0x39c] ;  /* 0x00007380ff0577ac */ /* 0x000e220008000800 */
[----:B------:R-:W2:Y:S01]  /*45570*/  LDL.LU R9, [R1+0xcfc] ;  /* 0x000cfc0001097983 */ /* 0x000ea20000300800 */
[C---:B-1----:R-:W-:Y:S02]  /*45580*/  LEA R28, P4, R3.reuse, R2, 0x1 ;  /* 0x00000002031c7211 */ /* 0x042fe400078808ff */
[----:B------:R-:W-:Y:S02]  /*45590*/  PRMT R4, R4, 0x7632, R4 ;  /* 0x0000763204047816 */ /* 0x000fe40000000004 */
[----:B------:R-:W-:Y:S02]  /*455a0*/  LEA.HI.X.SX32 R29, R3, R0, 0x1, P4 ;  /* 0x00000000031d7211 */ /* 0x000fe400020f0eff */
[----:B------:R-:W1:Y:S03]  /*455b0*/  LDC R3, c[0x0][0x3b8] ;  /* 0x0000ee00ff037b82 */ /* 0x000e660000000800 */
[----:B------:R4:W-:Y:S04]  /*455c0*/  @P5 STG.E.U16 desc[UR12][R28.64], R4 ;  /* 0x000000041c005986 */ /* 0x0009e8000c10150c */
[----:B----4-:R-:W4:Y:S04]  /*455d0*/  LDL.LU R4, [R1+0x124] ;  /* 0x0001240001047983 */ /* 0x010f280000300800 */
[----:B------:R-:W0:Y:S04]  /*455e0*/  LDL.LU R28, [R1+0x128] ;  /* 0x00012800011c7983 */ /* 0x000e280000300800 */
[----:B------:R-:W5:Y:S01]  /*455f0*/  LDL.LU R29, [R1+0x12c] ;  /* 0x00012c00011d7983 */ /* 0x000f620000300800 */
[----:B------:R-:W-:-:S02]  /*45600*/  LEA R6, P6, R8, R2, 0x1 ;  /* 0x0000000208067211 */ /* 0x000fc400078c08ff */
[----:B---3--:R-:W-:Y:S01]  /*45610*/  ISETP.LT.AND P4, PT, R7, UR4, !P0 ;  /* 0x0000000407007c0c */ /* 0x008fe2000c781270 */
[----:B-1----:R-:W-:Y:S01]  /*45620*/  IMAD R3, R3, 0x2, R8 ;  /* 0x0000000203037824 */ /* 0x002fe200078e0208 */
[----:B------:R-:W-:Y:S01]  /*45630*/  LEA.HI.X.SX32 R7, R8, R0, 0x1, P6 ;  /* 0x0000000008077211 */ /* 0x000fe200030f0eff */
[----:B------:R-:W1:Y:S01]  /*45640*/  LDCU UR4, c[0x0][0x39c] ;  /* 0x00007380ff0477ac */ /* 0x000e620008000800 */
[----:B------:R-:W3:Y:S04]  /*45650*/  LDL.LU R8, [R1+0xcf8] ;  /* 0x000cf80001087983 */ /* 0x000ee80000300800 */
[----:B------:R1:W-:Y:S04]  /*45660*/  @P2 STG.E.U16 desc[UR12][R6.64], R5 ;  /* 0x0000000506002986 */ /* 0x0003e8000c10150c */
[----:B-1----:R-:W2:Y:S01]  /*45670*/  LDL.LU.64 R6, [R1+0xcf0] ;  /* 0x000cf00001067983 */ /* 0x002ea20000300a00 */
[----:B----4-:R-:W-:Y:S01]  /*45680*/  ISETP.LT.AND P5, PT, R4, UR6, !P0 ;  /* 0x0000000604007c0c */ /* 0x010fe2000c7a1270 */
[----:B------:R-:W1:Y:S01]  /*45690*/  LDCU UR6, c[0x0][0x39c] ;  /* 0x00007380ff0677ac */ /* 0x000e620008000800 */
[----:B------:R-:W-:-:S04]  /*456a0*/  LEA R4, P6, R3, R2, 0x1 ;  /* 0x0000000203047211 */ /* 0x000fc800078c08ff */
[----:B------:R-:W-:Y:S02]  /*456b0*/  LEA.HI.X.SX32 R5, R3, R0, 0x1, P6 ;  /* 0x0000000003057211 */ /* 0x000fe400030f0eff */
[----:B-----5:R-:W-:Y:S01]  /*456c0*/  ISETP.LT.AND P6, PT, R29, UR7, !P0 ;  /* 0x000000071d007c0c */ /* 0x020fe2000c7c1270 */
[----:B------:R-:W4:Y:S01]  /*456d0*/  LDCU UR7, c[0x0][0x39c] ;  /* 0x00007380ff0777ac */ /* 0x000f220008000800 */
[----:B------:R-:W5:Y:S01]  /*456e0*/  LDC R29, c[0x0][0x3b8] ;  /* 0x0000ee00ff1d7b82 */ /* 0x000f620000000800 */
[----:B--2---:R-:W-:Y:S01]  /*456f0*/  PRMT R6, R6, 0x7632, R6 ;  /* 0x0000763206067816 */ /* 0x004fe20000000006 */
[----:B-----5:R-:W-:-:S04]  /*45700*/  IMAD R3, R29, 0x2, R3 ;  /* 0x000000021d037824 */ /* 0x020fc800078e0203 */
[----:B------:R2:W-:Y:S01]  /*45710*/  @P3 STG.E.U16 desc[UR12][R4.64], R6 ;  /* 0x0000000604003986 */ /* 0x0005e2000c10150c */
[----:B---3--:R-:W-:Y:S01]  /*45720*/  PRMT R8, R7, 0x7632, R8 ;  /* 0x0000763207087816 */ /* 0x008fe20000000008 */
[----:B------:R-:W3:Y:S01]  /*45730*/  LDC R29, c[0x0][0x3b8] ;  /* 0x0000ee00ff1d7b82 */ /* 0x000ee20000000800 */
[----:B--2---:R-:W-:-:S04]  /*45740*/  LEA R6, P3, R3, R2, 0x1 ;  /* 0x0000000203067211 */ /* 0x004fc800078608ff */
[----:B------:R-:W-:-:S05]  /*45750*/  LEA.HI.X.SX32 R7, R3, R0, 0x1, P3 ;  /* 0x0000000003077211 */ /* 0x000fca00018f0eff */
[----:B------:R2:W-:Y:S04]  /*45760*/  @P4 STG.E.U16 desc[UR12][R6.64], R8 ;  /* 0x0000000806004986 */ /* 0x0005e8000c10150c */
[----:B--2---:R-:W2:Y:S01]  /*45770*/  LDL.LU R7, [R1+0x130] ;  /* 0x0001300001077983 */ /* 0x004ea20000300800 */
[----:B---3--:R-:W-:Y:S02]  /*45780*/  IMAD R5, R29, 0x2, R3 ;  /* 0x000000021d057824 */ /* 0x008fe400078e0203 */
[----:B------:R-:W3:Y:S03]  /*45790*/  LDC R3, c[0x0][0x3b8] ;  /* 0x0000ee00ff037b82 */ /* 0x000ee60000000800 */
[----:B------:R-:W-:-:S02]  /*457a0*/  LEA R4, P3, R5, R2, 0x1 ;  /* 0x0000000205047211 */ /* 0x000fc400078608ff */
[----:B------:R-:W-:Y:S02]  /*457b0*/  PRMT R9, R8, 0x7632, R9 ;  /* 0x0000763208097816 */ /* 0x000fe40000000009 */
[----:B------:R-:W1:Y:S01]  /*457c0*/  LDL.LU R8, [R1+0x138] ;  /* 0x0001380001087983 */ /* 0x000e620000300800 */
[----:B0-----:R-:W-:Y:S01]  /*457d0*/  ISETP.LT.AND P2, PT, R28, UR5, !P0 ;  /* 0x000000051c007c0c */ /* 0x001fe2000c741270 */
[----:B------:R-:W0:Y:S01]  /*457e0*/  LDCU UR5, c[0x0][0x39c] ;  /* 0x00007380ff0577ac */ /* 0x000e220008000800 */
[----:B------:R-:W5:Y:S08]  /*457f0*/  LDC R28, c[0x0][0x3b8] ;  /* 0x0000ee00ff1c7b82 */ /* 0x000f700000000800 */
[----:B------:R-:W0:Y:S01]  /*45800*/  LDC R29, c[0x0][0x3b8] ;  /* 0x0000ee00ff1d7b82 */ /* 0x000e220000000800 */
[----:B---3--:R-:W-:Y:S01]  /*45810*/  IMAD R3, R3, 0x2, R5 ;  /* 0x0000000203037824 */ /* 0x008fe200078e0205 */
[----:B------:R-:W-:-:S02]  /*45820*/  LEA.HI.X.SX32 R5, R5, R0, 0x1, P3 ;  /* 0x0000000005057211 */ /* 0x000fc400018f0eff */
[----:B--2---:R-:W-:Y:S02]  /*45830*/  ISETP.LT.AND P3, PT, R7, UR4, !P0 ;  /* 0x0000000407007c0c */ /* 0x004fe4000c761270 */
[----:B------:R-:W-:Y:S01]  /*45840*/  LEA R6, P4, R3, R2, 0x1 ;  /* 0x0000000203067211 */ /* 0x000fe200078808ff */
[----:B------:R-:W0:Y:S01]  /*45850*/  LDL.LU R7, [R1+0x134] ;  /* 0x0001340001077983 */ /* 0x000e220000300800 */
[----:B------:R-:W-:Y:S01]  /*45860*/  PRMT R10, R10, 0x7632, R10 ;  /* 0x000076320a0a7816 */ /* 0x000fe2000000000a */
[----:B------:R-:W2:Y:S02]  /*45870*/  LDCU UR4, c[0x0][0x39c] ;  /* 0x00007380ff0477ac */ /* 0x000ea40008000800 */
[----:B------:R3:W-:Y:S02]  /*45880*/  @P5 STG.E.U16 desc[UR12][R4.64], R9 ;  /* 0x0000000904005986 */ /* 0x0007e4000c10150c */
[----:B---3--:R-:W-:Y:S01]  /*45890*/  PRMT R9, R9, 0x7632, R9 ;  /* 0x0000763209097816 */ /* 0x008fe20000000009 */
[----:B------:R-:W3:Y:S01]  /*458a0*/  LDC R5, c[0x0][0x3b8] ;  /* 0x0000ee00ff057b82 */ /* 0x000ee20000000800 */
[----:B0-----:R-:W-:Y:S01]  /*458b0*/  ISETP.LT.AND P5, PT, R7, UR5, !P0 ;  /* 0x0000000507007c0c */ /* 0x001fe2000c7a1270 */
[----:B------:R-:W0:Y:S01]  /*458c0*/  LDCU UR5, c[0x0][0x39c] ;  /* 0x00007380ff0577ac */ /* 0x000e220008000800 */
[----:B------:R-:W-:Y:S01]  /*458d0*/  LEA.HI.X.SX32 R7, R3, R0, 0x1, P4 ;  /* 0x0000000003077211 */ /* 0x000fe200020f0eff */
[----:B-----5:R-:W-:Y:S01]  /*458e0*/  IMAD R3, R28, 0x2, R3 ;  /* 0x000000021c037824 */ /* 0x020fe200078e0203 */
[----:B-1----:R-:W-:-:S03]  /*458f0*/  ISETP.LT.AND P4, PT, R8, UR6, !P0 ;  /* 0x0000000608007c0c */ /* 0x002fc6000c781270 */
[----:B------:R-:W1:Y:S01]  /*45900*/  LDC R28, c[0x0][0x3b8] ;  /* 0x0000ee00ff1c7b82 */ /* 0x000e620000000800 */
[----:B------:R-:W-:Y:S01]  /*45910*/  PRMT R11, R11, 0x7632, R11 ;  /* 0x000076320b0b7816 */ /* 0x000fe2000000000b */
[----:B------:R-:W-:Y:S01]  /*45920*/  IMAD R4, R29, 0x2, R3 ;  /* 0x000000021d047824 */ /* 0x000fe200078e0203 */
[----:B------:R5:W-:Y:S01]  /*45930*/  @P2 STG.E.U16 desc[UR12][R6.64], R9 ;  /* 0x0000000906002986 */ /* 0x000be2000c10150c */
[----:B------:R-:W0:Y:S04]  /*45940*/  LDCU UR6, c[0x0][0x39c] ;  /* 0x00007380ff0677ac */ /* 0x000e280008000800 */
[----:B------:R-:W0:Y:S01]  /*45950*/  LDC R29, c[0x0][0x3b8] ;  /* 0x0000ee00ff1d7b82 */ /* 0x000e220000000800 */
[----:B-----5:R-:W-:-:S04]  /*45960*/  LEA R6, P2, R3, R2, 0x1 ;  /* 0x0000000203067211 */ /* 0x020fc800078408ff */
[----:B------:R-:W-:Y:S02]  /*45970*/  LEA.HI.X.SX32 R7, R3, R0, 0x1, P2 ;  /* 0x0000000003077211 */ /* 0x000fe400010f0eff */
[----:B------:R-:W-:-:S04]  /*45980*/  LEA R8, P2, R4, R2, 0x1 ;  /* 0x0000000204087211 */ /* 0x000fc800078408ff */
[----:B------:R-:W-:Y:S01]  /*45990*/  LEA.HI.X.SX32 R9, R4, R0, 0x1, P2 ;  /* 0x0000000004097211 */ /* 0x000fe200010f0eff */
[----:B------:R5:W-:Y:S01]  /*459a0*/  @P6 STG.E.U16 desc[UR12][R6.64], R10 ;  /* 0x0000000a06006986 */ /* 0x000be2000c10150c */
[----:B0-----:R-:W-:-:S03]  /*459b0*/  IMAD R3, R29, 0x2, R4 ;  /* 0x000000021d037824 */ /* 0x001fc600078e0204 */
[----:B------:R-:W2:Y:S04]  /*459c0*/  LDL.LU R29, [R1+0x2c] ;  /* 0x00002c00011d7983 */ /* 0x000ea80000300800 */
[----:B------:R-:W2:Y:S01]  /*459d0*/  LDL.LU R4, [R1+0x13c] ;  /* 0x00013c0001047983 */ /* 0x000ea20000300800 */
[----:B-----5:R-:W0:Y:S03]  /*459e0*/  LDC R10, c[0x0][0x3b8] ;  /* 0x0000ee00ff0a7b82 */ /* 0x020e260000000800 */
[----:B------:R-:W5:Y:S04]  /*459f0*/  LDL.LU R6, [R1+0x140] ;  /* 0x0001400001067983 */ /* 0x000f680000300800 */
[----:B------:R-:W4:Y:S04]  /*45a00*/  LDL.LU R7, [R1+0x20] ;  /* 0x0000200001077983 */ /* 0x000f280000300800 */
[----:B------:R3:W-:Y:S02]  /*45a10*/  @P3 STG.E.U16 desc[UR12][R8.64], R11 ;  /* 0x0000000b08003986 */ /* 0x0007e4000c10150c */
[----:B---3--:R-:W-:-:S02]  /*45a20*/  IMAD R8, R5, 0x2, R3 ;  /* 0x0000000205087824 */ /* 0x008fc400078e0203 */
[----:B------:R-:W3:Y:S01]  /*45a30*/  LDL.LU R11, [R1+0x24] ;  /* 0x00002400010b7983 */ /* 0x000ee20000300800 */
[----:B------:R-:W0:Y:S01]  /*45a40*/  LDC R9, c[0x0][0x3b8] ;  /* 0x0000ee00ff097b82 */ /* 0x000e220000000800 */
[----:B--2---:R-:W-:Y:S01]  /*45a50*/  ISETP.LT.AND P2, PT, R4, UR4, !P0 ;  /* 0x0000000404007c0c */ /* 0x004fe2000c741270 */
[----:B------:R-:W2:Y:S01]  /*45a60*/  LDCU UR4, c[0x0][0x39c] ;  /* 0x00007380ff0477ac */ /* 0x000ea20008000800 */
[----:B------:R-:W-:-:S04]  /*45a70*/  LEA R4, P6, R3, R2, 0x1 ;  /* 0x0000000203047211 */ /* 0x000fc800078c08ff */
[----:B------:R-:W-:Y:S02]  /*45a80*/  LEA.HI.X.SX32 R5, R3, R0, 0x1, P6 ;  /* 0x0000000003057211 */ /* 0x000fe400030f0eff */
[----:B----4-:R-:W-:Y:S02]  /*45a90*/  PRMT R3, R7, 0x7632, R3 ;  /* 0x0000763207037816 */ /* 0x010fe40000000003 */
[----:B------:R-:W4:Y:S04]  /*45aa0*/  LDL.LU R7, [R1+0x148] ;  /* 0x0001480001077983 */ /* 0x000f280000300800 */
[----:B------:R0:W-:Y:S04]  /*45ab0*/  @P5 STG.E.U16 desc[UR12][R4.64], R3 ;  /* 0x0000000304005986 */ /* 0x0001e8000c10150c */
[----:B0-----:R-:W2:Y:S01]  /*45ac0*/  LDL.LU R3, [R1+0x28] ;  /* 0x0000280001037983 */ /* 0x001ea20000300800 */
[----:B-----5:R-:W-:Y:S01]  /*45ad0*/  ISETP.LT.AND P3, PT, R6, UR5, !P0 ;  /* 0x0000000506007c0c */ /* 0x020fe2000c761270 */
[----:B------:R-:W0:Y:S01]  /*45ae0*/  LDCU UR5, c[0x0][0x39c] ;  /* 0x00007380ff0577ac */ /* 0x000e220008000800 */
[----:B------:R-:W-:-:S02]  /*45af0*/  LEA R6, P6, R8, R2, 0x1 ;  /* 0x0000000208067211 */ /* 0x000fc400078c08ff */
[----:B---3--:R-:W-:Y:S02]  /*45b00*/  PRMT R5, R11, 0x7632, R5 ;  /* 0x000076320b057816 */ /* 0x008fe40000000005 */
[----:B------:R-:W-:Y:S01]  /*45b10*/  PRMT R12, R29, 0x7632, R12 ;  /* 0x000076321d0c7816 */ /* 0x000fe2000000000c */
[----:B------:R-:W3:Y:S01]  /*45b20*/  LDC R11, c[0x0][0x3b8] ;  /* 0x0000ee00ff0b7b82 */ /* 0x000ee20000000800 */
[----:B----4-:R-:W-:Y:S01]  /*45b30*/  ISETP.LT.AND P5, PT, R7, UR6, !P0 ;  /* 0x0000000607007c0c */ /* 0x010fe2000c7a1270 */
[----:B------:R-:W4:Y:S01]  /*45b40*/  LDCU UR6, c[0x0][0x39c] ;  /* 0x00007380ff0677ac */ /* 0x000f220008000800 */
[----:B------:R-:W-:Y:S01]  /*45b50*/  LEA.HI.X.SX32 R7, R8, R0, 0x1, P6 ;  /* 0x0000000008077211 */ /* 0x000fe200030f0eff */
[----:B-1----:R-:W-:Y:S02]  /*45b60*/  IMAD R8, R28, 0x2, R8 ;  /* 0x000000021c087824 */ /* 0x002fe400078e0208 */
[----:B------:R-:W5:Y:S04]  /*45b70*/  LDL.LU R28, [R1+0x158] ;  /* 0x00015800011c7983 */ /* 0x000f680000300800 */
[----:B------:R1:W-:Y:S01]  /*45b80*/  @P4 STG.E.U16 desc[UR12][R6.64], R5 ;  /* 0x0000000506004986 */ /* 0x0003e2000c10150c */
[----:B------:R-:W-:-:S03]  /*45b90*/  LEA R4, P4, R8, R2, 0x1 ;  /* 0x0000000208047211 */ /* 0x000fc600078808ff */
[----:B-1----:R-:W3:Y:S01]  /*45ba0*/  LDL.LU R6, [R1+0x14c] ;  /* 0x00014c0001067983 */ /* 0x002ee20000300800 */
[----:B--2---:R-:W-:Y:S02]  /*45bb0*/  PRMT R7, R3, 0x7632, R7 ;  /* 0x0000763203077816 */ /* 0x004fe40000000007 */
[----:B------:R-:W-:Y:S01]  /*45bc0*/  LEA.HI.X.SX32 R5, R8, R0, 0x1, P4 ;  /* 0x0000000008057211 */ /* 0x000fe200020f0eff */
[----:B------:R-:W-:Y:S02]  /*45bd0*/  IMAD R3, R10, 0x2, R8 ;  /* 0x000000020a037824 */ /* 0x000fe400078e0208 */
[----:B------:R-:W4:Y:S01]  /*45be0*/  LDL.LU R8, [R1+0x154] ;  /* 0x0001540001087983 */ /* 0x000f220000300800 */
[----:B------:R-:W1:Y:S03]  /*45bf0*/  LDC R10, c[0x0][0x3b8] ;  /* 0x0000ee00ff0a7b82 */ /* 0x000e660000000800 */
[----:B------:R-:W2:Y:S04]  /*45c00*/  LDL.LU R29, [R1+0x160] ;  /* 0x00016000011d7983 */ /* 0x000ea80000300800 */
[----:B------:R0:W-:Y:S04]  /*45c10*/  @P2 STG.E.U16 desc[UR12][R4.64], R7 ;  /* 0x0000000704002986 */ /* 0x0001e8000c10150c */
[----:B0-----:R-:W2:Y:S01]  /*45c20*/  LDL.LU R4, [R1+0x150] ;  /* 0x0001500001047983 */ /* 0x001ea20000300800 */
[----:B------:R-:W-:-:S02]  /*45c30*/  IMAD R5, R9, 0x2, R3 ;  /* 0x0000000209057824 */ /* 0x000fc400078e0203 */
[----:B------:R-:W0:Y:S01]  /*45c40*/  LDC R9, c[0x0][0x3b8] ;  /* 0x0000ee00ff097b82 */ /* 0x000e220000000800 */
[----:B------:R-:W-:Y:S02]  /*45c50*/  PRMT R13, R13, 0x7632, R13 ;  /* 0x000076320d0d7816 */ /* 0x000fe4000000000d */
[----:B------:R-:W-:Y:S02]  /*45c60*/  PRMT R14, R14, 0x7632, R14 ;  /* 0x000076320e0e7816 */ /* 0x000fe4000000000e */
[----:B---3--:R-:W-:Y:S01]  /*45c70*/  ISETP.LT.AND P4, PT, R6, UR4, !P0 ;  /* 0x0000000406007c0c */ /* 0x008fe2000c781270 */
[----:B------:R-:W5:Y:S01]  /*45c80*/  LDCU UR4, c[0x0][0x39c] ;  /* 0x00007380ff0477ac */ /* 0x000f620008000800 */
[----:B------:R-:W-:-:S04]  /*45c90*/  LEA R6, P6, R3, R2, 0x1 ;  /* 0x0000000203067211 */ /* 0x000fc800078c08ff */
[----:B------:R-:W-:Y:S01]  /*45ca0*/  LEA.HI.X.SX32 R7, R3, R0, 0x1, P6 ;  /* 0x0000000003077211 */ /* 0x000fe200030f0eff */
[----:B------:R-:W-:Y:S02]  /*45cb0*/  IMAD R3, R11, 0x2, R5 ;  /* 0x000000020b037824 */ /* 0x000fe400078e0205 */
[----:B------:R-:W3:Y:S04]  /*45cc0*/  LDL.LU R11, [R1+0x164] ;  /* 0x00016400010b7983 */ /* 0x000ee80000300800 */
[----:B------:R0:W-:Y:S01]  /*45cd0*/  @P3 STG.E.U16 desc[UR12][R6.64], R12 ;  /* 0x0000000c06003986 */ /* 0x0001e2000c10150c */
[----:B----4-:R-:W-:Y:S01]  /*45ce0*/  ISETP.LT.AND P3, PT, R8, UR6, !P0 ;  /* 0x0000000608007c0c */ /* 0x010fe2000c761270 */
[----:B------:R-:W4:Y:S01]  /*45cf0*/  LDCU UR6, c[0x0][0x39c] ;  /* 0x00007380ff0677ac */ /* 0x000f220008000800 */
[----:B------:R-:W4:Y:S01]  /*45d00*/  LDC R8, c[0x0][0x3b8] ;  /* 0x0000ee00ff087b82 */ /* 0x000f220000000800 */
[----:B0-----:R-:W-:-:S02]  /*45d10*/  PRMT R7, R12, 0x7632, R7 ;  /* 0x000076320c077816 */ /* 0x001fc40000000007 */
[----:B------:R-:W3:Y:S01]  /*45d20*/  LDL.LU R12, [R1+0x15c] ;  /* 0x00015c00010c7983 */ /* 0x000ee20000300800 */
[----:B--2---:R-:W-:Y:S01]  /*45d30*/  ISETP.LT.AND P2, PT, R4, UR5, !P0 ;  /* 0x0000000504007c0c */ /* 0x004fe2000c741270 */
[----:B------:R-:W0:Y:S01]  /*45d40*/  LDCU UR5, c[0x0][0x39c] ;  /* 0x00007380ff0577ac */ /* 0x000e220008000800 */
[----:B------:R-:W-:-:S04]  /*45d50*/  LEA R4, P6, R5, R2, 0x1 ;  /* 0x0000000205047211 */ /* 0x000fc800078c08ff */
[----:B------:R-:W-:Y:S02]  /*45d60*/  LEA.HI.X.SX32 R5, R5, R0, 0x1, P6 ;  /* 0x0000000005057211 */ /* 0x000fe400030f0eff */
[----:B------:R-:W-:-:S03]  /*45d70*/  LEA R6, P6, R3, R2, 0x1 ;  /* 0x0000000203067211 */ /* 0x000fc600078c08ff */
[----:B------:R1:W-:Y:S02]  /*45d80*/  @P5 STG.E.U16 desc[UR12][R4.64], R7 ;  /* 0x0000000704005986 */ /* 0x0003e4000c10150c */
[----:B-1----:R-:W-:Y:S01]  /*45d90*/  IMAD R5, R10, 0x2, R3 ;  /* 0x000000020a057824 */ /* 0x002fe200078e0203 */
[----:B------:R-:W-:Y:S01]  /*45da0*/  LEA.HI.X.SX32 R7, R3, R0, 0x1, P6 ;  /* 0x0000000003077211 */ /* 0x000fe200030f0eff */
[----:B------:R-:W1:Y:S03]  /*45db0*/  LDC R10, c[0x0][0x3b8] ;  /* 0x0000ee00ff0a7b82 */ /* 0x000e660000000800 */
[----:B------:R-:W-:Y:S01]  /*45dc0*/  LEA R4, P6, R5, R2, 0x1 ;  /* 0x0000000205047211 */ /* 0x000fe200078c08ff */
[----:B------:R-:W-:-:S03]  /*45dd0*/  IMAD R3, R9, 0x2, R5 ;  /* 0x0000000209037824 */ /* 0x000fc600078e0205 */
[----:B------:R-:W-:Y:S01]  /*45de0*/  LEA.HI.X.SX32 R5, R5, R0, 0x1, P6 ;  /* 0x0000000005057211 */ /* 0x000fe200030f0eff */
[----:B------:R2:W-:Y:S01]  /*45df0*/  @P4 STG.E.U16 desc[UR12][R6.64], R13 ;  /* 0x0000000d06004986 */ /* 0x0005e2000c10150c */
[----:B-----5:R-:W-:Y:S01]  /*45e00*/  ISETP.LT.AND P5, PT, R28, UR4, !P0 ;  /* 0x000000041c007c0c */ /* 0x020fe2000c7a1270 */
[----:B------:R-:W3:Y:S01]  /*45e10*/  LDCU UR4, c[0x0][0x39c] ;  /* 0x00007380ff0477ac */ /* 0x000ee20008000800 */
[----:B------:R-:W5:Y:S01]  /*45e20*/  LDC R9, c[0x0][0x3b8] ;  /* 0x0000ee00ff097b82 */ /* 0x000f620000000800 */
[----:B------:R0:W-:Y:S01]  /*45e30*/  @P2 STG.E.U16 desc[UR12][R4.64], R14 ;  /* 0x0000000e04002986 */ /* 0x0001e2000c10150c */
[----:B----4-:R-:W-:Y:S01]  /*45e40*/  ISETP.LT.AND P2, PT, R29, UR6, !P0 ;  /* 0x000000061d007c0c */ /* 0x010fe2000c741270 */
[----:B------:R-:W4:Y:S02]  /*45e50*/  LDCU UR6, c[0x0][0x39c] ;  /* 0x00007380ff0677ac */ /* 0x000f240008000800 */
[----:B------:R-:W4:Y:S04]  /*45e60*/  LDL.LU R28, [R1+0x168] ;  /* 0x00016800011c7983 */ /* 0x000f280000300800 */
[----:B------:R-:W4:Y:S01]  /*45e70*/  LDL.LU R29, [R1+0x16c] ;  /* 0x00016c00011d7983 */ /* 0x000f220000300800 */
[----:B--2---:R-:W-:-:S02]  /*45e80*/  LEA R6, P6, R3, R2, 0x1 ;  /* 0x0000000203067211 */ /* 0x004fc400078c08ff */
[----:B------:R-:W-:Y:S02]  /*45e90*/  PRMT R15, R15, 0x7632, R15 ;  /* 0x000076320f0f7816 */ /* 0x000fe4000000000f */
[----:B------:R-:W-:Y:S01]  /*45ea0*/  LEA.HI.X.SX32 R7, R3, R0, 0x1, P6 ;  /* 0x0000000003077211 */ /* 0x000fe200030f0eff */
[----:B------:R-:W-:Y:S01]  /*45eb0*/  IMAD R3, R8, 0x2, R3 ;  /* 0x0000000208037824 */ /* 0x000fe200078e0203 */
[----:B------:R-:W-:Y:S01]  /*45ec0*/  PRMT R16, R16, 0x7632, R16 ;  /* 0x0000763210107816 */ /* 0x000fe20000000010 */
[----:B------:R-:W2:Y:S02]  /*45ed0*/  LDC R8, c[0x0][0x3b8] ;  /* 0x0000ee00ff087b82 */ /* 0x000ea40000000800 */
[----:B------:R1:W-:Y:S01]  /*45ee0*/  @P3 STG.E.U16 desc[UR12][R6.64], R15 ;  /* 0x0000000f06003986 */ /* 0x0003e2000c10150c */
[----:B0-----:R-:W-:-:S04]  /*45ef0*/  LEA R4, P6, R3, R2, 0x1 ;  /* 0x0000000203047211 */ /* 0x001fc800078c08ff */
[----:B------:R-:W-:Y:S01]  /*45f00*/  LEA.HI.X.SX32 R5, R3, R0, 0x1, P6 ;  /* 0x0000000003057211 */ /* 0x000fe200030f0eff */
[----:B-1----:R-:W-:-:S04]  /*45f10*/  IMAD R7, R10, 0x2, R3 ;  /* 0x000000020a077824 */ /* 0x002fc800078e0203 */
[----:B------:R0:W-:Y:S01]  /*45f20*/  @P5 STG.E.U16 desc[UR12][R4.64], R16 ;  /* 0x0000001004005986 */ /* 0x0001e2000c10150c */
[----:B------:R-:W1:Y:S01]  /*45f30*/  LDC R3, c[0x0][0x3b8] ;  /* 0x0000ee00ff037b82 */ /* 0x000e620000000800 */
[----:B------:R-:W-:Y:S02]  /*45f40*/  LEA R6, P6, R7, R2, 0x1 ;  /* 0x0000000207067211 */ /* 0x000fe400078c08ff */
[----:B------:R-:W-:-:S05]  /*45f50*/  PRMT R17, R17, 0x7632, R17 ;  /* 0x0000763211117816 */ /* 0x000fca0000000011 */
[----:B------:R-:W0:Y:S01]  /*45f60*/  LDC R10, c[0x0][0x3b8] ;  /* 0x0000ee00ff0a7b82 */ /* 0x000e220000000800 */
[----:B---3--:R-:W-:Y:S01]  /*45f70*/  ISETP.LT.AND P3, PT, R11, UR4, !P0 ;  /* 0x000000040b007c0c */ /* 0x008fe2000c761270 */
[----:B------:R-:W3:Y:S01]  /*45f80*/  LDCU UR4, c[0x0][0x39c] ;  /* 0x00007380ff0477ac */ /* 0x000ee20008000800 */
[----:B------:R-:W-:Y:S01]  /*45f90*/  ISETP.LT.AND P4, PT, R12, UR5, !P0 ;  /* 0x000000050c007c0c */ /* 0x000fe2000c781270 */
[----:B------:R-:W4:Y:S01]  /*45fa0*/  LDCU UR5, c[0x0][0x39c] ;  /* 0x00007380ff0577ac */ /* 0x000f220008000800 */
[----:B------:R-:W3:Y:S04]  /*45fb0*/  LDL.LU R12, [R1+0x174] ;  /* 0x00017400010c7983 */ /* 0x000ee80000300800 */
[----:B------:R-:W3:Y:S01]  /*45fc0*/  LDL.LU R15, [R1+0x170] ;  /* 0x00017000010f7983 */ /* 0x000ee20000300800 */
[----:B-----5:R-:W-:-:S03]  /*45fd0*/  IMAD R11, R9, 0x2, R7 ;  /* 0x00000002090b7824 */ /* 0x020fc600078e0207 */
[----:B------:R-:W5:Y:S01]  /*45fe0*/  LDL.LU R14, [R1+0x178] ;  /* 0x00017800010e7983 */ /* 0x000f620000300800 */
[----:B------:R-:W1:Y:S01]  /*45ff0*/  LDC R9, c[0x0][0x3b8] ;  /* 0x0000ee00ff097b82 */ /* 0x000e620000000800 */
[----:B0-----:R-:W-:Y:S02]  /*46000*/  LEA R4, P5, R11, R2, 0x1 ;  /* 0x000000020b047211 */ /* 0x001fe400078a08ff */
[-C--:B------:R-:W-:Y:S02]  /*46010*/  LEA.HI.X.SX32 R7, R7, R0.reuse, 0x1, P6 ;  /* 0x0000000007077211 */ /* 0x080fe400030f0eff */
[----:B------:R-:W-:Y:S02]  /*46020*/  LEA.HI.X.SX32 R5, R11, R0, 0x1, P5 ;  /* 0x000000000b057211 */ /* 0x000fe400028f0eff */
[----:B----4-:R-:W-:Y:S01]  /*46030*/  ISETP.LT.AND P6, PT, R28, UR5, !P0 ;  /* 0x000000051c007c0c */ /* 0x010fe2000c7c1270 */
[----:B--2---:R-:W-:Y:S01]  /*46040*/  IMAD R13, R8, 0x2, R11 ;  /* 0x00000002080d7824 */ /* 0x004fe200078e020b */
[----:B------:R-:W2:Y:S01]  /*46050*/  LDL.LU R28, [R1+0x17c] ;  /* 0x00017c00011c7983 */ /* 0x000ea20000300800 */
[----:B------:R-:W0:Y:S01]  /*46060*/  LDC R11, c[0x0][0x3b8] ;  /* 0x0000ee00ff0b7b82 */ /* 0x000e220000000800 */
[----:B---3--:R-:W-:Y:S01]  /*46070*/  ISETP.LT.AND P5, PT, R29, UR4, !P0 ;  /* 0x000000041d007c0c */ /* 0x008fe2000c7a1270 */
[----:B------:R-:W5:Y:S01]  /*46080*/  LDCU UR4, c[0x0][0x39c] ;  /* 0x00007380ff0477ac */ /* 0x000f620008000800 */
[----:B------:R-:W3:Y:S01]  /*46090*/  LDL.LU R29, [R1+0x144] ;  /* 0x00014400011d7983 */ /* 0x000ee20000300800 */
[----:B------:R-:W-:-:S02]  /*460a0*/  PRMT R18, R18, 0x7632, R18 ;  /* 0x0000763212127816 */ /* 0x000fc40000000012 */
[----:B------:R-:W-:Y:S01]  /*460b0*/  PRMT R19, R19, 0x7632, R19 ;  /* 0x0000763213137816 */ /* 0x000fe20000000013 */
[----:B------:R4:W-:Y:S01]  /*460c0*/  @P4 STG.E.U16 desc[UR12][R6.64], R17 ;  /* 0x0000001106004986 */ /* 0x0009e2000c10150c */
[----:B------:R-:W-:Y:S01]  /*460d0*/  PRMT R20, R20, 0x7632, R20 ;  /* 0x0000763214147816 */ /* 0x000fe20000000014 */
[----:B------:R-:W2:Y:S01]  /*460e0*/  LDCU UR5, c[0x0][0x39c] ;  /* 0x00007380ff0577ac */ /* 0x000ea20008000800 */
[----:B----4-:R-:W-:-:S04]  /*460f0*/  LEA R6, P4, R13, R2, 0x1 ;  /* 0x000000020d067211 */ /* 0x010fc800078808ff */
[----:B------:R-:W-:Y:S01]  /*46100*/  LEA.HI.X.SX32 R7, R13, R0, 0x1, P4 ;  /* 0x000000000d077211 */ /* 0x000fe200020f0eff */
[----:B-1----:R-:W-:Y:S02]  /*46110*/  IMAD R13, R3, 0x2, R13 ;  /* 0x00000002030d7824 */ /* 0x002fe400078e020d */
[----:B------:R-:W1:Y:S01]  /*46120*/  LDC R3, c[0x0][0x3b8] ;  /* 0x0000ee00ff037b82 */ /* 0x000e620000000800 */
[----:B------:R4:W-:Y:S04]  /*46130*/  @P2 STG.E.U16 desc[UR12][R4.64], R18 ;  /* 0x0000001204002986 */ /* 0x0009e8000c10150c */
[----:B------:R4:W-:Y:S01]  /*46140*/  @P3 STG.E.U16 desc[UR12][R6.64], R19 ;  /* 0x0000001306003986 */ /* 0x0009e2000c10150c */
[----:B------:R-:W-:Y:S01]  /*46150*/  LEA R8, P3, R13, R2, 0x1 ;  /* 0x000000020d087211 */ /* 0x000fe200078608ff */
[----:B----4-:R-:W-:-:S03]  /*46160*/  IMAD R5, R9, 0x2, R13 ;  /* 0x0000000209057824 */ /* 0x010fc600078e020d */
[----:B------:R-:W-:Y:S02]  /*46170*/  LEA.HI.X.SX32 R9, R13, R0, 0x1, P3 ;  /* 0x000000000d097211 */ /* 0x000fe400018f0eff */
[----:B------:R-:W4:Y:S01]  /*46180*/  LDC R13, c[0x0][0x3b8] ;  /* 0x0000ee00ff0d7b82 */ /* 0x000f220000000800 */
[----:B------:R-:W-:Y:S01]  /*46190*/  IMAD R7, R10, 0x2, R5 ;  /* 0x000000020a077824 */ /* 0x000fe200078e0205 */
[-C--:B------:R-:W-:Y:S01]  /*461a0*/  LEA R4, P3, R5, R2.reuse, 0x1 ;  /* 0x0000000205047211 */ /* 0x080fe200078608ff */
[----:B------:R1:W-:Y:S02]  /*461b0*/  @P6 STG.E.U16 desc[UR12][R8.64], R20 ;  /* 0x0000001408006986 */ /* 0x0003e4000c10150c */
[----:B0-----:R-:W-:Y:S01]  /*461c0*/  IMAD R11, R11, 0x2, R7 ;  /* 0x000000020b0b7824 */ /* 0x001fe200078e0207 */
[----:B------:R-:W-:Y:S02]  /*461d0*/  LEA R6, P6, R7, R2, 0x1 ;  /* 0x0000000207067211 */ /* 0x000fe400078c08ff */
[----:B------:R-:W0:Y:S01]  /*461e0*/  LDC R10, c[0x0][0x3b8] ;  /* 0x0000ee00ff0a7b82 */ /* 0x000e220000000800 */
[----:B------:R-:W-:-:S02]  /*461f0*/  LEA.HI.X.SX32 R5, R5, R0, 0x1, P3 ;  /* 0x0000000005057211 */ /* 0x000fc400018f0eff */
[----:B------:R-:W-:Y:S01]  /*46200*/  PRMT R21, R21, 0x7632, R21 ;  /* 0x0000763215157816 */ /* 0x000fe20000000015 */
[----:B-1----:R-:W-:Y:S01]  /*46210*/  IMAD R3, R3, 0x2, R11 ;  /* 0x0000000203037824 */ /* 0x002fe200078e020b */
[----:B------:R-:W-:Y:S02]  /*46220*/  LEA.HI.X.SX32 R7, R7, R0, 0x1, P6 ;  /* 0x0000000007077211 */ /* 0x000fe400030f0eff */
[----:B------:R-:W-:Y:S01]  /*46230*/  PRMT R22, R22, 0x7632, R22 ;  /* 0x0000763216167816 */ /* 0x000fe20000000016 */
[----:B------:R1:W-:Y:S01]  /*46240*/  @P5 STG.E.U16 desc[UR12][R4.64], R21 ;  /* 0x0000001504005986 */ /* 0x0003e2000c10150c */
[----:B------:R-:W-:Y:S02]  /*46250*/  LEA R8, P6, R11, R2, 0x1 ;  /* 0x000000020b087211 */ /* 0x000fe400078c08ff */
[----:B------:R-:W-:Y:S02]  /*46260*/  PRMT R23, R23, 0x7632, R23 ;  /* 0x0000763217177816 */ /* 0x000fe40000000017 */
[----:B------:R-:W-:-:S02]  /*46270*/  LEA.HI.X.SX32 R9, R11, R0, 0x1, P6 ;  /* 0x000000000b097211 */ /* 0x000fc400030f0eff */
[----:B------:R-:W-:Y:S02]  /*46280*/  PRMT R25, R25, 0x7632, R25 ;  /* 0x0000763219197816 */ /* 0x000fe40000000019 */
[----:B------:R-:W-:Y:S02]  /*46290*/  PRMT R26, R26, 0x7632, R26 ;  /* 0x000076321a1a7816 */ /* 0x000fe4000000001a */
[----:B------:R-:W-:Y:S02]  /*462a0*/  ISETP.LT.AND P4, PT, R12, UR7, !P0 ;  /* 0x000000070c007c0c */ /* 0x000fe4000c781270 */
[----:B------:R-:W1:Y:S01]  /*462b0*/  LDC R12, c[0x0][0x3b8] ;  /* 0x0000ee00ff0c7b82 */ /* 0x000e620000000800 */
[----:B------:R-:W-:Y:S01]  /*462c0*/  ISETP.LT.AND P2, PT, R15, UR6, !P0 ;  /* 0x000000060f007c0c */ /* 0x000fe2000c741270 */
[----:B------:R-:W3:Y:S01]  /*462d0*/  LDCU UR6, c[0x0][0x39c] ;  /* 0x00007380ff0677ac */ /* 0x000ee20008000800 */
[----:B-----5:R-:W-:-:S11]  /*462e0*/  ISETP.LT.AND P3, PT, R14, UR4, !P0 ;  /* 0x000000040e007c0c */ /* 0x020fd6000c761270 */
[----:B------:R5:W-:Y:S01]  /*462f0*/  @P2 STG.E.U16 desc[UR12][R6.64], R22 ;  /* 0x0000001606002986 */ /* 0x000be2000c10150c */
[----:B------:R-:W-:-:S04]  /*46300*/  LEA R14, P2, R3, R2, 0x1 ;  /* 0x00000002030e7211 */ /* 0x000fc800078408ff */
[----:B------:R-:W-:Y:S01]  /*46310*/  LEA.HI.X.SX32 R15, R3, R0, 0x1, P2 ;  /* 0x00000000030f7211 */ /* 0x000fe200010f0eff */
[----:B-1----:R-:W-:Y:S01]  /*46320*/  IMAD R5, R12, 0x2, R3 ;  /* 0x000000020c057824 */ /* 0x002fe200078e0203 */
[----:B-----5:R-:W-:-:S03]  /*46330*/  PRMT R7, R24, 0x7632, R7 ;  /* 0x0000763218077816 */ /* 0x020fc60000000007 */
[----:B----4-:R-:W-:Y:S01]  /*46340*/  IMAD R13, R13, 0x2, R5 ;  /* 0x000000020d0d7824 */ /* 0x010fe200078e0205 */
[----:B------:R-:W-:Y:S01]  /*46350*/  @P4 STG.E.U16 desc[UR12][R8.64], R23 ;  /* 0x0000001708004986 */ /* 0x000fe2000c10150c */
[----:B------:R-:W-:-:S03]  /*46360*/  LEA R4, P2, R5, R2, 0x1 ;  /* 0x0000000205047211 */ /* 0x000fc600078408ff */
[----:B------:R1:W-:Y:S01]  /*46370*/  @P3 STG.E.U16 desc[UR12][R14.64], R7 ;  /* 0x000000070e003986 */ /* 0x0003e2000c10150c */
[----:B------:R-:W-:Y:S02]  /*46380*/  LEA R6, P3, R13, R2, 0x1 ;  /* 0x000000020d067211 */ /* 0x000fe400078608ff */
[----:B--2---:R-:W-:Y:S02]  /*46390*/  ISETP.LT.AND P5, PT, R28, UR5, !P0 ;  /* 0x000000051c007c0c */ /* 0x004fe4000c7a1270 */
[----:B---3--:R-:W-:Y:S01]  /*463a0*/  ISETP.LT.AND P0, PT, R29, UR6, !P0 ;  /* 0x000000061d007c0c */ /* 0x008fe2000c701270 */
[----:B0-----:R-:W-:Y:S01]  /*463b0*/  IMAD R3, R10, 0x2, R13 ;  /* 0x000000020a037824 */ /* 0x001fe200078e020d */
[-C--:B------:R-:W-:Y:S02]  /*463c0*/  LEA.HI.X.SX32 R5, R5, R0.reuse, 0x1, P2 ;  /* 0x0000000005057211 */ /* 0x080fe400010f0eff */
[----:B-1----:R-:W-:Y:S02]  /*463d0*/  LEA.HI.X.SX32 R7, R13, R0, 0x1, P3 ;  /* 0x000000000d077211 */ /* 0x002fe400018f0eff */
[----:B------:R-:W-:-:S05]  /*463e0*/  LEA R2, P2, R3, R2, 0x1 ;  /* 0x0000000203027211 */ /* 0x000fca00078408ff */
[----:B------:R0:W-:Y:S01]  /*463f0*/  @P5 STG.E.U16 desc[UR12][R4.64], R25 ;  /* 0x0000001904005986 */ /* 0x0001e2000c10150c */
[----:B------:R-:W-:-:S03]  /*46400*/  LEA.HI.X.SX32 R3, R3, R0, 0x1, P2 ;  /* 0x0000000003037211 */ /* 0x000fc600010f0eff */
[----:B------:R0:W-:Y:S01]  /*46410*/  @P0 STG.E.U16 desc[UR12][R6.64], R26 ;  /* 0x0000001a06000986 */ /* 0x0001e2000c10150c */
[----:B------:R-:W-:Y:S05]  /*46420*/  @!P1 EXIT ;  /* 0x000000000000994d */ /* 0x000fea0003800000 */
[----:B------:R-:W-:-:S05]  /*46430*/  PRMT R27, R27, 0x7632, R27 ;  /* 0x000076321b1b7816 */ /* 0x000fca000000001b */
[----:B------:R-:W-:Y:S01]  /*46440*/  STG.E.U16 desc[UR12][R2.64], R27 ;  /* 0x0000001b02007986 */ /* 0x000fe2000c10150c */
[----:B------:R-:W-:Y:S05]  /*46450*/  EXIT ;  /* 0x000000000000794d */ /* 0x000fea0003800000 */
.L_x_3:
[----:B------:R-:W-:-:S00]  /*46460*/  BRA `(.L_x_3) ;  /* 0xfffffffc00fc7947 */ /* 0x000fc0000383ffff */
[----:B------:R-:W-:-:S00]  /*46470*/  NOP ;  /* 0x0000000000007918 */ /* 0x000fc00000000000 */
        /* <DEDUP_REMOVED lines=8> */
.L_x_4:


//--------------------- .nv.shared.matmul_kernel  --------------------------
	.section	.nv.shared.matmul_kernel,"aw",@nobits
	.sectionflags	@""
	.align	16
	.zero		1024


//--------------------- .nv.shared.reserved.0     --------------------------
	.section	.nv.shared.reserved.0,"aw",@nobits
	.weak		__nv_reservedSMEM_offset_0_alias
	.size		__nv_reservedSMEM_offset_0_alias, 0, 64
	.other		__nv_reservedSMEM_offset_0_alias,@"STO_CUDA_RESERVED_SHARED STV_DEFAULT"
__nv_reservedSMEM_offset_0_alias:
	.zero		0
	.zero		64


//--------------------- .nv.constant0.matmul_kernel --------------------------
	.section	.nv.constant0.matmul_kernel,"a",@progbits
	.sectionflags	@""
	.align	4
.nv.constant0.matmul_kernel:
	.zero		976


//--------------------- SYMBOLS --------------------------

	.type		.nv.reservedSmem.offset0,@object
	.size		.nv.reservedSmem.offset0,0x4
	.type		.nv.reservedSmem.cap,@object
	.size		.nv.reservedSmem.cap,0x4
